def matmul_kernel(
    a_ptr,
    b_ptr,
    c_ptr,
    M,
    N,
    K,
    stride_am,
    stride_ak,
    stride_bk,
    stride_bn,
    stride_cm,
    stride_cn,
    BLOCK_M: tl.constexpr,
    BLOCK_N: tl.constexpr,
    BLOCK_K: tl.constexpr,
    GROUP_M: tl.constexpr,
):
    pid = tl.program_id(axis=0)
    num_pid_m = tl.cdiv(M, BLOCK_M)
    num_pid_n = tl.cdiv(N, BLOCK_N)
    num_pid_in_group = GROUP_M * num_pid_n
    group_id = pid // num_pid_in_group
    first_pid_m = group_id * GROUP_M
    group_size_m = min(num_pid_m - first_pid_m, GROUP_M)
    pid_m = first_pid_m + ((pid % num_pid_in_group) % group_size_m)
    pid_n = (pid % num_pid_in_group) // group_size_m

    offs_am = (pid_m * BLOCK_M + tl.arange(0, BLOCK_M)) % M
    offs_bn = (pid_n * BLOCK_N + tl.arange(0, BLOCK_N)) % N
    offs_k = tl.arange(0, BLOCK_K)
    a_ptrs = a_ptr + offs_am[:, None] * stride_am + offs_k[None, :] * stride_ak
    b_ptrs = b_ptr + offs_k[:, None] * stride_bk + offs_bn[None, :] * stride_bn

    acc = tl.zeros((BLOCK_M, BLOCK_N), dtype=tl.float32)
    for kk in range(0, tl.cdiv(K, BLOCK_K)):
        a = tl.load(a_ptrs, mask=offs_k[None, :] < K - kk * BLOCK_K, other=0.0)
        b = tl.load(b_ptrs, mask=offs_k[:, None] < K - kk * BLOCK_K, other=0.0)
        acc = tl.dot(a, b, acc)
        a_ptrs += BLOCK_K * stride_ak
        b_ptrs += BLOCK_K * stride_bk

    c = acc.to(c_ptr.dtype.element_ty)
    offs_cm = pid_m * BLOCK_M + tl.arange(0, BLOCK_M)
    offs_cn = pid_n * BLOCK_N + tl.arange(0, BLOCK_N)
    c_ptrs = c_ptr + offs_cm[:, None] * stride_cm + offs_cn[None, :] * stride_cn
    mask = (offs_cm[:, None] < M) & (offs_cn[None, :] < N)
    tl.store(c_ptrs, c, mask=mask)

# config = {"BLOCK_K": 128, "BLOCK_M": 256, "BLOCK_N": 256, "GROUP_M": 1, "arch": "sm_100", "dtype": "bf16", "num_ctas": 1, "num_stages": 3, "num_warps": 4}
# arch = sm_100


// ===== COMPILED SASS (sm_100a) =====

	.target	sm_100a

	.elftype	@"ET_EXEC"


//--------------------- .note.nv.tkinfo           --------------------------
	.section	.note.nv.tkinfo,"",@"SHT_NOTE"
	.sectionflags	@"SHF_NOTE_NV_TKINFO"
	.tkinfo
        /*0018*/ 	.word	0x00000081
        /*0030*/ 	.string	""
        /*0030*/ 	.string	"ptxas-blackwell"
        /*0030*/ 	.string	"Cuda compilation tools, release 12.9, V12.9.86"
        /*0030*/ 	.string	"Build cuda_12.9.r12.9/compiler.36037853_0"
        /*0030*/ 	.string	"-v  -suppress-debug-info  -lineinfo  -arch sm_100a "



//--------------------- .note.nv.cuver            --------------------------
	.section	.note.nv.cuver,"",@"SHT_NOTE"
	.sectionflags	@"SHF_NOTE_NV_CUVER"
        /*0018*/ 	.short	0x0001
        /*001a*/ 	.short	0x0064
        /*001c*/ 	.short	0x0001
        /*001e*/ 	.short	0x0000
        /*0020*/ 	.short	0x0001
        /*0022*/ 	.short	0x0000


//--------------------- .nv.info                  --------------------------
	.section	.nv.info,"",@"SHT_CUDA_INFO"
	.align	4


	//----- nvinfo : EIATTR_REGCOUNT
	.align		4
        /*0000*/ 	.byte	0x04, 0x2f
        /*0002*/ 	.short	(.L_4 - .L_3)
	.align		4
.L_3:
        /*0004*/ 	.word	index@(matmul_kernel)
        /*0008*/ 	.word	0x00000060


	//----- nvinfo : EIATTR_FRAME_SIZE
	.align		4
.L_4:
        /*000c*/ 	.byte	0x04, 0x11
        /*000e*/ 	.short	(.L_6 - .L_5)
	.align		4
.L_5:
        /*0010*/ 	.word	index@($__internal_2_$__cuda_sm10x_tcgen05_guardrail_trap_unallocated_columns_being_dealloced)
        /*0014*/ 	.word	0x00002898


	//----- nvinfo : EIATTR_FRAME_SIZE
	.align		4
.L_6:
        /*0018*/ 	.byte	0x04, 0x11
        /*001a*/ 	.short	(.L_8 - .L_7)
	.align		4
.L_7:
        /*001c*/ 	.word	index@($__internal_1_$__cuda_sm10x_tcgen05_guardrail_trap_phase_invalid_during_alloc)
        /*0020*/ 	.word	0x00002898


	//----- nvinfo : EIATTR_FRAME_SIZE
	.align		4
.L_8:
        /*0024*/ 	.byte	0x04, 0x11
        /*0026*/ 	.short	(.L_10 - .L_9)
	.align		4
.L_9:
        /*0028*/ 	.word	index@($__internal_0_$__cuda_sm10x_tcgen05_guardrail_trap_col_being_dealloced_not_returned_by_alloc)
        /*002c*/ 	.word	0x00002898


	//----- nvinfo : EIATTR_FRAME_SIZE
	.align		4
.L_10:
        /*0030*/ 	.byte	0x04, 0x11
        /*0032*/ 	.short	(.L_12 - .L_11)
	.align		4
.L_11:
        /*0034*/ 	.word	index@(matmul_kernel)
        /*0038*/ 	.word	0x00002898


	//----- nvinfo : EIATTR_MIN_STACK_SIZE
	.align		4
.L_12:
        /*003c*/ 	.byte	0x04, 0x12
        /*003e*/ 	.short	(.L_14 - .L_13)
	.align		4
.L_13:
        /*0040*/ 	.word	index@(matmul_kernel)
        /*0044*/ 	.word	0x00002898
.L_14:


//--------------------- .nv.info.matmul_kernel    --------------------------
	.section	.nv.info.matmul_kernel,"",@"SHT_CUDA_INFO"
	.sectionflags	@""
	.align	4


	//----- nvinfo : EIATTR_CUDA_API_VERSION
	.align		4
        /*0000*/ 	.byte	0x04, 0x37
        /*0002*/ 	.short	(.L_16 - .L_15)
.L_15:
        /*0004*/ 	.word	0x00000081


	//----- nvinfo : EIATTR_KPARAM_INFO
	.align		4
.L_16:
        /*0008*/ 	.byte	0x04, 0x17
        /*000a*/ 	.short	(.L_18 - .L_17)
.L_17:
        /*000c*/ 	.word	0x00000000
        /*0010*/ 	.short	0x000d
        /*0012*/ 	.short	0x0048
        /*0014*/ 	.byte	0x00, 0xf4, 0x21, 0x00


	//----- nvinfo : EIATTR_KPARAM_INFO
	.align		4
.L_18:
        /*0018*/ 	.byte	0x04, 0x17
        /*001a*/ 	.short	(.L_20 - .L_19)
.L_19:
        /*001c*/ 	.word	0x00000000
        /*0020*/ 	.short	0x000c
        /*0022*/ 	.short	0x0040
        /*0024*/ 	.byte	0x00, 0xf4, 0x21, 0x00


	//----- nvinfo : EIATTR_KPARAM_INFO
	.align		4
.L_20:
        /*0028*/ 	.byte	0x04, 0x17
        /*002a*/ 	.short	(.L_22 - .L_21)
.L_21:
        /*002c*/ 	.word	0x00000000
        /*0030*/ 	.short	0x000b
        /*0032*/ 	.short	0x0038
        /*0034*/ 	.byte	0x00, 0xf0, 0x11, 0x00


	//----- nvinfo : EIATTR_KPARAM_INFO
	.align		4
.L_22:
        /*0038*/ 	.byte	0x04, 0x17
        /*003a*/ 	.short	(.L_24 - .L_23)
.L_23:
        /*003c*/ 	.word	0x00000000
        /*0040*/ 	.short	0x000a
        /*0042*/ 	.short	0x0034
        /*0044*/ 	.byte	0x00, 0xf0, 0x11, 0x00


	//----- nvinfo : EIATTR_KPARAM_INFO
	.align		4
.L_24:
        /*0048*/ 	.byte	0x04, 0x17
        /*004a*/ 	.short	(.L_26 - .L_25)
.L_25:
        /*004c*/ 	.word	0x00000000
        /*0050*/ 	.short	0x0009
        /*0052*/ 	.short	0x0030
        /*0054*/ 	.byte	0x00, 0xf0, 0x11, 0x00


	//----- nvinfo : EIATTR_KPARAM_INFO
	.align		4
.L_26:
        /*0058*/ 	.byte	0x04, 0x17
        /*005a*/ 	.short	(.L_28 - .L_27)
.L_27:
        /*005c*/ 	.word	0x00000000
        /*0060*/ 	.short	0x0008
        /*0062*/ 	.short	0x002c
        /*0064*/ 	.byte	0x00, 0xf0, 0x11, 0x00


	//----- nvinfo : EIATTR_KPARAM_INFO
	.align		4
.L_28:
        /*0068*/ 	.byte	0x04, 0x17
        /*006a*/ 	.short	(.L_30 - .L_29)
.L_29:
        /*006c*/ 	.word	0x00000000
        /*0070*/ 	.short	0x0007
        /*0072*/ 	.short	0x0028
        /*0074*/ 	.byte	0x00, 0xf0, 0x11, 0x00


	//----- nvinfo : EIATTR_KPARAM_INFO
	.align		4
.L_30:
        /*0078*/ 	.byte	0x04, 0x17
        /*007a*/ 	.short	(.L_32 - .L_31)
.L_31:
        /*007c*/ 	.word	0x00000000
        /*0080*/ 	.short	0x0006
        /*0082*/ 	.short	0x0024
        /*0084*/ 	.byte	0x00, 0xf0, 0x11, 0x00


	//----- nvinfo : EIATTR_KPARAM_INFO
	.align		4
.L_32:
        /*0088*/ 	.byte	0x04, 0x17
        /*008a*/ 	.short	(.L_34 - .L_33)
.L_33:
        /*008c*/ 	.word	0x00000000
        /*0090*/ 	.short	0x0005
        /*0092*/ 	.short	0x0020
        /*0094*/ 	.byte	0x00, 0xf0, 0x11, 0x00


	//----- nvinfo : EIATTR_KPARAM_INFO
	.align		4
.L_34:
        /*0098*/ 	.byte	0x04, 0x17
        /*009a*/ 	.short	(.L_36 - .L_35)
.L_35:
        /*009c*/ 	.word	0x00000000
        /*00a0*/ 	.short	0x0004
        /*00a2*/ 	.short	0x001c
        /*00a4*/ 	.byte	0x00, 0xf0, 0x11, 0x00


	//----- nvinfo : EIATTR_KPARAM_INFO
	.align		4
.L_36:
        /*00a8*/ 	.byte	0x04, 0x17
        /*00aa*/ 	.short	(.L_38 - .L_37)
.L_37:
        /*00ac*/ 	.word	0x00000000
        /*00b0*/ 	.short	0x0003
        /*00b2*/ 	.short	0x0018
        /*00b4*/ 	.byte	0x00, 0xf0, 0x11, 0x00


	//----- nvinfo : EIATTR_KPARAM_INFO
	.align		4
.L_38:
        /*00b8*/ 	.byte	0x04, 0x17
        /*00ba*/ 	.short	(.L_40 - .L_39)
.L_39:
        /*00bc*/ 	.word	0x00000000
        /*00c0*/ 	.short	0x0002
        /*00c2*/ 	.short	0x0010
        /*00c4*/ 	.byte	0x00, 0xf4, 0x21, 0x00


	//----- nvinfo : EIATTR_KPARAM_INFO
	.align		4
.L_40:
        /*00c8*/ 	.byte	0x04, 0x17
        /*00ca*/ 	.short	(.L_42 - .L_41)
.L_41:
        /*00cc*/ 	.word	0x00000000
        /*00d0*/ 	.short	0x0001
        /*00d2*/ 	.short	0x0008
        /*00d4*/ 	.byte	0x00, 0xf4, 0x21, 0x00


	//----- nvinfo : EIATTR_KPARAM_INFO
	.align		4
.L_42:
        /*00d8*/ 	.byte	0x04, 0x17
        /*00da*/ 	.short	(.L_44 - .L_43)
.L_43:
        /*00dc*/ 	.word	0x00000000
        /*00e0*/ 	.short	0x0000
        /*00e2*/ 	.short	0x0000
        /*00e4*/ 	.byte	0x00, 0xf4, 0x21, 0x00


	//----- nvinfo : EIATTR_AT_ENTRY_FRAGMENTS
	.align		4
.L_44:
        /*00e8*/ 	.byte	0x04, 0x4f
        /*00ea*/ 	.short	(.L_46 - .L_45)


	//   ....[0]....
.L_45:
        /*00ec*/ 	.word	0x00000004


	//----- nvinfo : EIATTR_RESERVED_SMEM_USED
	.align		4
.L_46:
        /*00f0*/ 	.byte	0x01, 0x41
	.zero		2


	//----- nvinfo : EIATTR_SPARSE_MMA_MASK
	.align		4
        /*00f4*/ 	.byte	0x03, 0x50
        /*00f6*/ 	.short	0x0000


	//----- nvinfo : EIATTR_TCGEN05_1CTA_USED
	.align		4
        /*00f8*/ 	.byte	0x01, 0x51
	.zero		2


	//----- nvinfo : EIATTR_MAXREG_COUNT
	.align		4
        /*00fc*/ 	.byte	0x03, 0x1b
        /*00fe*/ 	.short	0x00ff


	//----- nvinfo : EIATTR_NUM_BARRIERS
	.align		4
        /*0100*/ 	.byte	0x02, 0x4c
        /*0102*/ 	.byte	0x01
	.zero		1


	//----- nvinfo : EIATTR_ANNOTATIONS
	.align		4
        /*0104*/ 	.byte	0x04, 0x55
        /*0106*/ 	.short	(.L_48 - .L_47)


	//   ....[0]....
.L_47:
        /*0108*/ 	.word	0x00000001
        /*010c*/ 	.byte	0x60, 0x09, 0x00, 0x00, 0x01, 0x00, 0x00, 0x00, 0xa0, 0x09, 0x00, 0x00, 0x01, 0x00, 0x00, 0x00
        /* <DEDUP_REMOVED lines=633> */
        /*28ac*/ 	.byte	0x60, 0x39, 0x01, 0x00, 0x01, 0x00, 0x00, 0x00, 0x70, 0x39, 0x01, 0x00


	//----- nvinfo : EIATTR_INT_WARP_WIDE_INSTR_OFFSETS
	.align		4
.L_48:
        /*28b8*/ 	.byte	0x04, 0x31
        /*28ba*/ 	.short	(.L_50 - .L_49)


	//   ....[0]....
.L_49:
        /*28bc*/ 	.word	0x0000a2e0


	//   ....[1]....
        /*28c0*/ 	.word	0x0000a2f0


	//   ....[2]....
        /*28c4*/ 	.word	0x00010de0


	//   ....[3]....
        /*28c8*/ 	.word	0x0005dc90


	//   ....[4]....
        /*28cc*/ 	.word	0x0005dce0


	//----- nvinfo : EIATTR_COOP_GROUP_MASK_REGIDS
	.align		4
.L_50:
        /*28d0*/ 	.byte	0x04, 0x29
        /*28d2*/ 	.short	(.L_52 - .L_51)


	//   ....[0]....
.L_51:
        /*28d4*/ 	.word	0xffffffff


	//   ....[1]....
        /*28d8*/ 	.word	0xffffffff


	//   ....[2]....
        /*28dc*/ 	.word	0xffffffff


	//   ....[3]....
        /*28e0*/ 	.word	0xffffffff


	//----- nvinfo : EIATTR_COOP_GROUP_INSTR_OFFSETS
	.align		4
.L_52:
        /*28e4*/ 	.byte	0x04, 0x28
        /*28e6*/ 	.short	(.L_54 - .L_53)


	//   ....[0]....
.L_53:
        /*28e8*/ 	.word	0x00000070


	//   ....[1]....
        /*28ec*/ 	.word	0x00000330


	//   ....[2]....
        /*28f0*/ 	.word	0x0005db20


	//   ....[3]....
        /*28f4*/ 	.word	0x0005dd90


	//----- nvinfo : EIATTR_VRC_CTA_INIT_COUNT
	.align		4
.L_54:
        /*28f8*/ 	.byte	0x02, 0x4a
        /*28fa*/ 	.byte	0x80
	.zero		1


	//----- nvinfo : EIATTR_MBARRIER_INSTR_OFFSETS
	.align		4
        /*28fc*/ 	.byte	0x04, 0x39
        /*28fe*/ 	.short	(.L_56 - .L_55)


	//   ....[0]....
.L_55:
        /*2900*/ 	.word	0x0000a5f0
        /*2904*/ 	.word	0x000000ff
        /*2908*/ 	.word	0x00000000
        /*290c*/ 	.short	0x0100
        /*290e*/ 	.byte	0x08
	.zero		1


	//   ....[1]....
        /*2910*/ 	.word	0x00010df0
        /*2914*/ 	.word	0x000000ff
        /*2918*/ 	.word	0x00040008
        /*291c*/ 	.short	0x0100
        /*291e*/ 	.byte	0x04
	.zero		1


	//   ....[2]....
        /*2920*/ 	.word	0x000337a0
        /*2924*/ 	.word	0x000000ff
        /*2928*/ 	.word	0x00000000
        /*292c*/ 	.short	0x010a
        /*292e*/ 	.byte	0x08
	.zero		1


	//   ....[3]....
        /*2930*/ 	.word	0x0004b090
        /*2934*/ 	.word	0x000000ff
        /*2938*/ 	.word	0x00000000
        /*293c*/ 	.short	0x010a
        /*293e*/ 	.byte	0x08
	.zero		1


	//   ....[4]....
        /*2940*/ 	.word	0x0004b150
        /*2944*/ 	.word	0x000000ff
        /*2948*/ 	.word	0x00040000
        /*294c*/ 	.short	0x0108
        /*294e*/ 	.byte	0x04
	.zero		1


	//   ....[5]....
        /*2950*/ 	.word	0x0004b210
        /*2954*/ 	.word	0x000000ff
        /*2958*/ 	.word	0x00040008
        /*295c*/ 	.short	0x0108
        /*295e*/ 	.byte	0x04
	.zero		1


	//   ....[6]....
        /*2960*/ 	.word	0x0005ddb0
        /*2964*/ 	.word	0x000000ff
        /*2968*/ 	.word	0x00000000
        /*296c*/ 	.short	0x010a
        /*296e*/ 	.byte	0x08
	.zero		1


	//   ....[7]....
        /*2970*/ 	.word	0x0005dde0
        /*2974*/ 	.word	0x000000ff
        /*2978*/ 	.word	0x00000000
        /*297c*/ 	.short	0x010a
        /*297e*/ 	.byte	0x08
	.zero		1


	//----- nvinfo : EIATTR_NUM_MBARRIERS
	.align		4
.L_56:
        /*2980*/ 	.byte	0x03, 0x38
        /*2982*/ 	.short	0x0002


	//----- nvinfo : EIATTR_EXIT_INSTR_OFFSETS
	.align		4
        /*2984*/ 	.byte	0x04, 0x1c
        /*2986*/ 	.short	(.L_58 - .L_57)


	//   ....[0]....
.L_57:
        /*2988*/ 	.word	0x0005dda0


	//----- nvinfo : EIATTR_REQNTID
	.align		4
.L_58:
        /*298c*/ 	.byte	0x04, 0x10
        /*298e*/ 	.short	(.L_60 - .L_59)
.L_59:
        /*2990*/ 	.word	0x00000080
        /*2994*/ 	.word	0x00000001
        /*2998*/ 	.word	0x00000001


	//----- nvinfo : EIATTR_CRS_STACK_SIZE
	.align		4
.L_60:
        /*299c*/ 	.byte	0x04, 0x1e
        /*299e*/ 	.short	(.L_62 - .L_61)
.L_61:
        /*29a0*/ 	.word	0x00000000


	//----- nvinfo : EIATTR_CBANK_PARAM_SIZE
	.align		4
.L_62:
        /*29a4*/ 	.byte	0x03, 0x19
        /*29a6*/ 	.short	0x0050


	//----- nvinfo : EIATTR_PARAM_CBANK
	.align		4
        /*29a8*/ 	.byte	0x04, 0x0a
        /*29aa*/ 	.short	(.L_64 - .L_63)
	.align		4
.L_63:
        /*29ac*/ 	.word	index@(.nv.constant0.matmul_kernel)
        /*29b0*/ 	.short	0x0380
        /*29b2*/ 	.short	0x0050


	//----- nvinfo : EIATTR_SW_WAR
	.align		4
.L_64:
        /*29b4*/ 	.byte	0x04, 0x36
        /*29b6*/ 	.short	(.L_66 - .L_65)
.L_65:
        /*29b8*/ 	.word	0x00000008
.L_66:


//--------------------- .nv.compat                --------------------------
	.section	.nv.compat,"",@"SHT_CUDA_COMPAT_INFO"
	.align	4
        /*0000*/ 	.byte	0x02, 0x02, 0x02, 0x00, 0x02, 0x05, 0x05, 0x00, 0x02, 0x03, 0x00, 0x00, 0x02, 0x06, 0x01, 0x00


//--------------------- .nv.callgraph             --------------------------
	.section	.nv.callgraph,"",@"SHT_CUDA_CALLGRAPH"
	.align	4
	.sectionentsize	8
	.align		4
        /*0000*/ 	.word	0x00000000
	.align		4
        /*0004*/ 	.word	0xffffffff
	.align		4
        /*0008*/ 	.word	0x00000000
	.align		4
        /*000c*/ 	.word	0xfffffffe
	.align		4
        /*0010*/ 	.word	0x00000000
	.align		4
        /*0014*/ 	.word	0xfffffffd
	.align		4
        /*0018*/ 	.word	0x00000000
	.align		4
        /*001c*/ 	.word	0xfffffffc


//--------------------- .text.matmul_kernel       --------------------------
	.section	.text.matmul_kernel,"ax",@progbits
	.align	128
        .global         matmul_kernel
        .type           matmul_kernel,@function
        .size           matmul_kernel,(.L_x_20 - matmul_kernel)
        .other          matmul_kernel,@"STO_CUDA_ENTRY STV_DEFAULT"
matmul_kernel:
.text.matmul_kernel:
[----:B------:R-:W0:Y:S01]  /*0000*/  LDC R1, c[0x0][0x37c] ;  /* 0x0000df00ff017b82 */ /* 0x000e220000000800 */
[----:B------:R-:W1:Y:S01]  /*0010*/  S2R R0, SR_TID.X ;  /* 0x0000000000007919 */ /* 0x000e620000002100 */
[----:B0-----:R-:W-:Y:S01]  /*0020*/  VIADD R1, R1, 0xffffd768 ;  /* 0xffffd76801017836 */ /* 0x001fe20000000000 */
[----:B-1----:R-:W-:-:S13]  /*0030*/  ISETP.GE.U32.AND P0, PT, R0, 0x20, PT ;  /* 0x000000200000780c */ /* 0x002fda0003f06070 */
[----:B------:R-:W-:Y:S02]  /*0040*/  VOTEU.ANY UP0, P0 ;  /* 0x0000000000ff7886 */ /* 0x000fe40000000100 */
[----:B------:R-:W-:Y:S05]  /*0050*/  BRA.U UP0, `(.L_x_0) ;  /* 0x0000000100b87547 */ /* 0x000fea000b800000 */
[----:B------:R-:W0:Y:S01]  /*0060*/  S2UR UR6, SR_CgaCtaId ;  /* 0x00000000000679c3 */ /* 0x000e220000008800 */
[----:B------:R-:W-:Y:S01]  /*0070*/  NOP ;  /* 0x0000000000007918 */ /* 0x000fe20000000000 */
[----:B------:R-:W-:Y:S02]  /*0080*/  UMOV UR4, 0x40 ;  /* 0x0000004000047882 */ /* 0x000fe40000000000 */
[----:B0-----:R-:W-:-:S09]  /*0090*/  ULEA UR4, UR6, UR4, 0x18 ;  /* 0x0000000406047291 */ /* 0x001fd2000f8ec0ff */
[----:B------:R-:W0:Y:S01]  /*00a0*/  LDS.U8 R2, [UR4] ;  /* 0x00000004ff027984 */ /* 0x000e220008000000 */
[----:B------:R-:W-:Y:S02]  /*00b0*/  UMOV UR4, 0x400 ;  /* 0x0000040000047882 */ /* 0x000fe40000000000 */
[----:B------:R-:W-:Y:S01]  /*00c0*/  ULEA UR4, UR6, UR4, 0x18 ;  /* 0x0000000406047291 */ /* 0x000fe2000f8ec0ff */
[----:B0-----:R-:W-:-:S13]  /*00d0*/  ISETP.NE.AND P0, PT, R2, RZ, PT ;  /* 0x000000ff0200720c */ /* 0x001fda0003f05270 */
[----:B------:R-:W-:Y:S05]  /*00e0*/  @P0 BRA `(.L_x_1) ;  /* 0x00000000007c0947 */ /* 0x000fea0003800000 */
[----:B------:R-:W-:-:S13]  /*00f0*/  ELECT P0, URZ, PT ;  /* 0x0000000000ff782f */ /* 0x000fda0003800000 */
[----:B------:R-:W-:Y:S05]  /*0100*/  @!P0 BRA `(.L_x_2) ;  /* 0x0000000000848947 */ /* 0x000fea0003800000 */
[----:B------:R-:W-:Y:S01]  /*0110*/  UMOV UR5, 0x10 ;  /* 0x0000001000057882 */ /* 0x000fe20000000000 */
[----:B------:R-:W-:Y:S02]  /*0120*/  IMAD.MOV.U32 R5, RZ, RZ, 0x1 ;  /* 0x00000001ff057424 */ /* 0x000fe400078e00ff */
[----:B------:R-:W-:Y:S02]  /*0130*/  IMAD.MOV.U32 R3, RZ, RZ, 0xffff ;  /* 0x0000ffffff037424 */ /* 0x000fe400078e00ff */
[----:B------:R-:W-:Y:S04]  /*0140*/  DEPBAR.LE SB0, 0x36 ;  /* 0x00008d800000791a */ /* 0x000fe80000000000 */
[----:B------:R-:W0:Y:S02]  /*0150*/  UTCATOMSWS.FIND_AND_SET.ALIGN UP1, UR5, UR5 ;  /* 0x00000005000575e3 */ /* 0x000e240008020800 */
[----:B0-----:R-:W-:-:S04]  /*0160*/  PLOP3.LUT P0, PT, PT, PT, UP1, 0x80, 0x8 ;  /* 0x000000000008781c */ /* 0x001fc80003f0f018 */
[----:B------:R-:W-:-:S04]  /*0170*/  SEL R2, RZ, 0xffffffff, !P0 ;  /* 0xffffffffff027807 */ /* 0x000fc80004000000 */
[----:B------:R-:W-:Y:S01]  /*0180*/  ISETP.NE.AND P0, PT, R2, RZ, PT ;  /* 0x000000ff0200720c */ /* 0x000fe20003f05270 */
[----:B------:R-:W-:-:S12]  /*0190*/  IMAD.U32 R2, RZ, RZ, UR5 ;  /* 0x00000005ff027e24 */ /* 0x000fd8000f8e00ff */
[----:B------:R-:W-:Y:S05]  /*01a0*/  @P0 BRA `(.L_x_3) ;  /* 0x0000000000240947 */ /* 0x000fea0003800000 */
.L_x_4:
[----:B------:R-:W-:Y:S05]  /*01b0*/  NANOSLEEP 0x64 ;  /* 0x000000640000795d */ /* 0x000fea0003800000 */
[----:B------:R-:W-:-:S05]  /*01c0*/  UMOV UR5, 0x10 ;  /* 0x0000001000057882 */ /* 0x000fca0000000000 */
[----:B------:R-:W-:Y:S04]  /*01d0*/  DEPBAR.LE SB0, 0x36 ;  /* 0x00008d800000791a */ /* 0x000fe80000000000 */
[----:B------:R-:W0:Y:S02]  /*01e0*/  UTCATOMSWS.FIND_AND_SET.ALIGN UP1, UR5, UR5 ;  /* 0x00000005000575e3 */ /* 0x000e240008020800 */
[----:B0-----:R-:W-:-:S04]  /*01f0*/  PLOP3.LUT P0, PT, PT, PT, UP1, 0x80, 0x8 ;  /* 0x000000000008781c */ /* 0x001fc80003f0f018 */
[----:B------:R-:W-:-:S04]  /*0200*/  SEL R2, RZ, 0xffffffff, !P0 ;  /* 0xffffffffff027807 */ /* 0x000fc80004000000 */
[----:B------:R-:W-:Y:S01]  /*0210*/  ISETP.NE.AND P0, PT, R2, RZ, PT ;  /* 0x000000ff0200720c */ /* 0x000fe20003f05270 */
[----:B------:R-:W-:-:S12]  /*0220*/  IMAD.U32 R2, RZ, RZ, UR5 ;  /* 0x00000005ff027e24 */ /* 0x000fd8000f8e00ff */
[----:B------:R-:W-:Y:S05]  /*0230*/  @!P0 BRA `(.L_x_4) ;  /* 0xfffffffc00dc8947 */ /* 0x000fea000383ffff */
.L_x_3:
[C---:B------:R-:W-:Y:S01]  /*0240*/  VIADD R4, R2.reuse, 0x10 ;  /* 0x0000001002047836 */ /* 0x040fe20000000000 */
[----:B------:R-:W-:Y:S01]  /*0250*/  UMOV UR5, 0x50 ;  /* 0x0000005000057882 */ /* 0x000fe20000000000 */
[----:B------:R-:W-:Y:S01]  /*0260*/  SHF.L.U32 R3, R3, R2, RZ ;  /* 0x0000000203037219 */ /* 0x000fe200000006ff */
[----:B------:R-:W-:Y:S01]  /*0270*/  ULEA UR5, UR6, UR5, 0x18 ;  /* 0x0000000506057291 */ /* 0x000fe2000f8ec0ff */
[----:B------:R-:W-:Y:S01]  /*0280*/  IMAD.SHL.U32 R2, R2, 0x20, RZ ;  /* 0x0000002002027824 */ /* 0x000fe200078e00ff */
[----:B------:R-:W-:-:S04]  /*0290*/  SHF.L.U32 R4, R5, R4, RZ ;  /* 0x0000000405047219 */ /* 0x000fc800000006ff */
[----:B------:R-:W-:-:S05]  /*02a0*/  LOP3.LUT R3, R4, R3, RZ, 0xfc, !PT ;  /* 0x0000000304037212 */ /* 0x000fca00078efcff */
[----:B------:R0:W-:Y:S04]  /*02b0*/  ATOMS.OR RZ, [UR5], R3 ;  /* 0x00000003ffff798c */ /* 0x0001e8000b000005 */
[----:B------:R0:W-:Y:S01]  /*02c0*/  STS [UR4], R2 ;  /* 0x00000002ff007988 */ /* 0x0001e20008000804 */
[----:B------:R-:W-:Y:S05]  /*02d0*/  BRA `(.L_x_2) ;  /* 0x0000000000107947 */ /* 0x000fea0003800000 */
.L_x_1:
[----:B------:R-:W-:-:S05]  /*02e0*/  IMAD.MOV.U32 R2, RZ, RZ, -0x1 ;  /* 0xffffffffff027424 */ /* 0x000fca00078e00ff */
[----:B------:R0:W-:Y:S02]  /*02f0*/  STS [UR4], R2 ;  /* 0x00000002ff007988 */ /* 0x0001e40008000804 */
[----:B0-----:R-:W-:-:S07]  /*0300*/  MOV R2, 0x320 ;  /* 0x0000032000027802 */ /* 0x001fce0000000f00 */
[----:B------:R-:W-:Y:S05]  /*0310*/  CALL.REL.NOINC `($__internal_1_$__cuda_sm10x_tcgen05_guardrail_trap_phase_invalid_during_alloc) ;  /* 0x000005d800c87944 */ /* 0x000fea0003c00000 */
.L_x_2:
[----:B------:R-:W-:Y:S05]  /*0320*/  WARPSYNC.ALL ;  /* 0x0000000000007948 */ /* 0x000fea0003800000 */
[----:B------:R-:W-:Y:S01]  /*0330*/  NOP ;  /* 0x0000000000007918 */ /* 0x000fe20000000000 */
.L_x_0:
[----:B------:R-:W1:Y:S01]  /*0340*/  LDC.64 R86, c[0x0][0x398] ;  /* 0x0000e600ff567b82 */ /* 0x000e620000000a00 */
[----:B------:R-:W2:Y:S01]  /*0350*/  S2R R7, SR_CTAID.X ;  /* 0x0000000000077919 */ /* 0x000ea20000002500 */
[----:B------:R-:W-:Y:S01]  /*0360*/  LOP3.LUT R64, R0, 0x7f, RZ, 0xc0, !PT ;  /* 0x0000007f00407812 */ /* 0x000fe200078ec0ff */
[----:B------:R-:W-:Y:S01]  /*0370*/  UMOV UR4, 0x400 ;  /* 0x0000040000047882 */ /* 0x000fe20000000000 */
[----:B------:R-:W-:Y:S01]  /*0380*/  SHF.R.U32.HI R13, RZ, 0x5, R0 ;  /* 0x00000005ff0d7819 */ /* 0x000fe20000011600 */
[----:B------:R-:W3:Y:S03]  /*0390*/  LDCU UR8, c[0x0][0x3a4] ;  /* 0x00007480ff0877ac */ /* 0x000ee60008000800 */
[----:B------:R-:W4:Y:S08]  /*03a0*/  S2UR UR6, SR_CgaCtaId ;  /* 0x00000000000679c3 */ /* 0x000f300000008800 */
[----:B------:R-:W0:Y:S02]  /*03b0*/  LDC R54, c[0x0][0x3a0] ;  /* 0x0000e800ff367b82 */ /* 0x000e240000000800 */
[----:B01----:R-:W-:Y:S01]  /*03c0*/  VIADD R2, R87, 0xff ;  /* 0x000000ff57027836 */ /* 0x003fe20000000000 */
[----:B------:R-:W-:-:S04]  /*03d0*/  IABS R90, R87 ;  /* 0x00000057005a7213 */ /* 0x000fc80000000000 */
[----:B------:R-:W-:Y:S01]  /*03e0*/  SHF.R.S32.HI R3, RZ, 0x1f, R2 ;  /* 0x0000001fff037819 */ /* 0x000fe20000011402 */
[----:B----4-:R-:W-:-:S03]  /*03f0*/  ULEA UR4, UR6, UR4, 0x18 ;  /* 0x0000000406047291 */ /* 0x010fc6000f8ec0ff */
[----:B------:R-:W-:Y:S01]  /*0400*/  LEA.HI R3, R3, R2, RZ, 0x8 ;  /* 0x0000000203037211 */ /* 0x000fe200078f40ff */
[----:B------:R-:W-:Y:S01]  /*0410*/  BAR.SYNC.DEFER_BLOCKING 0x0 ;  /* 0x0000000000007b1d */ /* 0x000fe20000010000 */
[----:B--2---:R-:W-:Y:S02]  /*0420*/  IABS R8, R7 ;  /* 0x0000000700087213 */ /* 0x004fe40000000000 */
[----:B------:R-:W-:-:S04]  /*0430*/  SHF.R.S32.HI R4, RZ, 0x8, R3 ;  /* 0x00000008ff047819 */ /* 0x000fc80000011403 */
[-C--:B------:R-:W-:Y:S02]  /*0440*/  IABS R9, R4.reuse ;  /* 0x0000000400097213 */ /* 0x080fe40000000000 */
[----:B------:R-:W-:Y:S02]  /*0450*/  IABS R10, R4 ;  /* 0x00000004000a7213 */ /* 0x000fe40000000000 */
[----:B------:R-:W0:Y:S01]  /*0460*/  I2F.RP R5, R9 ;  /* 0x0000000900057306 */ /* 0x000e220000209400 */
[----:B------:R-:W1:Y:S07]  /*0470*/  LDS R16, [UR4] ;  /* 0x00000004ff107984 */ /* 0x000e6e0008000800 */
[----:B0-----:R-:W0:Y:S02]  /*0480*/  MUFU.RCP R5, R5 ;  /* 0x0000000500057308 */ /* 0x001e240000001000 */
[----:B0-----:R-:W-:-:S02]  /*0490*/  VIADD R2, R5, 0xffffffe ;  /* 0x0ffffffe05027836 */ /* 0x001fc40000000000 */
[----:B------:R-:W-:-:S04]  /*04a0*/  IMAD.MOV R5, RZ, RZ, -R10 ;  /* 0x000000ffff057224 */ /* 0x000fc800078e0a0a */
[----:B------:R0:W2:Y:S02]  /*04b0*/  F2I.FTZ.U32.TRUNC.NTZ R3, R2 ;  /* 0x0000000200037305 */ /* 0x0000a4000021f000 */
[----:B0-----:R-:W-:Y:S02]  /*04c0*/  IMAD.MOV.U32 R2, RZ, RZ, RZ ;  /* 0x000000ffff027224 */ /* 0x001fe400078e00ff */
[----:B--2---:R-:W-:Y:S01]  /*04d0*/  IMAD.MOV R6, RZ, RZ, -R3 ;  /* 0x000000ffff067224 */ /* 0x004fe200078e0a03 */
[----:B-1----:R-:W-:-:S03]  /*04e0*/  R2UR UR5, R16 ;  /* 0x00000000100572ca */ /* 0x002fc600000e0000 */
[----:B------:R-:W-:Y:S02]  /*04f0*/  IMAD R11, R6, R9, RZ ;  /* 0x00000009060b7224 */ /* 0x000fe400078e02ff */
[----:B------:R-:W-:Y:S02]  /*0500*/  IMAD.MOV.U32 R6, RZ, RZ, R8 ;  /* 0x000000ffff067224 */ /* 0x000fe400078e0008 */
[----:B------:R-:W-:-:S06]  /*0510*/  IMAD.HI.U32 R3, R3, R11, R2 ;  /* 0x0000000b03037227 */ /* 0x000fcc00078e0002 */
[----:B------:R-:W-:-:S04]  /*0520*/  IMAD.HI.U32 R3, R3, R6, RZ ;  /* 0x0000000603037227 */ /* 0x000fc800078e00ff */
[----:B------:R-:W-:Y:S01]  /*0530*/  IMAD R2, R3, R5, R6 ;  /* 0x0000000503027224 */ /* 0x000fe200078e0206 */
[----:B------:R-:W-:Y:S04]  /*0540*/  BAR.SYNC.DEFER_BLOCKING 0x0 ;  /* 0x0000000000007b1d */ /* 0x000fe80000010000 */
[----:B------:R-:W-:-:S13]  /*0550*/  ISETP.GT.U32.AND P1, PT, R9, R2, PT ;  /* 0x000000020900720c */ /* 0x000fda0003f24070 */
[----:B------:R-:W-:Y:S02]  /*0560*/  @!P1 IMAD.IADD R2, R2, 0x1, -R9 ;  /* 0x0000000102029824 */ /* 0x000fe400078e0a09 */
[----:B------:R-:W-:Y:S01]  /*0570*/  @!P1 VIADD R3, R3, 0x1 ;  /* 0x0000000103039836 */ /* 0x000fe20000000000 */
[----:B------:R-:W-:Y:S02]  /*0580*/  ISETP.NE.AND P1, PT, R4, RZ, PT ;  /* 0x000000ff0400720c */ /* 0x000fe40003f25270 */
[----:B------:R-:W-:Y:S02]  /*0590*/  ISETP.GE.U32.AND P0, PT, R2, R9, PT ;  /* 0x000000090200720c */ /* 0x000fe40003f06070 */
[----:B------:R-:W-:-:S04]  /*05a0*/  LOP3.LUT R2, R7, R4, RZ, 0x3c, !PT ;  /* 0x0000000407027212 */ /* 0x000fc800078e3cff */
[----:B------:R-:W-:Y:S01]  /*05b0*/  ISETP.GE.AND P2, PT, R2, RZ, PT ;  /* 0x000000ff0200720c */ /* 0x000fe20003f46270 */
[----:B------:R-:W-:-:S06]  /*05c0*/  VIADD R2, R86, 0xff ;  /* 0x000000ff56027836 */ /* 0x000fcc0000000000 */
[----:B------:R-:W-:-:S04]  /*05d0*/  @P0 VIADD R3, R3, 0x1 ;  /* 0x0000000103030836 */ /* 0x000fc80000000000 */
[----:B------:R-:W-:Y:S01]  /*05e0*/  IMAD.MOV.U32 R10, RZ, RZ, R3 ;  /* 0x000000ffff0a7224 */ /* 0x000fe200078e0003 */
[----:B------:R-:W-:-:S03]  /*05f0*/  SHF.R.S32.HI R3, RZ, 0x1f, R2 ;  /* 0x0000001fff037819 */ /* 0x000fc60000011402 */
[----:B------:R-:W-:Y:S01]  /*0600*/  @!P2 IMAD.MOV R10, RZ, RZ, -R10 ;  /* 0x000000ffff0aa224 */ /* 0x000fe200078e0a0a */
[----:B------:R-:W-:Y:S02]  /*0610*/  LEA.HI R3, R3, R2, RZ, 0x8 ;  /* 0x0000000203037211 */ /* 0x000fe400078f40ff */
[----:B------:R-:W-:-:S04]  /*0620*/  @!P1 LOP3.LUT R10, RZ, R4, RZ, 0x33, !PT ;  /* 0x00000004ff0a9212 */ /* 0x000fc800078e33ff */
[----:B------:R-:W-:Y:S01]  /*0630*/  LEA.HI.SX32 R3, R3, -R10, 0x18 ;  /* 0x8000000a03037211 */ /* 0x000fe200078fc2ff */
[----:B------:R-:W-:-:S03]  /*0640*/  IMAD.MOV R6, RZ, RZ, -R10 ;  /* 0x000000ffff067224 */ /* 0x000fc600078e0a0a */
[----:B------:R-:W-:Y:S01]  /*0650*/  VIMNMX R11, PT, PT, R3, 0x1, PT ;  /* 0x00000001030b7848 */ /* 0x000fe20003fe0100 */
[----:B------:R-:W-:-:S03]  /*0660*/  IMAD R12, R4, R6, R7 ;  /* 0x00000006040c7224 */ /* 0x000fc600078e0207 */
[-C--:B------:R-:W-:Y:S02]  /*0670*/  IABS R8, R11.reuse ;  /* 0x0000000b00087213 */ /* 0x080fe40000000000 */
[----:B------:R-:W-:Y:S02]  /*0680*/  IABS R4, R11 ;  /* 0x0000000b00047213 */ /* 0x000fe40000000000 */
[----:B------:R-:W0:Y:S03]  /*0690*/  I2F.RP R5, R8 ;  /* 0x0000000800057306 */ /* 0x000e260000209400 */
[----:B------:R-:W-:-:S05]  /*06a0*/  IMAD.MOV R6, RZ, RZ, -R4 ;  /* 0x000000ffff067224 */ /* 0x000fca00078e0a04 */
[----:B0-----:R-:W0:Y:S02]  /*06b0*/  MUFU.RCP R5, R5 ;  /* 0x0000000500057308 */ /* 0x001e240000001000 */
[----:B0-----:R-:W-:Y:S01]  /*06c0*/  VIADD R2, R5, 0xffffffe ;  /* 0x0ffffffe05027836 */ /* 0x001fe20000000000 */
[----:B------:R-:W-:-:S05]  /*06d0*/  IABS R5, R12 ;  /* 0x0000000c00057213 */ /* 0x000fca0000000000 */
[----:B------:R0:W1:Y:S02]  /*06e0*/  F2I.FTZ.U32.TRUNC.NTZ R3, R2 ;  /* 0x0000000200037305 */ /* 0x000064000021f000 */
[----:B0-----:R-:W-:Y:S02]  /*06f0*/  IMAD.MOV.U32 R2, RZ, RZ, RZ ;  /* 0x000000ffff027224 */ /* 0x001fe400078e00ff */
[----:B-1----:R-:W-:-:S04]  /*0700*/  IMAD.MOV R9, RZ, RZ, -R3 ;  /* 0x000000ffff097224 */ /* 0x002fc800078e0a03 */
[----:B------:R-:W-:Y:S01]  /*0710*/  IMAD R7, R9, R8, RZ ;  /* 0x0000000809077224 */ /* 0x000fe200078e02ff */
[----:B------:R-:W-:-:S03]  /*0720*/  IABS R9, R86 ;  /* 0x0000005600097213 */ /* 0x000fc60000000000 */
[----:B------:R-:W-:Y:S01]  /*0730*/  IMAD.HI.U32 R3, R3, R7, R2 ;  /* 0x0000000703037227 */ /* 0x000fe200078e0002 */
[----:B------:R-:W0:Y:S05]  /*0740*/  I2F.RP R4, R9 ;  /* 0x0000000900047306 */ /* 0x000e2a0000209400 */
[----:B------:R-:W-:-:S04]  /*0750*/  IMAD.HI.U32 R2, R3, R5, RZ ;  /* 0x0000000503027227 */ /* 0x000fc800078e00ff */
[----:B------:R-:W-:Y:S02]  /*0760*/  IMAD R3, R2, R6, R5 ;  /* 0x0000000602037224 */ /* 0x000fe400078e0205 */
[----:B------:R-:W1:Y:S03]  /*0770*/  I2F.RP R6, R90 ;  /* 0x0000005a00067306 */ /* 0x000e660000209400 */
[----:B------:R-:W-:-:S05]  /*0780*/  ISETP.GT.U32.AND P1, PT, R8, R3, PT ;  /* 0x000000030800720c */ /* 0x000fca0003f24070 */
[----:B0-----:R-:W0:Y:S08]  /*0790*/  MUFU.RCP R4, R4 ;  /* 0x0000000400047308 */ /* 0x001e300000001000 */
[----:B------:R-:W-:Y:S01]  /*07a0*/  @!P1 IMAD.IADD R3, R3, 0x1, -R8 ;  /* 0x0000000103039824 */ /* 0x000fe200078e0a08 */
[----:B-1----:R-:W1:Y:S01]  /*07b0*/  MUFU.RCP R6, R6 ;  /* 0x0000000600067308 */ /* 0x002e620000001000 */
[----:B------:R-:W-:Y:S01]  /*07c0*/  @!P1 VIADD R2, R2, 0x1 ;  /* 0x0000000102029836 */ /* 0x000fe20000000000 */
[----:B------:R-:W-:-:S02]  /*07d0*/  ISETP.NE.AND P1, PT, R11, RZ, PT ;  /* 0x000000ff0b00720c */ /* 0x000fc40003f25270 */
[----:B------:R-:W-:Y:S02]  /*07e0*/  ISETP.GE.U32.AND P0, PT, R3, R8, PT ;  /* 0x000000080300720c */ /* 0x000fe40003f06070 */
[----:B------:R-:W-:Y:S01]  /*07f0*/  LOP3.LUT R3, R12, R11, RZ, 0x3c, !PT ;  /* 0x0000000b0c037212 */ /* 0x000fe200078e3cff */
[----:B0-----:R-:W-:-:S03]  /*0800*/  VIADD R5, R4, 0xffffffe ;  /* 0x0ffffffe04057836 */ /* 0x001fc60000000000 */
[----:B------:R-:W-:Y:S02]  /*0810*/  ISETP.GE.AND P2, PT, R3, RZ, PT ;  /* 0x000000ff0300720c */ /* 0x000fe40003f46270 */
[----:B------:R-:W0:Y:S05]  /*0820*/  F2I.FTZ.U32.TRUNC.NTZ R3, R5 ;  /* 0x0000000500037305 */ /* 0x000e2a000021f000 */
[----:B------:R-:W-:Y:S02]  /*0830*/  @P0 VIADD R2, R2, 0x1 ;  /* 0x0000000102020836 */ /* 0x000fe40000000000 */
[----:B-1----:R-:W-:Y:S02]  /*0840*/  VIADD R6, R6, 0xffffffe ;  /* 0x0ffffffe06067836 */ /* 0x002fe40000000000 */
[----:B------:R-:W-:-:S04]  /*0850*/  IMAD.MOV.U32 R93, RZ, RZ, R2 ;  /* 0x000000ffff5d7224 */ /* 0x000fc800078e0002 */
[----:B------:R-:W-:Y:S01]  /*0860*/  @!P2 IMAD.MOV R93, RZ, RZ, -R93 ;  /* 0x000000ffff5da224 */ /* 0x000fe200078e0a5d */
[----:B------:R-:W-:Y:S01]  /*0870*/  @!P1 LOP3.LUT R93, RZ, R11, RZ, 0x33, !PT ;  /* 0x0000000bff5d9212 */ /* 0x000fe200078e33ff */
[----:B0-----:R-:W-:-:S04]  /*0880*/  IMAD.MOV R8, RZ, RZ, -R3 ;  /* 0x000000ffff087224 */ /* 0x001fc800078e0a03 */
[----:B------:R-:W-:Y:S02]  /*0890*/  IMAD.MOV R2, RZ, RZ, -R93 ;  /* 0x000000ffff027224 */ /* 0x000fe400078e0a5d */
[----:B------:R-:W-:Y:S01]  /*08a0*/  IMAD R5, R8, R9, RZ ;  /* 0x0000000908057224 */ /* 0x000fe200078e02ff */
[----:B------:R-:W-:Y:S01]  /*08b0*/  LOP3.LUT R8, R0, 0x40, RZ, 0xc0, !PT ;  /* 0x0000004000087812 */ /* 0x000fe200078ec0ff */
[----:B------:R-:W-:Y:S02]  /*08c0*/  IMAD R2, R11, R2, R12 ;  /* 0x000000020b027224 */ /* 0x000fe400078e020c */
[----:B------:R-:W-:Y:S02]  /*08d0*/  IMAD.SHL.U32 R93, R93, 0x100, RZ ;  /* 0x000001005d5d7824 */ /* 0x000fe400078e00ff */
[----:B------:R-:W-:Y:S02]  /*08e0*/  IMAD.IADD R4, R10, 0x1, R2 ;  /* 0x000000010a047824 */ /* 0x000fe400078e0202 */
[----:B------:R-:W-:Y:S01]  /*08f0*/  IMAD.MOV.U32 R2, RZ, RZ, RZ ;  /* 0x000000ffff027224 */ /* 0x000fe200078e00ff */
[----:B------:R-:W-:Y:S01]  /*0900*/  IABS R91, R93 ;  /* 0x0000005d005b7213 */ /* 0x000fe20000000000 */
[----:B------:R-:W-:-:S02]  /*0910*/  IMAD R18, R4, 0x100, R64 ;  /* 0x0000010004127824 */ /* 0x000fc400078e0240 */
[----:B------:R-:W-:Y:S02]  /*0920*/  IMAD.HI.U32 R2, R3, R5, R2 ;  /* 0x0000000503027227 */ /* 0x000fe400078e0002 */
[----:B------:R0:W1:Y:S01]  /*0930*/  F2I.FTZ.U32.TRUNC.NTZ R5, R6 ;  /* 0x0000000600057305 */ /* 0x000062000021f000 */
[----:B------:R-:W-:Y:S01]  /*0940*/  IABS R10, R18 ;  /* 0x00000012000a7213 */ /* 0x000fe20000000000 */
[----:B------:R-:W-:Y:S01]  /*0950*/  VIADD R17, R18, 0x80 ;  /* 0x0000008012117836 */ /* 0x000fe20000000000 */
[----:B------:R-:W-:Y:S01]  /*0960*/  STL [R1+0x648], R18 ;  /* 0x0006481201007387 */ /* 0x000fe20000100800 */
[----:B------:R-:W-:Y:S02]  /*0970*/  IMAD.SHL.U32 R4, R0, 0x2, RZ ;  /* 0x0000000200047824 */ /* 0x000fe400078e00ff */
[----:B------:R-:W-:Y:S01]  /*0980*/  IMAD.HI.U32 R0, R2, R10, RZ ;  /* 0x0000000a02007227 */ /* 0x000fe200078e00ff */
[----:B------:R-:W-:Y:S01]  /*0990*/  IABS R11, R17 ;  /* 0x00000011000b7213 */ /* 0x000fe20000000000 */
[----:B------:R2:W-:Y:S01]  /*09a0*/  STL [R1+0x64c], R17 ;  /* 0x00064c1101007387 */ /* 0x0005e20000100800 */
[----:B------:R-:W-:Y:S01]  /*09b0*/  LOP3.LUT R7, R4, 0x7e, RZ, 0xc0, !PT ;  /* 0x0000007e04077812 */ /* 0x000fe200078ec0ff */
[----:B------:R-:W-:Y:S01]  /*09c0*/  IMAD.MOV R0, RZ, RZ, -R0 ;  /* 0x000000ffff007224 */ /* 0x000fe200078e0a00 */
[----:B------:R-:W-:Y:S01]  /*09d0*/  ISETP.GE.AND P6, PT, R17, RZ, PT ;  /* 0x000000ff1100720c */ /* 0x000fe20003fc6270 */
[----:B------:R-:W-:-:S04]  /*09e0*/  IMAD.HI.U32 R2, R2, R11, RZ ;  /* 0x0000000b02027227 */ /* 0x000fc800078e00ff */
[----:B0-----:R-:W-:Y:S01]  /*09f0*/  IMAD R6, R9, R0, R10 ;  /* 0x0000000009067224 */ /* 0x001fe200078e020a */
[----:B------:R-:W-:Y:S01]  /*0a00*/  IADD3 R10, PT, PT, R93, 0x1, RZ ;  /* 0x000000015d0a7810 */ /* 0x000fe20007ffe0ff */
[----:B------:R-:W-:Y:S02]  /*0a10*/  IMAD.SHL.U32 R3, R13, 0x200000, RZ ;  /* 0x002000000d037824 */ /* 0x000fe400078e00ff */
[----:B------:R-:W-:Y:S01]  /*0a20*/  IMAD.MOV R12, RZ, RZ, -R2 ;  /* 0x000000ffff0c7224 */ /* 0x000fe200078e0a02 */
[----:B------:R-:W-:Y:S01]  /*0a30*/  ISETP.GT.U32.AND P0, PT, R9, R6, PT ;  /* 0x000000060900720c */ /* 0x000fe20003f04070 */
[----:B-1----:R-:W-:Y:S01]  /*0a40*/  IMAD.MOV R0, RZ, RZ, -R5 ;  /* 0x000000ffff007224 */ /* 0x002fe200078e0a05 */
[----:B------:R-:W-:Y:S01]  /*0a50*/  LOP3.LUT R4, R3, 0x600000, RZ, 0xc0, !PT ;  /* 0x0060000003047812 */ /* 0x000fe200078ec0ff */
[--C-:B------:R-:W-:Y:S01]  /*0a60*/  IMAD R3, R8, 0x100, R7.reuse ;  /* 0x0000010008037824 */ /* 0x100fe200078e0207 */
[----:B------:R-:W-:Y:S01]  /*0a70*/  ISETP.GE.AND P5, PT, R10, RZ, PT ;  /* 0x000000ff0a00720c */ /* 0x000fe20003fa6270 */
[----:B------:R-:W-:Y:S01]  /*0a80*/  IMAD R2, R8, 0x200, R7 ;  /* 0x0000020008027824 */ /* 0x000fe200078e0207 */
[----:B------:R-:W-:Y:S01]  /*0a90*/  R2UR UR9, R4 ;  /* 0x00000000040972ca */ /* 0x000fe200000e0000 */
[----:B------:R-:W-:Y:S01]  /*0aa0*/  IMAD R7, R9, R12, R11 ;  /* 0x0000000c09077224 */ /* 0x000fe200078e020b */
[----:B------:R-:W-:Y:S01]  /*0ab0*/  IABS R8, R10 ;  /* 0x0000000a00087213 */ /* 0x000fe20000000000 */
[----:B------:R-:W-:-:S02]  /*0ac0*/  IMAD.MOV.U32 R11, RZ, RZ, R0 ;  /* 0x000000ffff0b7224 */ /* 0x000fc400078e0000 */
[----:B------:R-:W-:Y:S01]  /*0ad0*/  IMAD.MOV.U32 R4, RZ, RZ, RZ ;  /* 0x000000ffff047224 */ /* 0x000fe200078e00ff */
[----:B------:R-:W-:Y:S01]  /*0ae0*/  ISETP.GT.U32.AND P1, PT, R9, R7, PT ;  /* 0x000000070900720c */ /* 0x000fe20003f24070 */
[----:B------:R-:W-:Y:S02]  /*0af0*/  IMAD R11, R11, R90, RZ ;  /* 0x0000005a0b0b7224 */ /* 0x000fe400078e02ff */
[----:B------:R-:W-:Y:S02]  /*0b00*/  @!P0 IMAD.IADD R6, R6, 0x1, -R9 ;  /* 0x0000000106068824 */ /* 0x000fe400078e0a09 */
[----:B------:R-:W-:-:S03]  /*0b10*/  IMAD.HI.U32 R0, R5, R11, R4 ;  /* 0x0000000b05007227 */ /* 0x000fc600078e0004 */
[----:B------:R-:W-:Y:S01]  /*0b20*/  ISETP.GT.U32.AND P0, PT, R9, R6, PT ;  /* 0x000000060900720c */ /* 0x000fe20003f04070 */
[----:B------:R-:W-:Y:S02]  /*0b30*/  IMAD.MOV.U32 R11, RZ, RZ, R8 ;  /* 0x000000ffff0b7224 */ /* 0x000fe400078e0008 */
[----:B------:R-:W-:Y:S02]  /*0b40*/  VIADD R12, R93, 0x2 ;  /* 0x000000025d0c7836 */ /* 0x000fe40000000000 */
[----:B------:R-:W-:-:S03]  /*0b50*/  IMAD.HI.U32 R4, R0, R11, RZ ;  /* 0x0000000b00047227 */ /* 0x000fc600078e00ff */
[----:B------:R-:W-:Y:S01]  /*0b60*/  IABS R13, R12 ;  /* 0x0000000c000d7213 */ /* 0x000fe20000000000 */
[----:B------:R-:W-:Y:S01]  /*0b70*/  IMAD.MOV R4, RZ, RZ, -R4 ;  /* 0x000000ffff047224 */ /* 0x000fe200078e0a04 */
[----:B------:R-:W-:Y:S01]  /*0b80*/  ISETP.GE.AND P3, PT, R12, RZ, PT ;  /* 0x000000ff0c00720c */ /* 0x000fe20003f66270 */
[----:B------:R-:W-:Y:S01]  /*0b90*/  @!P1 IMAD.IADD R7, R7, 0x1, -R9 ;  /* 0x0000000107079824 */ /* 0x000fe200078e0a09 */
[----:B------:R-:W-:Y:S01]  /*0ba0*/  ISETP.GE.AND P1, PT, R18, RZ, PT ;  /* 0x000000ff1200720c */ /* 0x000fe20003f26270 */
[----:B------:R-:W-:Y:S02]  /*0bb0*/  IMAD R11, R90, R4, R11 ;  /* 0x000000045a0b7224 */ /* 0x000fe400078e020b */
[----:B------:R-:W-:Y:S01]  /*0bc0*/  @!P0 IMAD.IADD R6, R6, 0x1, -R9 ;  /* 0x0000000106068824 */ /* 0x000fe200078e0a09 */
[----:B------:R-:W-:Y:S01]  /*0bd0*/  ISETP.GT.U32.AND P2, PT, R9, R7, PT ;  /* 0x000000070900720c */ /* 0x000fe20003f44070 */
[----:B------:R-:W-:Y:S01]  /*0be0*/  VIADD R14, R93, 0x3 ;  /* 0x000000035d0e7836 */ /* 0x000fe20000000000 */
[----:B------:R-:W-:Y:S01]  /*0bf0*/  ISETP.GT.U32.AND P0, PT, R90, R11, PT ;  /* 0x0000000b5a00720c */ /* 0x000fe20003f04070 */
[----:B------:R-:W-:-:S03]  /*0c00*/  IMAD.HI.U32 R5, R0, R13, RZ ;  /* 0x0000000d00057227 */ /* 0x000fc600078e00ff */
[----:B------:R-:W-:Y:S01]  /*0c10*/  IABS R15, R14 ;  /* 0x0000000e000f7213 */ /* 0x000fe20000000000 */
[----:B------:R-:W-:Y:S02]  /*0c20*/  IMAD.MOV R5, RZ, RZ, -R5 ;  /* 0x000000ffff057224 */ /* 0x000fe400078e0a05 */
[----:B------:R-:W-:Y:S02]  /*0c30*/  VIADD R10, R93, 0x4 ;  /* 0x000000045d0a7836 */ /* 0x000fe40000000000 */
[----:B------:R-:W-:-:S03]  /*0c40*/  IMAD.HI.U32 R8, R0, R15, RZ ;  /* 0x0000000f00087227 */ /* 0x000fc600078e00ff */
[----:B--2---:R-:W-:Y:S01]  /*0c50*/  IABS R17, R10 ;  /* 0x0000000a00117213 */ /* 0x004fe20000000000 */
[----:B------:R-:W-:Y:S01]  /*0c60*/  @!P2 IMAD.IADD R7, R7, 0x1, -R9 ;  /* 0x000000010707a824 */ /* 0x000fe200078e0a09 */
[----:B------:R-:W-:Y:S01]  /*0c70*/  ISETP.NE.AND P2, PT, R86, RZ, PT ;  /* 0x000000ff5600720c */ /* 0x000fe20003f45270 */
[----:B------:R-:W-:Y:S01]  /*0c80*/  @!P0 IMAD.IADD R11, R11, 0x1, -R90 ;  /* 0x000000010b0b8824 */ /* 0x000fe200078e0a5a */
[----:B------:R-:W-:Y:S01]  /*0c90*/  ISETP.GE.AND P0, PT, R14, RZ, PT ;  /* 0x000000ff0e00720c */ /* 0x000fe20003f06270 */
[----:B------:R-:W-:Y:S02]  /*0ca0*/  IMAD.MOV R8, RZ, RZ, -R8 ;  /* 0x000000ffff087224 */ /* 0x000fe400078e0a08 */
[C---:B------:R-:W-:Y:S01]  /*0cb0*/  IMAD R13, R90.reuse, R5, R13 ;  /* 0x000000055a0d7224 */ /* 0x040fe200078e020d */
[----:B------:R-:W-:Y:S01]  /*0cc0*/  LOP3.LUT R5, RZ, R86, RZ, 0x33, !PT ;  /* 0x00000056ff057212 */ /* 0x000fe200078e33ff */
[----:B------:R-:W-:Y:S01]  /*0cd0*/  @!P6 IMAD.MOV R7, RZ, RZ, -R7 ;  /* 0x000000ffff07e224 */ /* 0x000fe200078e0a07 */
[C---:B------:R-:W-:Y:S01]  /*0ce0*/  ISETP.GT.U32.AND P6, PT, R90.reuse, R11, PT ;  /* 0x0000000b5a00720c */ /* 0x040fe20003fc4070 */
[C---:B------:R-:W-:Y:S01]  /*0cf0*/  IMAD R15, R90.reuse, R8, R15 ;  /* 0x000000085a0f7224 */ /* 0x040fe200078e020f */
[C---:B------:R-:W-:Y:S01]  /*0d00*/  ISETP.GT.U32.AND P4, PT, R90.reuse, R13, PT ;  /* 0x0000000d5a00720c */ /* 0x040fe20003f84070 */
[----:B------:R-:W-:Y:S01]  /*0d10*/  VIADD R12, R93, 0x5 ;  /* 0x000000055d0c7836 */ /* 0x000fe20000000000 */
[----:B------:R-:W-:Y:S01]  /*0d20*/  SEL R8, R5, R7, !P2 ;  /* 0x0000000705087207 */ /* 0x000fe20005000000 */
[----:B------:R-:W-:Y:S01]  /*0d30*/  @!P1 IMAD.MOV R6, RZ, RZ, -R6 ;  /* 0x000000ffff069224 */ /* 0x000fe200078e0a06 */
[----:B------:R-:W-:Y:S01]  /*0d40*/  ISETP.GT.U32.AND P1, PT, R90, R15, PT ;  /* 0x0000000f5a00720c */ /* 0x000fe20003f24070 */
[----:B------:R-:W-:Y:S01]  /*0d50*/  IMAD.HI.U32 R4, R0, R17, RZ ;  /* 0x0000001100047227 */ /* 0x000fe200078e00ff */
[----:B------:R-:W-:-:S02]  /*0d60*/  IABS R19, R12 ;  /* 0x0000000c00137213 */ /* 0x000fc40000000000 */
[----:B------:R-:W-:Y:S01]  /*0d70*/  SEL R9, R5, R6, !P2 ;  /* 0x0000000605097207 */ /* 0x000fe20005000000 */
[----:B------:R-:W-:Y:S01]  /*0d80*/  IMAD.MOV R4, RZ, RZ, -R4 ;  /* 0x000000ffff047224 */ /* 0x000fe200078e0a04 */
[----:B------:R-:W-:Y:S01]  /*0d90*/  ISETP.GE.AND P2, PT, R10, RZ, PT ;  /* 0x000000ff0a00720c */ /* 0x000fe20003f46270 */
[----:B------:R-:W-:-:S04]  /*0da0*/  IMAD.HI.U32 R5, R0, R19, RZ ;  /* 0x0000001300057227 */ /* 0x000fc800078e00ff */
[--C-:B------:R-:W-:Y:S01]  /*0db0*/  @!P6 IMAD.IADD R11, R11, 0x1, -R90.reuse ;  /* 0x000000010b0be824 */ /* 0x100fe200078e0a5a */
[----:B------:R-:W-:Y:S01]  /*0dc0*/  ISETP.GE.AND P6, PT, R12, RZ, PT ;  /* 0x000000ff0c00720c */ /* 0x000fe20003fc6270 */
[--C-:B------:R-:W-:Y:S02]  /*0dd0*/  @!P4 IMAD.IADD R13, R13, 0x1, -R90.reuse ;  /* 0x000000010d0dc824 */ /* 0x100fe400078e0a5a */
[----:B------:R-:W-:Y:S02]  /*0de0*/  IMAD.MOV R7, RZ, RZ, -R5 ;  /* 0x000000ffff077224 */ /* 0x000fe400078e0a05 */
[C---:B------:R-:W-:Y:S02]  /*0df0*/  IMAD R5, R90.reuse, R4, R17 ;  /* 0x000000045a057224 */ /* 0x040fe400078e0211 */
[----:B------:R-:W-:Y:S02]  /*0e00*/  IMAD.MOV.U32 R16, RZ, RZ, R11 ;  /* 0x000000ffff107224 */ /* 0x000fe400078e000b */
[----:B------:R-:W-:Y:S01]  /*0e10*/  @!P1 IMAD.IADD R15, R15, 0x1, -R90 ;  /* 0x000000010f0f9824 */ /* 0x000fe200078e0a5a */
[C---:B------:R-:W-:Y:S01]  /*0e20*/  ISETP.GT.U32.AND P1, PT, R90.reuse, R13, PT ;  /* 0x0000000d5a00720c */ /* 0x040fe20003f24070 */
[----:B------:R-:W-:Y:S01]  /*0e30*/  @!P5 IMAD.MOV R16, RZ, RZ, -R16 ;  /* 0x000000ffff10d224 */ /* 0x000fe200078e0a10 */
[C---:B------:R-:W-:Y:S01]  /*0e40*/  ISETP.GT.U32.AND P5, PT, R90.reuse, R5, PT ;  /* 0x000000055a00720c */ /* 0x040fe20003fa4070 */
[C---:B------:R-:W-:Y:S01]  /*0e50*/  VIADD R4, R93.reuse, 0x6 ;  /* 0x000000065d047836 */ /* 0x040fe20000000000 */
[C---:B------:R-:W-:Y:S01]  /*0e60*/  ISETP.GT.U32.AND P4, PT, R90.reuse, R15, PT ;  /* 0x0000000f5a00720c */ /* 0x040fe20003f84070 */
[----:B------:R-:W-:Y:S01]  /*0e70*/  IMAD R7, R90, R7, R19 ;  /* 0x000000075a077224 */ /* 0x000fe200078e0213 */
[----:B------:R0:W-:Y:S01]  /*0e80*/  STL [R1+0x9c4], R16 ;  /* 0x0009c41001007387 */ /* 0x0001e20000100800 */
[C---:B------:R-:W-:Y:S01]  /*0e90*/  VIADD R6, R93.reuse, 0x7 ;  /* 0x000000075d067836 */ /* 0x040fe20000000000 */
[----:B------:R-:W-:Y:S01]  /*0ea0*/  IABS R11, R4 ;  /* 0x00000004000b7213 */ /* 0x000fe20000000000 */
[----:B------:R-:W-:-:S02]  /*0eb0*/  VIADD R12, R93, 0x8 ;  /* 0x000000085d0c7836 */ /* 0x000fc40000000000 */
[----:B------:R-:W-:Y:S01]  /*0ec0*/  VIADD R14, R93, 0x9 ;  /* 0x000000095d0e7836 */ /* 0x000fe20000000000 */
[----:B------:R-:W-:Y:S01]  /*0ed0*/  IABS R17, R6 ;  /* 0x0000000600117213 */ /* 0x000fe20000000000 */
[--C-:B------:R-:W-:Y:S01]  /*0ee0*/  @!P1 IMAD.IADD R13, R13, 0x1, -R90.reuse ;  /* 0x000000010d0d9824 */ /* 0x100fe200078e0a5a */
[----:B------:R-:W-:Y:S01]  /*0ef0*/  ISETP.GE.AND P1, PT, R4, RZ, PT ;  /* 0x000000ff0400720c */ /* 0x000fe20003f26270 */
[--C-:B------:R-:W-:Y:S01]  /*0f00*/  @!P5 IMAD.IADD R5, R5, 0x1, -R90.reuse ;  /* 0x000000010505d824 */ /* 0x100fe200078e0a5a */
[----:B------:R-:W-:Y:S01]  /*0f10*/  IABS R19, R12 ;  /* 0x0000000c00137213 */ /* 0x000fe20000000000 */
[----:B0-----:R-:W-:Y:S01]  /*0f20*/  IMAD.MOV.U32 R16, RZ, RZ, R13 ;  /* 0x000000ffff107224 */ /* 0x001fe200078e000d */
[----:B------:R-:W-:Y:S01]  /*0f30*/  IABS R10, R14 ;  /* 0x0000000e000a7213 */ /* 0x000fe20000000000 */
[----:B------:R-:W-:Y:S01]  /*0f40*/  @!P4 IMAD.IADD R15, R15, 0x1, -R90 ;  /* 0x000000010f0fc824 */ /* 0x000fe200078e0a5a */
[C---:B------:R-:W-:Y:S01]  /*0f50*/  ISETP.GT.U32.AND P5, PT, R90.reuse, R5, PT ;  /* 0x000000055a00720c */ /* 0x040fe20003fa4070 */
[----:B------:R-:W-:Y:S01]  /*0f60*/  @!P3 IMAD.MOV R16, RZ, RZ, -R16 ;  /* 0x000000ffff10b224 */ /* 0x000fe200078e0a10 */
[----:B------:R-:W-:Y:S01]  /*0f70*/  ISETP.GT.U32.AND P3, PT, R90, R7, PT ;  /* 0x000000075a00720c */ /* 0x000fe20003f64070 */
[----:B------:R-:W-:Y:S01]  /*0f80*/  IMAD.HI.U32 R4, R0, R11, RZ ;  /* 0x0000000b00047227 */ /* 0x000fe200078e00ff */
[----:B------:R-:W-:-:S02]  /*0f90*/  ISETP.GE.AND P4, PT, R6, RZ, PT ;  /* 0x000000ff0600720c */ /* 0x000fc40003f86270 */
[----:B------:R0:W-:Y:S01]  /*0fa0*/  STL [R1+0xa8c], R16 ;  /* 0x000a8c1001007387 */ /* 0x0001e20000100800 */
[----:B------:R-:W-:Y:S02]  /*0fb0*/  IMAD.MOV.U32 R13, RZ, RZ, R15 ;  /* 0x000000ffff0d7224 */ /* 0x000fe400078e000f */
[----:B------:R-:W-:-:S04]  /*0fc0*/  IMAD.HI.U32 R6, R0, R17, RZ ;  /* 0x0000001100067227 */ /* 0x000fc800078e00ff */
[----:B------:R-:W-:Y:S02]  /*0fd0*/  IMAD.MOV R4, RZ, RZ, -R4 ;  /* 0x000000ffff047224 */ /* 0x000fe400078e0a04 */
[----:B------:R-:W-:Y:S01]  /*0fe0*/  @!P0 IMAD.MOV R13, RZ, RZ, -R13 ;  /* 0x000000ffff0d8224 */ /* 0x000fe200078e0a0d */
[----:B------:R-:W-:Y:S01]  /*0ff0*/  ISETP.GE.AND P0, PT, R12, RZ, PT ;  /* 0x000000ff0c00720c */ /* 0x000fe20003f06270 */
[----:B------:R-:W-:Y:S02]  /*1000*/  IMAD.MOV R6, RZ, RZ, -R6 ;  /* 0x000000ffff067224 */ /* 0x000fe400078e0a06 */
[--C-:B------:R-:W-:Y:S01]  /*1010*/  @!P5 IMAD.IADD R5, R5, 0x1, -R90.reuse ;  /* 0x000000010505d824 */ /* 0x100fe200078e0a5a */
[----:B------:R1:W-:Y:S01]  /*1020*/  STL [R1+0xb2c], R13 ;  /* 0x000b2c0d01007387 */ /* 0x0003e20000100800 */
[----:B------:R-:W-:Y:S02]  /*1030*/  IMAD R11, R90, R4, R11 ;  /* 0x000000045a0b7224 */ /* 0x000fe400078e020b */
[----:B------:R-:W-:-:S02]  /*1040*/  @!P3 IMAD.IADD R7, R7, 0x1, -R90 ;  /* 0x000000010707b824 */ /* 0x000fc400078e0a5a */
[----:B0-----:R-:W-:Y:S01]  /*1050*/  IMAD.MOV.U32 R16, RZ, RZ, R5 ;  /* 0x000000ffff107224 */ /* 0x001fe200078e0005 */
[----:B------:R-:W-:Y:S01]  /*1060*/  ISETP.GT.U32.AND P5, PT, R90, R11, PT ;  /* 0x0000000b5a00720c */ /* 0x000fe20003fa4070 */
[----:B------:R-:W-:Y:S01]  /*1070*/  IMAD.HI.U32 R4, R0, R19, RZ ;  /* 0x0000001300047227 */ /* 0x000fe200078e00ff */
[----:B------:R-:W-:-:S03]  /*1080*/  ISETP.GT.U32.AND P3, PT, R90, R7, PT ;  /* 0x000000075a00720c */ /* 0x000fc60003f64070 */
[C---:B-1----:R-:W-:Y:S02]  /*1090*/  IMAD R13, R90.reuse, R6, R17 ;  /* 0x000000065a0d7224 */ /* 0x042fe400078e0211 */
[----:B------:R-:W-:Y:S02]  /*10a0*/  @!P2 IMAD.MOV R16, RZ, RZ, -R16 ;  /* 0x000000ffff10a224 */ /* 0x000fe400078e0a10 */
[----:B------:R-:W-:Y:S01]  /*10b0*/  IMAD.MOV R4, RZ, RZ, -R4 ;  /* 0x000000ffff047224 */ /* 0x000fe200078e0a04 */
[C---:B------:R-:W-:Y:S01]  /*10c0*/  ISETP.GT.U32.AND P2, PT, R90.reuse, R13, PT ;  /* 0x0000000d5a00720c */ /* 0x040fe20003f44070 */
[----:B------:R-:W-:Y:S01]  /*10d0*/  IMAD.MOV.U32 R15, RZ, RZ, R10 ;  /* 0x000000ffff0f7224 */ /* 0x000fe200078e000a */
[----:B------:R-:W-:Y:S01]  /*10e0*/  STL [R1+0xbc4], R16 ;  /* 0x000bc41001007387 */ /* 0x000fe20000100800 */
[----:B------:R-:W-:Y:S02]  /*10f0*/  IMAD R92, R90, R4, R19 ;  /* 0x000000045a5c7224 */ /* 0x000fe400078e0213 */
[----:B------:R-:W-:-:S04]  /*1100*/  IMAD.HI.U32 R6, R0, R15, RZ ;  /* 0x0000000f00067227 */ /* 0x000fc800078e00ff */
[--C-:B------:R-:W-:Y:S02]  /*1110*/  @!P5 IMAD.IADD R11, R11, 0x1, -R90.reuse ;  /* 0x000000010b0bd824 */ /* 0x100fe400078e0a5a */
[----:B------:R-:W-:Y:S01]  /*1120*/  @!P3 IMAD.IADD R7, R7, 0x1, -R90 ;  /* 0x000000010707b824 */ /* 0x000fe200078e0a5a */
[C---:B------:R-:W-:Y:S01]  /*1130*/  ISETP.GT.U32.AND P3, PT, R90.reuse, R92, PT ;  /* 0x0000005c5a00720c */ /* 0x040fe20003f64070 */
[----:B------:R-:W-:Y:S01]  /*1140*/  IMAD.MOV R6, RZ, RZ, -R6 ;  /* 0x000000ffff067224 */ /* 0x000fe200078e0a06 */
[----:B------:R-:W-:Y:S01]  /*1150*/  @!P2 IADD3 R13, PT, PT, R13, -R90, RZ ;  /* 0x8000005a0d0da210 */ /* 0x000fe20007ffe0ff */
[C---:B------:R-:W-:Y:S01]  /*1160*/  VIADD R10, R93.reuse, 0xa ;  /* 0x0000000a5d0a7836 */ /* 0x040fe20000000000 */
[C---:B------:R-:W-:Y:S01]  /*1170*/  ISETP.GT.U32.AND P5, PT, R90.reuse, R11, PT ;  /* 0x0000000b5a00720c */ /* 0x040fe20003fa4070 */
[C---:B------:R-:W-:Y:S01]  /*1180*/  IMAD R5, R90.reuse, R6, R15 ;  /* 0x000000065a057224 */ /* 0x040fe200078e020f */
[----:B------:R-:W-:Y:S01]  /*1190*/  ISETP.GT.U32.AND P2, PT, R90, R13, PT ;  /* 0x0000000d5a00720c */ /* 0x000fe20003f44070 */
[----:B------:R-:W-:Y:S01]  /*11a0*/  IMAD.MOV.U32 R18, RZ, RZ, R7 ;  /* 0x000000ffff127224 */ /* 0x000fe200078e0007 */
[----:B------:R-:W-:Y:S01]  /*11b0*/  IABS R15, R10 ;  /* 0x0000000a000f7213 */ /* 0x000fe20000000000 */
[----:B------:R-:W-:-:S02]  /*11c0*/  VIADD R12, R93, 0xb ;  /* 0x0000000b5d0c7836 */ /* 0x000fc40000000000 */
[----:B------:R-:W-:Y:S01]  /*11d0*/  @!P6 IMAD.MOV R18, RZ, RZ, -R18 ;  /* 0x000000ffff12e224 */ /* 0x000fe200078e0a12 */
[----:B------:R-:W-:Y:S01]  /*11e0*/  ISETP.GT.U32.AND P6, PT, R90, R5, PT ;  /* 0x000000055a00720c */ /* 0x000fe20003fc4070 */
[----:B------:R-:W-:Y:S01]  /*11f0*/  IMAD.HI.U32 R4, R0, R15, RZ ;  /* 0x0000000f00047227 */ /* 0x000fe200078e00ff */
[----:B------:R-:W-:Y:S02]  /*1200*/  IABS R17, R12 ;  /* 0x0000000c00117213 */ /* 0x000fe40000000000 */
[----:B------:R0:W-:Y:S01]  /*1210*/  STL [R1+0xe7c], R18 ;  /* 0x000e7c1201007387 */ /* 0x0001e20000100800 */
[----:B------:R-:W-:Y:S02]  /*1220*/  @!P3 IMAD.IADD R92, R92, 0x1, -R90 ;  /* 0x000000015c5cb824 */ /* 0x000fe400078e0a5a */
[----:B------:R-:W-:Y:S02]  /*1230*/  IMAD.MOV R4, RZ, RZ, -R4 ;  /* 0x000000ffff047224 */ /* 0x000fe400078e0a04 */
[--C-:B------:R-:W-:Y:S01]  /*1240*/  @!P5 IMAD.IADD R11, R11, 0x1, -R90.reuse ;  /* 0x000000010b0bd824 */ /* 0x100fe200078e0a5a */
[----:B------:R-:W-:Y:S01]  /*1250*/  ISETP.GT.U32.AND P3, PT, R90, R92, PT ;  /* 0x0000005c5a00720c */ /* 0x000fe20003f64070 */
[----:B------:R-:W-:Y:S01]  /*1260*/  @!P2 IMAD.IADD R13, R13, 0x1, -R90 ;  /* 0x000000010d0da824 */ /* 0x000fe200078e0a5a */
[----:B------:R-:W-:Y:S01]  /*1270*/  ISETP.GE.AND P5, PT, R14, RZ, PT ;  /* 0x000000ff0e00720c */ /* 0x000fe20003fa6270 */
[----:B------:R-:W-:-:S02]  /*1280*/  IMAD R7, R90, R4, R15 ;  /* 0x000000045a077224 */ /* 0x000fc400078e020f */
[----:B0-----:R-:W-:Y:S02]  /*1290*/  IMAD.MOV.U32 R18, RZ, RZ, R11 ;  /* 0x000000ffff127224 */ /* 0x001fe400078e000b */
[----:B------:R-:W-:Y:S01]  /*12a0*/  IMAD.MOV.U32 R11, RZ, RZ, R13 ;  /* 0x000000ffff0b7224 */ /* 0x000fe200078e000d */
[----:B------:R-:W-:Y:S01]  /*12b0*/  ISETP.GT.U32.AND P2, PT, R90, R7, PT ;  /* 0x000000075a00720c */ /* 0x000fe20003f44070 */
[----:B------:R-:W-:-:S04]  /*12c0*/  IMAD.HI.U32 R4, R0, R17, RZ ;  /* 0x0000001100047227 */ /* 0x000fc800078e00ff */
[----:B------:R-:W-:Y:S02]  /*12d0*/  @!P1 IMAD.MOV R18, RZ, RZ, -R18 ;  /* 0x000000ffff129224 */ /* 0x000fe400078e0a12 */
[----:B------:R-:W-:Y:S01]  /*12e0*/  @!P4 IMAD.MOV R11, RZ, RZ, -R11 ;  /* 0x000000ffff0bc224 */ /* 0x000fe200078e0a0b */
[----:B------:R-:W-:Y:S01]  /*12f0*/  ISETP.GE.AND P4, PT, R12, RZ, PT ;  /* 0x000000ff0c00720c */ /* 0x000fe20003f86270 */
[----:B------:R-:W-:Y:S01]  /*1300*/  @!P6 IMAD.IADD R5, R5, 0x1, -R90 ;  /* 0x000000010505e824 */ /* 0x000fe200078e0a5a */
[----:B------:R-:W-:Y:S01]  /*1310*/  STL [R1+0xe80], R18 ;  /* 0x000e801201007387 */ /* 0x000fe20000100800 */
[----:B------:R-:W-:Y:S01]  /*1320*/  IMAD.MOV R4, RZ, RZ, -R4 ;  /* 0x000000ffff047224 */ /* 0x000fe200078e0a04 */
[----:B------:R-:W-:Y:S01]  /*1330*/  ISETP.GE.AND P6, PT, R10, RZ, PT ;  /* 0x000000ff0a00720c */ /* 0x000fe20003fc6270 */
[--C-:B------:R-:W-:Y:S01]  /*1340*/  @!P3 IMAD.IADD R92, R92, 0x1, -R90.reuse ;  /* 0x000000015c5cb824 */ /* 0x100fe200078e0a5a */
[----:B------:R0:W-:Y:S01]  /*1350*/  STL [R1+0xebc], R11 ;  /* 0x000ebc0b01007387 */ /* 0x0001e20000100800 */
[----:B------:R-:W-:Y:S01]  /*1360*/  ISETP.GT.U32.AND P1, PT, R90, R5, PT ;  /* 0x000000055a00720c */ /* 0x000fe20003f24070 */
[----:B------:R-:W-:-:S02]  /*1370*/  @!P2 IMAD.IADD R7, R7, 0x1, -R90 ;  /* 0x000000010707a824 */ /* 0x000fc400078e0a5a */
[----:B------:R-:W-:Y:S02]  /*1380*/  @!P0 IMAD.MOV R92, RZ, RZ, -R92 ;  /* 0x000000ffff5c8224 */ /* 0x000fe400078e0a5c */
[C---:B------:R-:W-:Y:S01]  /*1390*/  VIADD R16, R93.reuse, 0xc ;  /* 0x0000000c5d107836 */ /* 0x040fe20000000000 */
[C---:B------:R-:W-:Y:S01]  /*13a0*/  ISETP.GT.U32.AND P2, PT, R90.reuse, R7, PT ;  /* 0x000000075a00720c */ /* 0x040fe20003f44070 */
[C---:B------:R-:W-:Y:S02]  /*13b0*/  VIADD R10, R93.reuse, 0xf ;  /* 0x0000000f5d0a7836 */ /* 0x040fe40000000000 */
[----:B0-----:R-:W-:Y:S01]  /*13c0*/  IMAD R11, R90, R4, R17 ;  /* 0x000000045a0b7224 */ /* 0x001fe200078e0211 */
[----:B------:R-:W-:Y:S01]  /*13d0*/  IABS R19, R16 ;  /* 0x0000001000137213 */ /* 0x000fe20000000000 */
[----:B------:R-:W-:Y:S01]  /*13e0*/  VIADD R4, R93, 0xd ;  /* 0x0000000d5d047836 */ /* 0x000fe20000000000 */
[----:B------:R-:W-:Y:S01]  /*13f0*/  ISETP.GE.AND P3, PT, R16, RZ, PT ;  /* 0x000000ff1000720c */ /* 0x000fe20003f66270 */
[----:B------:R-:W-:Y:S01]  /*1400*/  @!P1 IMAD.IADD R5, R5, 0x1, -R90 ;  /* 0x0000000105059824 */ /* 0x000fe200078e0a5a */
[----:B------:R-:W-:Y:S01]  /*1410*/  ISETP.GT.U32.AND P0, PT, R90, R11, PT ;  /* 0x0000000b5a00720c */ /* 0x000fe20003f04070 */
[----:B------:R-:W-:Y:S01]  /*1420*/  IMAD.HI.U32 R6, R0, R19, RZ ;  /* 0x0000001300067227 */ /* 0x000fe200078e00ff */
[----:B------:R-:W-:-:S02]  /*1430*/  ISETP.GE.AND P1, PT, R4, RZ, PT ;  /* 0x000000ff0400720c */ /* 0x000fc40003f26270 */
[----:B------:R-:W-:Y:S01]  /*1440*/  IABS R17, R10 ;  /* 0x0000000a00117213 */ /* 0x000fe20000000000 */
[----:B------:R-:W-:Y:S01]  /*1450*/  IMAD.MOV.U32 R15, RZ, RZ, R5 ;  /* 0x000000ffff0f7224 */ /* 0x000fe200078e0005 */
[----:B------:R-:W-:Y:S01]  /*1460*/  IABS R5, R4 ;  /* 0x0000000400057213 */ /* 0x000fe20000000000 */
[----:B------:R-:W-:Y:S02]  /*1470*/  IMAD.MOV R6, RZ, RZ, -R6 ;  /* 0x000000ffff067224 */ /* 0x000fe400078e0a06 */
[----:B------:R-:W-:Y:S01]  /*1480*/  @!P2 IMAD.IADD R7, R7, 0x1, -R90 ;  /* 0x000000010707a824 */ /* 0x000fe200078e0a5a */
[----:B------:R-:W-:Y:S01]  /*1490*/  ISETP.GE.AND P2, PT, R10, RZ, PT ;  /* 0x000000ff0a00720c */ /* 0x000fe20003f46270 */
[----:B------:R-:W-:-:S04]  /*14a0*/  IMAD.HI.U32 R4, R0, R5, RZ ;  /* 0x0000000500047227 */ /* 0x000fc800078e00ff */
[----:B------:R-:W-:Y:S02]  /*14b0*/  @!P0 IMAD.IADD R11, R11, 0x1, -R90 ;  /* 0x000000010b0b8824 */ /* 0x000fe400078e0a5a */
[C---:B------:R-:W-:Y:S02]  /*14c0*/  IMAD R13, R90.reuse, R6, R19 ;  /* 0x000000065a0d7224 */ /* 0x040fe400078e0213 */
[----:B------:R-:W-:Y:S01]  /*14d0*/  @!P5 IMAD.MOV R15, RZ, RZ, -R15 ;  /* 0x000000ffff0fd224 */ /* 0x000fe200078e0a0f */
[----:B------:R-:W-:Y:S01]  /*14e0*/  ISETP.GT.U32.AND P0, PT, R90, R11, PT ;  /* 0x0000000b5a00720c */ /* 0x000fe20003f04070 */
[----:B------:R-:W-:Y:S02]  /*14f0*/  VIADD R6, R93, 0xe ;  /* 0x0000000e5d067836 */ /* 0x000fe40000000000 */
[----:B------:R-:W-:Y:S01]  /*1500*/  IMAD.MOV R12, RZ, RZ, -R4 ;  /* 0x000000ffff0c7224 */ /* 0x000fe200078e0a04 */
[----:B------:R0:W-:Y:S01]  /*1510*/  STL [R1+0x9d8], R15 ;  /* 0x0009d80f01007387 */ /* 0x0001e20000100800 */
[----:B------:R-:W-:Y:S01]  /*1520*/  IMAD.MOV.U32 R16, RZ, RZ, R7 ;  /* 0x000000ffff107224 */ /* 0x000fe200078e0007 */
[----:B------:R-:W-:Y:S01]  /*1530*/  ISETP.GE.AND P5, PT, R6, RZ, PT ;  /* 0x000000ff0600720c */ /* 0x000fe20003fa6270 */
[----:B------:R-:W-:-:S02]  /*1540*/  IMAD R5, R90, R12, R5 ;  /* 0x0000000c5a057224 */ /* 0x000fc400078e0205 */
[----:B------:R-:W-:Y:S01]  /*1550*/  @!P6 IMAD.MOV R16, RZ, RZ, -R16 ;  /* 0x000000ffff10e224 */ /* 0x000fe200078e0a10 */
[----:B------:R-:W-:Y:S01]  /*1560*/  ISETP.GT.U32.AND P6, PT, R90, R13, PT ;  /* 0x0000000d5a00720c */ /* 0x000fe20003fc4070 */
[----:B------:R-:W-:Y:S02]  /*1570*/  VIADD R14, R93, 0x10 ;  /* 0x000000105d0e7836 */ /* 0x000fe40000000000 */
[----:B------:R-:W-:Y:S01]  /*1580*/  @!P0 IMAD.IADD R11, R11, 0x1, -R90 ;  /* 0x000000010b0b8824 */ /* 0x000fe200078e0a5a */
[----:B0-----:R-:W-:Y:S01]  /*1590*/  IABS R15, R6 ;  /* 0x00000006000f7213 */ /* 0x001fe20000000000 */
[----:B------:R-:W-:Y:S01]  /*15a0*/  IMAD.HI.U32 R6, R0, R17, RZ ;  /* 0x0000001100067227 */ /* 0x000fe200078e00ff */
[----:B------:R-:W-:Y:S01]  /*15b0*/  ISETP.GT.U32.AND P0, PT, R90, R5, PT ;  /* 0x000000055a00720c */ /* 0x000fe20003f04070 */
[----:B------:R-:W-:Y:S01]  /*15c0*/  STL [R1+0xa90], R16 ;  /* 0x000a901001007387 */ /* 0x000fe20000100800 */
[----:B------:R-:W-:Y:S01]  /*15d0*/  IABS R19, R14 ;  /* 0x0000000e00137213 */ /* 0x000fe20000000000 */
[----:B------:R-:W-:-:S04]  /*15e0*/  IMAD.HI.U32 R4, R0, R15, RZ ;  /* 0x0000000f00047227 */ /* 0x000fc800078e00ff */
[----:B------:R-:W-:Y:S02]  /*15f0*/  IMAD.MOV R4, RZ, RZ, -R4 ;  /* 0x000000ffff047224 */ /* 0x000fe400078e0a04 */
[--C-:B------:R-:W-:Y:S02]  /*1600*/  @!P6 IMAD.IADD R13, R13, 0x1, -R90.reuse ;  /* 0x000000010d0de824 */ /* 0x100fe400078e0a5a */
[C---:B------:R-:W-:Y:S02]  /*1610*/  IMAD R7, R90.reuse, R4, R15 ;  /* 0x000000045a077224 */ /* 0x040fe400078e020f */
[----:B------:R-:W-:Y:S01]  /*1620*/  @!P0 IMAD.IADD R5, R5, 0x1, -R90 ;  /* 0x0000000105058824 */ /* 0x000fe200078e0a5a */
[C---:B------:R-:W-:Y:S01]  /*1630*/  ISETP.GT.U32.AND P0, PT, R90.reuse, R13, PT ;  /* 0x0000000d5a00720c */ /* 0x040fe20003f04070 */
[----:B------:R-:W-:Y:S01]  /*1640*/  IMAD.MOV R6, RZ, RZ, -R6 ;  /* 0x000000ffff067224 */ /* 0x000fe200078e0a06 */
[----:B------:R-:W-:Y:S01]  /*1650*/  ISETP.GT.U32.AND P6, PT, R90, R7, PT ;  /* 0x000000075a00720c */ /* 0x000fe20003fc4070 */
[----:B------:R-:W-:-:S02]  /*1660*/  VIADD R12, R93, 0x11 ;  /* 0x000000115d0c7836 */ /* 0x000fc40000000000 */
[----:B------:R-:W-:Y:S02]  /*1670*/  IMAD.MOV.U32 R22, RZ, RZ, R11 ;  /* 0x000000ffff167224 */ /* 0x000fe400078e000b */
[----:B------:R-:W-:Y:S01]  /*1680*/  IMAD R24, R90, R6, R17 ;  /* 0x000000065a187224 */ /* 0x000fe200078e0211 */
[----:B------:R-:W-:Y:S01]  /*1690*/  IABS R17, R12 ;  /* 0x0000000c00117213 */ /* 0x000fe20000000000 */
[----:B------:R-:W-:-:S04]  /*16a0*/  IMAD.HI.U32 R10, R0, R19, RZ ;  /* 0x00000013000a7227 */ /* 0x000fc800078e00ff */
[----:B------:R-:W-:Y:S02]  /*16b0*/  @!P4 IMAD.MOV R22, RZ, RZ, -R22 ;  /* 0x000000ffff16c224 */ /* 0x000fe400078e0a16 */
[--C-:B------:R-:W-:Y:S01]  /*16c0*/  @!P6 IMAD.IADD R7, R7, 0x1, -R90.reuse ;  /* 0x000000010707e824 */ /* 0x100fe200078e0a5a */
[C---:B------:R-:W-:Y:S01]  /*16d0*/  ISETP.GT.U32.AND P6, PT, R90.reuse, R5, PT ;  /* 0x000000055a00720c */ /* 0x040fe20003fc4070 */
[----:B------:R-:W-:Y:S01]  /*16e0*/  @!P0 IMAD.IADD R13, R13, 0x1, -R90 ;  /* 0x000000010d0d8824 */ /* 0x000fe200078e0a5a */
[----:B------:R0:W-:Y:S01]  /*16f0*/  STL [R1+0xb30], R22 ;  /* 0x000b301601007387 */ /* 0x0001e20000100800 */
[----:B------:R-:W-:Y:S01]  /*1700*/  IMAD.MOV R10, RZ, RZ, -R10 ;  /* 0x000000ffff0a7224 */ /* 0x000fe200078e0a0a */
[----:B------:R-:W-:Y:S01]  /*1710*/  ISETP.GT.U32.AND P4, PT, R90, R7, PT ;  /* 0x000000075a00720c */ /* 0x000fe20003f84070 */
[----:B------:R-:W-:Y:S01]  /*1720*/  IMAD.HI.U32 R4, R0, R17, RZ ;  /* 0x0000001100047227 */ /* 0x000fe200078e00ff */
[----:B------:R-:W-:-:S03]  /*1730*/  ISETP.GT.U32.AND P0, PT, R90, R24, PT ;  /* 0x000000185a00720c */ /* 0x000fc60003f04070 */
[C---:B------:R-:W-:Y:S02]  /*1740*/  IMAD R15, R90.reuse, R10, R19 ;  /* 0x0000000a5a0f7224 */ /* 0x040fe400078e0213 */
[----:B------:R-:W-:Y:S02]  /*1750*/  IMAD.MOV R11, RZ, RZ, -R4 ;  /* 0x000000ffff0b7224 */ /* 0x000fe400078e0a04 */
[----:B0-----:R-:W-:Y:S02]  /*1760*/  IMAD.MOV.U32 R22, RZ, RZ, R13 ;  /* 0x000000ffff167224 */ /* 0x001fe400078e000d */
[----:B------:R-:W-:Y:S02]  /*1770*/  IMAD R11, R90, R11, R17 ;  /* 0x0000000b5a0b7224 */ /* 0x000fe400078e0211 */
[----:B------:R-:W-:Y:S01]  /*1780*/  VIADD R16, R93, 0x12 ;  /* 0x000000125d107836 */ /* 0x000fe20000000000 */
[----:B------:R-:W-:Y:S01]  /*1790*/  @!P3 IADD3 R22, PT, PT, -R22, RZ, RZ ;  /* 0x000000ff1616b210 */ /* 0x000fe20007ffe1ff */
[--C-:B------:R-:W-:Y:S01]  /*17a0*/  @!P6 IMAD.IADD R5, R5, 0x1, -R90.reuse ;  /* 0x000000010505e824 */ /* 0x100fe200078e0a5a */
[C---:B------:R-:W-:Y:S01]  /*17b0*/  ISETP.GT.U32.AND P3, PT, R90.reuse, R15, PT ;  /* 0x0000000f5a00720c */ /* 0x040fe20003f64070 */
[C---:B------:R-:W-:Y:S01]  /*17c0*/  VIADD R18, R93.reuse, 0x13 ;  /* 0x000000135d127836 */ /* 0x040fe20000000000 */
[----:B------:R-:W-:Y:S01]  /*17d0*/  ISETP.GT.U32.AND P6, PT, R90, R11, PT ;  /* 0x0000000b5a00720c */ /* 0x000fe20003fc4070 */
[----:B------:R-:W-:Y:S01]  /*17e0*/  VIADD R20, R93, 0x14 ;  /* 0x000000145d147836 */ /* 0x000fe20000000000 */
[----:B------:R-:W-:Y:S01]  /*17f0*/  IABS R19, R16 ;  /* 0x0000001000137213 */ /* 0x000fe20000000000 */
[--C-:B------:R-:W-:Y:S01]  /*1800*/  @!P4 IMAD.IADD R7, R7, 0x1, -R90.reuse ;  /* 0x000000010707c824 */ /* 0x100fe200078e0a5a */
[----:B------:R-:W-:Y:S01]  /*1810*/  IABS R21, R18 ;  /* 0x0000001200157213 */ /* 0x000fe20000000000 */
[--C-:B------:R-:W-:Y:S01]  /*1820*/  @!P0 IMAD.IADD R24, R24, 0x1, -R90.reuse ;  /* 0x0000000118188824 */ /* 0x100fe200078e0a5a */
[----:B------:R-:W-:Y:S01]  /*1830*/  IABS R23, R20 ;  /* 0x0000001400177213 */ /* 0x000fe20000000000 */
[----:B------:R-:W-:Y:S01]  /*1840*/  IMAD.HI.U32 R6, R0, R19, RZ ;  /* 0x0000001300067227 */ /* 0x000fe200078e00ff */
[----:B------:R-:W-:Y:S01]  /*1850*/  ISETP.GE.AND P0, PT, R14, RZ, PT ;  /* 0x000000ff0e00720c */ /* 0x000fe20003f06270 */
[----:B------:R0:W-:Y:S02]  /*1860*/  STL [R1+0xbc8], R22 ;  /* 0x000bc81601007387 */ /* 0x0001e40000100800 */
[----:B------:R-:W-:Y:S01]  /*1870*/  @!P3 IMAD.IADD R15, R15, 0x1, -R90 ;  /* 0x000000010f0fb824 */ /* 0x000fe200078e0a5a */
[----:B------:R-:W-:Y:S01]  /*1880*/  ISETP.GT.U32.AND P3, PT, R90, R24, PT ;  /* 0x000000185a00720c */ /* 0x000fe20003f64070 */
[----:B------:R-:W-:-:S04]  /*1890*/  IMAD.HI.U32 R10, R0, R21, RZ ;  /* 0x00000015000a7227 */ /* 0x000fc800078e00ff */
[----:B------:R-:W-:Y:S02]  /*18a0*/  IMAD.MOV R6, RZ, RZ, -R6 ;  /* 0x000000ffff067224 */ /* 0x000fe400078e0a06 */
[----:B------:R-:W-:Y:S01]  /*18b0*/  @!P6 IMAD.IADD R11, R11, 0x1, -R90 ;  /* 0x000000010b0be824 */ /* 0x000fe200078e0a5a */
[----:B------:R-:W-:Y:S01]  /*18c0*/  ISETP.GT.U32.AND P6, PT, R90, R15, PT ;  /* 0x0000000f5a00720c */ /* 0x000fe20003fc4070 */
[----:B------:R-:W-:-:S04]  /*18d0*/  IMAD.HI.U32 R4, R0, R23, RZ ;  /* 0x0000001700047227 */ /* 0x000fc800078e00ff */
[----:B------:R-:W-:Y:S02]  /*18e0*/  IMAD.MOV R10, RZ, RZ, -R10 ;  /* 0x000000ffff0a7224 */ /* 0x000fe400078e0a0a */
[C---:B------:R-:W-:Y:S02]  /*18f0*/  IMAD R13, R90.reuse, R6, R19 ;  /* 0x000000065a0d7224 */ /* 0x040fe400078e0213 */
[----:B------:R-:W-:Y:S02]  /*1900*/  IMAD.MOV.U32 R6, RZ, RZ, R5 ;  /* 0x000000ffff067224 */ /* 0x000fe400078e0005 */
[----:B------:R-:W-:Y:S01]  /*1910*/  IMAD.MOV R4, RZ, RZ, -R4 ;  /* 0x000000ffff047224 */ /* 0x000fe200078e0a04 */
[C---:B------:R-:W-:Y:S01]  /*1920*/  ISETP.GT.U32.AND P4, PT, R90.reuse, R13, PT ;  /* 0x0000000d5a00720c */ /* 0x040fe20003f84070 */
[----:B------:R-:W-:Y:S02]  /*1930*/  IMAD R17, R90, R10, R21 ;  /* 0x0000000a5a117224 */ /* 0x000fe400078e0215 */
[----:B------:R-:W-:-:S02]  /*1940*/  IMAD.MOV.U32 R5, RZ, RZ, R7 ;  /* 0x000000ffff057224 */ /* 0x000fc400078e0007 */
[C---:B------:R-:W-:Y:S02]  /*1950*/  IMAD R19, R90.reuse, R4, R23 ;  /* 0x000000045a137224 */ /* 0x040fe400078e0217 */
[----:B------:R-:W-:Y:S01]  /*1960*/  @!P5 IMAD.MOV R5, RZ, RZ, -R5 ;  /* 0x000000ffff05d224 */ /* 0x000fe200078e0a05 */
[C---:B------:R-:W-:Y:S01]  /*1970*/  ISETP.GT.U32.AND P5, PT, R90.reuse, R17, PT ;  /* 0x000000115a00720c */ /* 0x040fe20003fa4070 */
[----:B------:R-:W-:Y:S01]  /*1980*/  @!P6 IMAD.IADD R15, R15, 0x1, -R90 ;  /* 0x000000010f0fe824 */ /* 0x000fe200078e0a5a */
[----:B------:R-:W-:Y:S01]  /*1990*/  ISETP.GT.U32.AND P6, PT, R90, R19, PT ;  /* 0x000000135a00720c */ /* 0x000fe20003fc4070 */
[C---:B------:R-:W-:Y:S02]  /*19a0*/  VIADD R14, R93.reuse, 0x18 ;  /* 0x000000185d0e7836 */ /* 0x040fe40000000000 */
[----:B0-----:R-:W-:Y:S02]  /*19b0*/  VIADD R22, R93, 0x19 ;  /* 0x000000195d167836 */ /* 0x001fe40000000000 */
[----:B------:R-:W-:Y:S01]  /*19c0*/  @!P1 IMAD.MOV R6, RZ, RZ, -R6 ;  /* 0x000000ffff069224 */ /* 0x000fe200078e0a06 */
[----:B------:R-:W-:Y:S01]  /*19d0*/  IABS R4, R14 ;  /* 0x0000000e00047213 */ /* 0x000fe20000000000 */
[--C-:B------:R-:W-:Y:S01]  /*19e0*/  @!P4 IMAD.IADD R13, R13, 0x1, -R90.reuse ;  /* 0x000000010d0dc824 */ /* 0x100fe200078e0a5a */
[----:B------:R-:W-:Y:S01]  /*19f0*/  IABS R21, R22 ;  /* 0x0000001600157213 */ /* 0x000fe20000000000 */
[--C-:B------:R-:W-:Y:S01]  /*1a00*/  @!P3 IMAD.IADD R24, R24, 0x1, -R90.reuse ;  /* 0x000000011818b824 */ /* 0x100fe200078e0a5a */
[C---:B------:R-:W-:Y:S01]  /*1a10*/  ISETP.GT.U32.AND P4, PT, R90.reuse, R11, PT ;  /* 0x0000000b5a00720c */ /* 0x040fe20003f84070 */
[----:B------:R-:W-:Y:S01]  /*1a20*/  @!P5 IMAD.IADD R17, R17, 0x1, -R90 ;  /* 0x000000011111d824 */ /* 0x000fe200078e0a5a */
[----:B------:R-:W-:Y:S01]  /*1a30*/  STL [R1+0xec0], R6 ;  /* 0x000ec00601007387 */ /* 0x000fe20000100800 */
[----:B------:R-:W-:Y:S01]  /*1a40*/  IMAD.MOV.U32 R7, RZ, RZ, R4 ;  /* 0x000000ffff077224 */ /* 0x000fe200078e0004 */
[----:B------:R-:W-:Y:S01]  /*1a50*/  ISETP.GT.U32.AND P1, PT, R90, R13, PT ;  /* 0x0000000d5a00720c */ /* 0x000fe20003f24070 */
[----:B------:R-:W-:Y:S01]  /*1a60*/  @!P6 IMAD.IADD R19, R19, 0x1, -R90 ;  /* 0x000000011313e824 */ /* 0x000fe200078e0a5a */
[----:B------:R0:W-:Y:S01]  /*1a70*/  STL [R1+0xecc], R5 ;  /* 0x000ecc0501007387 */ /* 0x0001e20000100800 */
[----:B------:R-:W-:Y:S01]  /*1a80*/  IMAD.HI.U32 R4, R0, R7, RZ ;  /* 0x0000000700047227 */ /* 0x000fe200078e00ff */
[----:B------:R-:W-:-:S02]  /*1a90*/  ISETP.GT.U32.AND P6, PT, R90, R17, PT ;  /* 0x000000115a00720c */ /* 0x000fc40003fc4070 */
[----:B------:R-:W-:Y:S01]  /*1aa0*/  ISETP.GE.AND P3, PT, R12, RZ, PT ;  /* 0x000000ff0c00720c */ /* 0x000fe20003f66270 */
[----:B------:R-:W-:Y:S01]  /*1ab0*/  IMAD.MOV R4, RZ, RZ, -R4 ;  /* 0x000000ffff047224 */ /* 0x000fe200078e0a04 */
[----:B------:R-:W-:Y:S01]  /*1ac0*/  STL [R1+0x6b8], R24 ;  /* 0x0006b81801007387 */ /* 0x000fe20000100800 */
[----:B------:R-:W-:Y:S01]  /*1ad0*/  IMAD.MOV.U32 R10, RZ, RZ, R15 ;  /* 0x000000ffff0a7224 */ /* 0x000fe200078e000f */
[----:B------:R-:W-:Y:S01]  /*1ae0*/  ISETP.GE.AND P5, PT, R20, RZ, PT ;  /* 0x000000ff1400720c */ /* 0x000fe20003fa6270 */
[----:B------:R-:W-:Y:S01]  /*1af0*/  @!P4 IMAD.IADD R11, R11, 0x1, -R90 ;  /* 0x000000010b0bc824 */ /* 0x000fe200078e0a5a */
[----:B------:R-:W-:Y:S01]  /*1b00*/  ISETP.GE.AND P4, PT, R16, RZ, PT ;  /* 0x000000ff1000720c */ /* 0x000fe20003f86270 */
[----:B0-----:R-:W-:-:S04]  /*1b10*/  IMAD.HI.U32 R5, R0, R21, RZ ;  /* 0x0000001500057227 */ /* 0x001fc800078e00ff */
[----:B------:R-:W-:Y:S02]  /*1b20*/  IMAD.MOV R6, RZ, RZ, -R5 ;  /* 0x000000ffff067224 */ /* 0x000fe400078e0a05 */
[C---:B------:R-:W-:Y:S02]  /*1b30*/  IMAD R5, R90.reuse, R4, R7 ;  /* 0x000000045a057224 */ /* 0x040fe400078e0207 */
[C---:B------:R-:W-:Y:S02]  /*1b40*/  IMAD R7, R90.reuse, R6, R21 ;  /* 0x000000065a077224 */ /* 0x040fe400078e0215 */
[----:B------:R-:W-:Y:S01]  /*1b50*/  @!P0 IMAD.MOV R10, RZ, RZ, -R10 ;  /* 0x000000ffff0a8224 */ /* 0x000fe200078e0a0a */
[C---:B------:R-:W-:Y:S01]  /*1b60*/  ISETP.GT.U32.AND P0, PT, R90.reuse, R19, PT ;  /* 0x000000135a00720c */ /* 0x040fe20003f04070 */
[--C-:B------:R-:W-:Y:S01]  /*1b70*/  @!P6 IMAD.IADD R17, R17, 0x1, -R90.reuse ;  /* 0x000000011111e824 */ /* 0x100fe200078e0a5a */
[----:B------:R-:W-:Y:S01]  /*1b80*/  ISETP.GT.U32.AND P6, PT, R90, R7, PT ;  /* 0x000000075a00720c */ /* 0x000fe20003fc4070 */
[----:B------:R-:W-:Y:S01]  /*1b90*/  @!P1 IMAD.IADD R13, R13, 0x1, -R90 ;  /* 0x000000010d0d9824 */ /* 0x000fe200078e0a5a */
[----:B------:R0:W-:Y:S01]  /*1ba0*/  STL [R1+0x7bc], R10 ;  /* 0x0007bc0a01007387 */ /* 0x0001e20000100800 */
[----:B------:R-:W-:Y:S01]  /*1bb0*/  ISETP.GE.AND P1, PT, R18, RZ, PT ;  /* 0x000000ff1200720c */ /* 0x000fe20003f26270 */
[----:B------:R-:W-:-:S02]  /*1bc0*/  VIADD R12, R93, 0x1a ;  /* 0x0000001a5d0c7836 */ /* 0x000fc40000000000 */
[----:B------:R-:W-:Y:S02]  /*1bd0*/  IMAD.MOV.U32 R6, RZ, RZ, R13 ;  /* 0x000000ffff067224 */ /* 0x000fe400078e000d */
[----:B------:R-:W-:Y:S01]  /*1be0*/  IMAD.MOV.U32 R15, RZ, RZ, R17 ;  /* 0x000000ffff0f7224 */ /* 0x000fe200078e0011 */
[----:B------:R-:W-:Y:S01]  /*1bf0*/  IABS R13, R12 ;  /* 0x0000000c000d7213 */ /* 0x000fe20000000000 */
[----:B------:R-:W-:Y:S02]  /*1c00*/  @!P4 IMAD.MOV R6, RZ, RZ, -R6 ;  /* 0x000000ffff06c224 */ /* 0x000fe400078e0a06 */
[----:B0-----:R-:W-:Y:S02]  /*1c10*/  IMAD.MOV.U32 R10, RZ, RZ, R11 ;  /* 0x000000ffff0a7224 */ /* 0x001fe400078e000b */
[----:B------:R-:W-:Y:S02]  /*1c20*/  @!P6 IMAD.IADD R7, R7, 0x1, -R90 ;  /* 0x000000010707e824 */ /* 0x000fe400078e0a5a */
[----:B------:R-:W-:Y:S01]  /*1c30*/  @!P3 IMAD.MOV R10, RZ, RZ, -R10 ;  /* 0x000000ffff0ab224 */ /* 0x000fe200078e0a0a */
[C---:B------:R-:W-:Y:S01]  /*1c40*/  ISETP.GT.U32.AND P3, PT, R90.reuse, R5, PT ;  /* 0x000000055a00720c */ /* 0x040fe20003f64070 */
[----:B------:R-:W-:Y:S01]  /*1c50*/  @!P1 IMAD.MOV R15, RZ, RZ, -R15 ;  /* 0x000000ffff0f9224 */ /* 0x000fe200078e0a0f */
[----:B------:R-:W-:Y:S01]  /*1c60*/  ISETP.GT.U32.AND P1, PT, R90, R7, PT ;  /* 0x000000075a00720c */ /* 0x000fe20003f24070 */
[----:B------:R-:W-:Y:S01]  /*1c70*/  VIADD R4, R93, 0x15 ;  /* 0x000000155d047836 */ /* 0x000fe20000000000 */
[----:B------:R-:W-:Y:S01]  /*1c80*/  STL [R1+0x9e0], R10 ;  /* 0x0009e00a01007387 */ /* 0x000fe20000100800 */
[--C-:B------:R-:W-:Y:S01]  /*1c90*/  @!P0 IMAD.IADD R19, R19, 0x1, -R90.reuse ;  /* 0x0000000113138824 */ /* 0x100fe200078e0a5a */
[----:B------:R-:W-:Y:S01]  /*1ca0*/  ISETP.GE.AND P0, PT, R14, RZ, PT ;  /* 0x000000ff0e00720c */ /* 0x000fe20003f06270 */
[----:B------:R-:W-:Y:S01]  /*1cb0*/  VIADD R38, R93, 0x20 ;  /* 0x000000205d267836 */ /* 0x000fe20000000000 */
[----:B------:R0:W-:Y:S01]  /*1cc0*/  STL [R1+0xa9c], R6 ;  /* 0x000a9c0601007387 */ /* 0x0001e20000100800 */
[----:B------:R-:W-:Y:S01]  /*1cd0*/  ISETP.GE.AND P4, PT, R4, RZ, PT ;  /* 0x000000ff0400720c */ /* 0x000fe20003f86270 */
[----:B------:R-:W-:Y:S01]  /*1ce0*/  IMAD.MOV.U32 R14, RZ, RZ, R19 ;  /* 0x000000ffff0e7224 */ /* 0x000fe200078e0013 */
[----:B------:R-:W-:Y:S01]  /*1cf0*/  IABS R11, R4 ;  /* 0x00000004000b7213 */ /* 0x000fe20000000000 */
[----:B------:R-:W-:Y:S01]  /*1d00*/  IMAD.HI.U32 R4, R0, R91, RZ ;  /* 0x0000005b00047227 */ /* 0x000fe200078e00ff */
[----:B------:R1:W-:Y:S03]  /*1d10*/  STL [R1+0xb3c], R15 ;  /* 0x000b3c0f01007387 */ /* 0x0003e60000100800 */
[----:B------:R-:W-:Y:S01]  /*1d20*/  @!P3 IMAD.IADD R5, R5, 0x1, -R90 ;  /* 0x000000010505b824 */ /* 0x000fe200078e0a5a */
[----:B------:R-:W-:Y:S01]  /*1d30*/  ISETP.GE.AND P3, PT, R22, RZ, PT ;  /* 0x000000ff1600720c */ /* 0x000fe20003f66270 */
[----:B0-----:R-:W-:Y:S01]  /*1d40*/  IMAD.HI.U32 R6, R0, R13, RZ ;  /* 0x0000000d00067227 */ /* 0x001fe200078e00ff */
[----:B------:R-:W-:-:S02]  /*1d50*/  IADD3 R22, PT, PT, R93, 0x32, RZ ;  /* 0x000000325d167810 */ /* 0x000fc40007ffe0ff */
[C---:B------:R-:W-:Y:S01]  /*1d60*/  ISETP.GT.U32.AND P6, PT, R90.reuse, R5, PT ;  /* 0x000000055a00720c */ /* 0x040fe20003fc4070 */
[----:B------:R-:W-:Y:S01]  /*1d70*/  IMAD.MOV R6, RZ, RZ, -R6 ;  /* 0x000000ffff067224 */ /* 0x000fe200078e0a06 */
[----:B-1----:R-:W-:Y:S01]  /*1d80*/  IABS R15, R38 ;  /* 0x00000026000f7213 */ /* 0x002fe20000000000 */
[----:B------:R-:W-:Y:S02]  /*1d90*/  @!P1 IMAD.IADD R7, R7, 0x1, -R90 ;  /* 0x0000000107079824 */ /* 0x000fe400078e0a5a */
[----:B------:R-:W-:Y:S02]  /*1da0*/  IMAD R13, R90, R6, R13 ;  /* 0x000000065a0d7224 */ /* 0x000fe400078e020d */
[----:B------:R-:W-:Y:S02]  /*1db0*/  IMAD.MOV R10, RZ, RZ, -R4 ;  /* 0x000000ffff0a7224 */ /* 0x000fe400078e0a04 */
[----:B------:R-:W-:Y:S01]  /*1dc0*/  IMAD.HI.U32 R4, R0, R11, RZ ;  /* 0x0000000b00047227 */ /* 0x000fe200078e00ff */
[----:B------:R-:W-:-:S03]  /*1dd0*/  ISETP.GT.U32.AND P1, PT, R90, R13, PT ;  /* 0x0000000d5a00720c */ /* 0x000fc60003f24070 */
[----:B------:R-:W-:Y:S01]  /*1de0*/  @!P5 IMAD.MOV R14, RZ, RZ, -R14 ;  /* 0x000000ffff0ed224 */ /* 0x000fe200078e0a0e */
[----:B------:R-:W-:Y:S01]  /*1df0*/  ISETP.GE.AND P5, PT, R12, RZ, PT ;  /* 0x000000ff0c00720c */ /* 0x000fe20003fa6270 */
[----:B------:R-:W-:Y:S02]  /*1e00*/  @!P6 IMAD.IADD R5, R5, 0x1, -R90 ;  /* 0x000000010505e824 */ /* 0x000fe400078e0a5a */
[----:B------:R-:W-:Y:S01]  /*1e10*/  IMAD.MOV R4, RZ, RZ, -R4 ;  /* 0x000000ffff047224 */ /* 0x000fe200078e0a04 */
[----:B------:R0:W-:Y:S01]  /*1e20*/  STL [R1+0xbcc], R14 ;  /* 0x000bcc0e01007387 */ /* 0x0001e20000100800 */
[----:B------:R-:W-:Y:S02]  /*1e30*/  VIADD R6, R93, 0x1b ;  /* 0x0000001b5d067836 */ /* 0x000fe40000000000 */
[C---:B------:R-:W-:Y:S02]  /*1e40*/  IMAD R91, R90.reuse, R10, R91 ;  /* 0x0000000a5a5b7224 */ /* 0x040fe400078e025b */
[----:B------:R-:W-:Y:S01]  /*1e50*/  IMAD R10, R90, R4, R11 ;  /* 0x000000045a0a7224 */ /* 0x000fe200078e020b */
[----:B------:R-:W-:Y:S01]  /*1e60*/  IABS R11, R6 ;  /* 0x00000006000b7213 */ /* 0x000fe20000000000 */
[----:B------:R-:W-:-:S02]  /*1e70*/  IMAD.MOV.U32 R12, RZ, RZ, R7 ;  /* 0x000000ffff0c7224 */ /* 0x000fc400078e0007 */
[----:B------:R-:W-:Y:S01]  /*1e80*/  @!P1 IMAD.IADD R13, R13, 0x1, -R90 ;  /* 0x000000010d0d9824 */ /* 0x000fe200078e0a5a */
[----:B0-----:R-:W-:Y:S01]  /*1e90*/  MOV R14, R5 ;  /* 0x00000005000e7202 */ /* 0x001fe20000000f00 */
[C---:B------:R-:W-:Y:S01]  /*1ea0*/  VIADD R35, R93.reuse, 0x21 ;  /* 0x000000215d237836 */ /* 0x040fe20000000000 */
[----:B------:R0:W-:Y:S01]  /*1eb0*/  STL [R1+0x6bc], R10 ;  /* 0x0006bc0a01007387 */ /* 0x0001e20000100800 */
[----:B------:R-:W-:Y:S01]  /*1ec0*/  @!P3 IMAD.MOV R12, RZ, RZ, -R12 ;  /* 0x000000ffff0cb224 */ /* 0x000fe200078e0a0c */
[----:B------:R-:W-:Y:S01]  /*1ed0*/  ISETP.GT.U32.AND P1, PT, R90, R13, PT ;  /* 0x0000000d5a00720c */ /* 0x000fe20003f24070 */
[----:B------:R-:W-:Y:S01]  /*1ee0*/  @!P0 IMAD.MOV R14, RZ, RZ, -R14 ;  /* 0x000000ffff0e8224 */ /* 0x000fe200078e0a0e */
[----:B------:R-:W-:Y:S01]  /*1ef0*/  STL [R1+0x1634], R38 ;  /* 0x0016342601007387 */ /* 0x000fe20000100800 */
[----:B------:R-:W-:Y:S01]  /*1f00*/  IMAD.HI.U32 R5, R0, R11, RZ ;  /* 0x0000000b00057227 */ /* 0x000fe200078e00ff */
[----:B------:R-:W-:Y:S02]  /*1f10*/  IABS R17, R35 ;  /* 0x0000002300117213 */ /* 0x000fe40000000000 */
[----:B------:R-:W-:Y:S01]  /*1f20*/  STL [R1+0x163c], R35 ;  /* 0x00163c2301007387 */ /* 0x000fe20000100800 */
[C---:B------:R-:W-:Y:S01]  /*1f30*/  VIADD R4, R93.reuse, 0x16 ;  /* 0x000000165d047836 */ /* 0x040fe20000000000 */
[----:B------:R-:W-:Y:S01]  /*1f40*/  ISETP.GE.AND P0, PT, R6, RZ, PT ;  /* 0x000000ff0600720c */ /* 0x000fe20003f06270 */
[C---:B0-----:R-:W-:Y:S01]  /*1f50*/  VIADD R10, R93.reuse, 0x1c ;  /* 0x0000001c5d0a7836 */ /* 0x041fe20000000000 */
[----:B------:R0:W-:Y:S01]  /*1f60*/  STL [R1+0x7c0], R14 ;  /* 0x0007c00e01007387 */ /* 0x0001e20000100800 */
[----:B------:R-:W-:Y:S01]  /*1f70*/  VIADD R34, R93, 0x22 ;  /* 0x000000225d227836 */ /* 0x000fe20000000000 */
[----:B------:R-:W-:Y:S01]  /*1f80*/  ISETP.GE.AND P6, PT, R4, RZ, PT ;  /* 0x000000ff0400720c */ /* 0x000fe20003fc6270 */
[----:B------:R-:W-:Y:S01]  /*1f90*/  @!P1 IMAD.IADD R13, R13, 0x1, -R90 ;  /* 0x000000010d0d9824 */ /* 0x000fe200078e0a5a */
[----:B------:R1:W-:Y:S01]  /*1fa0*/  STL [R1+0x9e4], R12 ;  /* 0x0009e40c01007387 */ /* 0x0003e20000100800 */
[----:B------:R-:W-:Y:S01]  /*1fb0*/  IABS R4, R4 ;  /* 0x0000000400047213 */ /* 0x000fe20000000000 */
[----:B------:R-:W-:Y:S01]  /*1fc0*/  IMAD.HI.U32 R6, R0, R17, RZ ;  /* 0x0000001100067227 */ /* 0x000fe200078e00ff */
[----:B------:R-:W-:-:S02]  /*1fd0*/  IABS R19, R10 ;  /* 0x0000000a00137213 */ /* 0x000fc40000000000 */
[----:B------:R-:W-:Y:S01]  /*1fe0*/  ISETP.GE.AND P3, PT, R10, RZ, PT ;  /* 0x000000ff0a00720c */ /* 0x000fe20003f66270 */
[----:B------:R-:W-:Y:S02]  /*1ff0*/  IMAD.MOV.U32 R7, RZ, RZ, R4 ;  /* 0x000000ffff077224 */ /* 0x000fe400078e0004 */
[----:B0-----:R-:W-:Y:S02]  /*2000*/  IMAD.MOV.U32 R14, RZ, RZ, R13 ;  /* 0x000000ffff0e7224 */ /* 0x001fe400078e000d */
[----:B-1----:R-:W-:Y:S02]  /*2010*/  IMAD.MOV R12, RZ, RZ, -R5 ;  /* 0x000000ffff0c7224 */ /* 0x002fe400078e0a05 */
[----:B------:R-:W-:-:S04]  /*2020*/  IMAD.HI.U32 R4, R0, R7, RZ ;  /* 0x0000000700047227 */ /* 0x000fc800078e00ff */
[----:B------:R-:W-:Y:S02]  /*2030*/  IMAD R11, R90, R12, R11 ;  /* 0x0000000c5a0b7224 */ /* 0x000fe400078e020b */
[----:B------:R-:W-:Y:S02]  /*2040*/  IMAD.MOV R10, RZ, RZ, -R4 ;  /* 0x000000ffff0a7224 */ /* 0x000fe400078e0a04 */
[----:B------:R-:W-:Y:S01]  /*2050*/  IMAD.HI.U32 R4, R0, R19, RZ ;  /* 0x0000001300047227 */ /* 0x000fe200078e00ff */
[----:B------:R-:W-:-:S03]  /*2060*/  ISETP.GT.U32.AND P1, PT, R90, R11, PT ;  /* 0x0000000b5a00720c */ /* 0x000fc60003f24070 */
[----:B------:R-:W-:Y:S02]  /*2070*/  IMAD.MOV R4, RZ, RZ, -R4 ;  /* 0x000000ffff047224 */ /* 0x000fe400078e0a04 */
[----:B------:R-:W-:Y:S02]  /*2080*/  @!P5 IMAD.MOV R14, RZ, RZ, -R14 ;  /* 0x000000ffff0ed224 */ /* 0x000fe400078e0a0e */
[----:B------:R-:W-:Y:S02]  /*2090*/  IMAD R19, R90, R4, R19 ;  /* 0x000000045a137224 */ /* 0x000fe400078e0213 */
[----:B------:R-:W-:-:S03]  /*20a0*/  IMAD.HI.U32 R5, R0, R15, RZ ;  /* 0x0000000f00057227 */ /* 0x000fc600078e00ff */
[C---:B------:R-:W-:Y:S01]  /*20b0*/  ISETP.GT.U32.AND P5, PT, R90.reuse, R19, PT ;  /* 0x000000135a00720c */ /* 0x040fe20003fa4070 */
[----:B------:R-:W-:Y:S02]  /*20c0*/  @!P1 IMAD.IADD R11, R11, 0x1, -R90 ;  /* 0x000000010b0b9824 */ /* 0x000fe400078e0a5a */
[----:B------:R-:W-:Y:S02]  /*20d0*/  IMAD.MOV R5, RZ, RZ, -R5 ;  /* 0x000000ffff057224 */ /* 0x000fe400078e0a05 */
[C---:B------:R-:W-:Y:S01]  /*20e0*/  IMAD R7, R90.reuse, R10, R7 ;  /* 0x0000000a5a077224 */ /* 0x040fe200078e0207 */
[C---:B------:R-:W-:Y:S01]  /*20f0*/  ISETP.GT.U32.AND P1, PT, R90.reuse, R11, PT ;  /* 0x0000000b5a00720c */ /* 0x040fe20003f24070 */
[----:B------:R-:W-:Y:S01]  /*2100*/  IMAD R5, R90, R5, R15 ;  /* 0x000000055a057224 */ /* 0x000fe200078e020f */
[----:B------:R-:W-:Y:S01]  /*2110*/  IABS R15, R34 ;  /* 0x00000022000f7213 */ /* 0x000fe20000000000 */
[----:B------:R-:W-:Y:S01]  /*2120*/  IMAD.MOV R6, RZ, RZ, -R6 ;  /* 0x000000ffff067224 */ /* 0x000fe200078e0a06 */
[----:B------:R0:W-:Y:S01]  /*2130*/  STL [R1+0x6c0], R7 ;  /* 0x0006c00701007387 */ /* 0x0001e20000100800 */
[----:B------:R-:W-:-:S02]  /*2140*/  VIADD R32, R93, 0x23 ;  /* 0x000000235d207836 */ /* 0x000fc40000000000 */
[--C-:B------:R-:W-:Y:S01]  /*2150*/  @!P5 IMAD.IADD R19, R19, 0x1, -R90.reuse ;  /* 0x000000011313d824 */ /* 0x100fe200078e0a5a */
[----:B------:R-:W-:Y:S01]  /*2160*/  STL [R1+0x164c], R34 ;  /* 0x00164c2201007387 */ /* 0x000fe20000100800 */
[----:B------:R-:W-:Y:S01]  /*2170*/  IMAD.HI.U32 R4, R0, R15, RZ ;  /* 0x0000000f00047227 */ /* 0x000fe200078e00ff */
[----:B------:R-:W-:Y:S02]  /*2180*/  IABS R29, R32 ;  /* 0x00000020001d7213 */ /* 0x000fe40000000000 */
[C---:B------:R-:W-:Y:S01]  /*2190*/  ISETP.GT.U32.AND P5, PT, R90.reuse, R19, PT ;  /* 0x000000135a00720c */ /* 0x040fe20003fa4070 */
[----:B------:R-:W-:Y:S01]  /*21a0*/  @!P1 IMAD.IADD R11, R11, 0x1, -R90 ;  /* 0x000000010b0b9824 */ /* 0x000fe200078e0a5a */
[C---:B------:R-:W-:Y:S01]  /*21b0*/  ISETP.GT.U32.AND P1, PT, R90.reuse, R91, PT ;  /* 0x0000005b5a00720c */ /* 0x040fe20003f24070 */
[----:B0-----:R-:W-:Y:S01]  /*21c0*/  IMAD R7, R90, R6, R17 ;  /* 0x000000065a077224 */ /* 0x001fe200078e0211 */
[----:B------:R-:W-:Y:S01]  /*21d0*/  STL [R1+0x165c], R32 ;  /* 0x00165c2001007387 */ /* 0x000fe20000100800 */
[----:B------:R-:W-:-:S02]  /*21e0*/  IMAD.MOV R13, RZ, RZ, -R4 ;  /* 0x000000ffff0d7224 */ /* 0x000fc400078e0a04 */
[C---:B------:R-:W-:Y:S02]  /*21f0*/  VIADD R30, R93.reuse, 0x24 ;  /* 0x000000245d1e7836 */ /* 0x040fe40000000000 */
[C---:B------:R-:W-:Y:S02]  /*2200*/  IMAD R13, R90.reuse, R13, R15 ;  /* 0x0000000d5a0d7224 */ /* 0x040fe400078e020f */
[----:B------:R-:W-:Y:S01]  /*2210*/  VIADD R28, R93, 0x28 ;  /* 0x000000285d1c7836 */ /* 0x000fe20000000000 */
[----:B------:R-:W-:Y:S01]  /*2220*/  IABS R31, R30 ;  /* 0x0000001e001f7213 */ /* 0x000fe20000000000 */
[--C-:B------:R-:W-:Y:S01]  /*2230*/  @!P5 IMAD.IADD R19, R19, 0x1, -R90.reuse ;  /* 0x000000011313d824 */ /* 0x100fe200078e0a5a */
[C---:B------:R-:W-:Y:S01]  /*2240*/  ISETP.GT.U32.AND P5, PT, R90.reuse, R5, PT ;  /* 0x000000055a00720c */ /* 0x040fe20003fa4070 */
[----:B------:R-:W-:Y:S01]  /*2250*/  @!P1 IMAD.IADD R91, R91, 0x1, -R90 ;  /* 0x000000015b5b9824 */ /* 0x000fe200078e0a5a */
[----:B------:R-:W-:Y:S01]  /*2260*/  STL [R1+0x1668], R30 ;  /* 0x0016681e01007387 */ /* 0x000fe20000100800 */
[----:B------:R-:W-:Y:S01]  /*2270*/  IMAD.MOV.U32 R18, RZ, RZ, R11 ;  /* 0x000000ffff127224 */ /* 0x000fe200078e000b */
[----:B------:R-:W-:Y:S01]  /*2280*/  IABS R27, R28 ;  /* 0x0000001c001b7213 */ /* 0x000fe20000000000 */
[----:B------:R-:W-:Y:S01]  /*2290*/  VIADD R26, R93, 0x29 ;  /* 0x000000295d1a7836 */ /* 0x000fe20000000000 */
[----:B------:R-:W-:Y:S01]  /*22a0*/  ISETP.GT.U32.AND P1, PT, R90, R91, PT ;  /* 0x0000005b5a00720c */ /* 0x000fe20003f24070 */
[----:B------:R-:W-:Y:S01]  /*22b0*/  IMAD.HI.U32 R6, R0, R29, RZ ;  /* 0x0000001d00067227 */ /* 0x000fe200078e00ff */
[----:B------:R-:W-:Y:S02]  /*22c0*/  STL [R1+0x1674], R28 ;  /* 0x0016741c01007387 */ /* 0x000fe40000100800 */
[----:B------:R-:W-:Y:S01]  /*22d0*/  IABS R25, R26 ;  /* 0x0000001a00197213 */ /* 0x000fe20000000000 */
[----:B------:R-:W-:Y:S01]  /*22e0*/  @!P0 IMAD.MOV R18, RZ, RZ, -R18 ;  /* 0x000000ffff128224 */ /* 0x000fe200078e0a12 */
[----:B------:R-:W-:Y:S01]  /*22f0*/  STL [R1+0x167c], R26 ;  /* 0x00167c1a01007387 */ /* 0x000fe20000100800 */
[--C-:B------:R-:W-:Y:S01]  /*2300*/  @!P5 IMAD.IADD R5, R5, 0x1, -R90.reuse ;  /* 0x000000010505d824 */ /* 0x100fe200078e0a5a */
[----:B------:R-:W-:Y:S01]  /*2310*/  ISETP.GT.U32.AND P5, PT, R90, R13, PT ;  /* 0x0000000d5a00720c */ /* 0x000fe20003fa4070 */
[----:B------:R-:W-:Y:S01]  /*2320*/  IMAD.HI.U32 R10, R0, R31, RZ ;  /* 0x0000001f000a7227 */ /* 0x000fe200078e00ff */
[----:B------:R0:W-:Y:S02]  /*2330*/  STL [R1+0xaa0], R14 ;  /* 0x000aa00e01007387 */ /* 0x0001e40000100800 */
[C---:B------:R-:W-:Y:S01]  /*2340*/  ISETP.GT.U32.AND P0, PT, R90.reuse, R5, PT ;  /* 0x000000055a00720c */ /* 0x040fe20003f04070 */
[----:B------:R-:W-:Y:S01]  /*2350*/  @!P1 IMAD.IADD R91, R91, 0x1, -R90 ;  /* 0x000000015b5b9824 */ /* 0x000fe200078e0a5a */
[----:B------:R-:W-:Y:S01]  /*2360*/  ISETP.GT.U32.AND P1, PT, R90, R7, PT ;  /* 0x000000075a00720c */ /* 0x000fe20003f24070 */
[----:B------:R-:W-:-:S02]  /*2370*/  IMAD.MOV R6, RZ, RZ, -R6 ;  /* 0x000000ffff067224 */ /* 0x000fc400078e0a06 */
[----:B------:R-:W-:Y:S02]  /*2380*/  IMAD.MOV R10, RZ, RZ, -R10 ;  /* 0x000000ffff0a7224 */ /* 0x000fe400078e0a0a */
[C---:B------:R-:W-:Y:S02]  /*2390*/  IMAD R29, R90.reuse, R6, R29 ;  /* 0x000000065a1d7224 */ /* 0x040fe400078e021d */
[----:B0-----:R-:W-:Y:S02]  /*23a0*/  IMAD.MOV.U32 R14, RZ, RZ, R19 ;  /* 0x000000ffff0e7224 */ /* 0x001fe400078e0013 */
[----:B------:R-:W-:Y:S02]  /*23b0*/  @!P5 IMAD.IADD R13, R13, 0x1, -R90 ;  /* 0x000000010d0dd824 */ /* 0x000fe400078e0a5a */
[----:B------:R-:W-:Y:S02]  /*23c0*/  @!P3 IMAD.MOV R14, RZ, RZ, -R14 ;  /* 0x000000ffff0eb224 */ /* 0x000fe400078e0a0e */
[--C-:B------:R-:W-:Y:S01]  /*23d0*/  @!P1 IMAD.IADD R7, R7, 0x1, -R90.reuse ;  /* 0x0000000107079824 */ /* 0x100fe200078e0a5a */
[C---:B------:R-:W-:Y:S01]  /*23e0*/  ISETP.GE.AND P1, PT, R93.reuse, RZ, PT ;  /* 0x000000ff5d00720c */ /* 0x040fe20003f26270 */
[C---:B------:R-:W-:Y:S01]  /*23f0*/  IMAD R31, R90.reuse, R10, R31 ;  /* 0x0000000a5a1f7224 */ /* 0x040fe200078e021f */
[C---:B------:R-:W-:Y:S01]  /*2400*/  ISETP.GT.U32.AND P3, PT, R90.reuse, R13, PT ;  /* 0x0000000d5a00720c */ /* 0x040fe20003f64070 */
[----:B------:R-:W-:Y:S01]  /*2410*/  VIADD R37, R93, 0x2b ;  /* 0x0000002b5d257836 */ /* 0x000fe20000000000 */
[C---:B------:R-:W-:Y:S01]  /*2420*/  ISETP.GT.U32.AND P5, PT, R90.reuse, R7, PT ;  /* 0x000000075a00720c */ /* 0x040fe20003fa4070 */
[----:B------:R-:W-:Y:S01]  /*2430*/  @!P0 IMAD.IADD R5, R5, 0x1, -R90 ;  /* 0x0000000105058824 */ /* 0x000fe200078e0a5a */
[----:B------:R-:W-:Y:S01]  /*2440*/  ISETP.GT.U32.AND P0, PT, R90, R31, PT ;  /* 0x0000001f5a00720c */ /* 0x000fe20003f04070 */
[C---:B------:R-:W-:Y:S01]  /*2450*/  VIADD R20, R93.reuse, 0x31 ;  /* 0x000000315d147836 */ /* 0x040fe20000000000 */
[----:B------:R-:W-:Y:S01]  /*2460*/  IABS R17, R37 ;  /* 0x0000002500117213 */ /* 0x000fe20000000000 */
[----:B------:R-:W-:-:S02]  /*2470*/  VIADD R16, R93, 0x2a ;  /* 0x0000002a5d107836 */ /* 0x000fc40000000000 */
[----:B------:R-:W-:Y:S01]  /*2480*/  IMAD.HI.U32 R4, R0, R27, RZ ;  /* 0x0000001b00047227 */ /* 0x000fe200078e00ff */
[----:B------:R-:W-:Y:S02]  /*2490*/  IABS R33, R20 ;  /* 0x0000001400217213 */ /* 0x000fe40000000000 */
[----:B------:R-:W-:Y:S01]  /*24a0*/  IABS R15, R16 ;  /* 0x00000010000f7213 */ /* 0x000fe20000000000 */
[----:B------:R-:W-:Y:S01]  /*24b0*/  @!P1 IMAD.MOV R91, RZ, RZ, -R91 ;  /* 0x000000ffff5b9224 */ /* 0x000fe200078e0a5b */
[----:B------:R-:W-:Y:S01]  /*24c0*/  ISETP.GT.U32.AND P1, PT, R90, R29, PT ;  /* 0x0000001d5a00720c */ /* 0x000fe20003f24070 */
[--C-:B------:R-:W-:Y:S01]  /*24d0*/  @!P5 IMAD.IADD R7, R7, 0x1, -R90.reuse ;  /* 0x000000010707d824 */ /* 0x100fe200078e0a5a */
[----:B------:R-:W-:Y:S01]  /*24e0*/  ISETP.GE.AND P5, PT, R38, RZ, PT ;  /* 0x000000ff2600720c */ /* 0x000fe20003fa6270 */
[----:B------:R-:W-:Y:S01]  /*24f0*/  @!P3 IMAD.IADD R13, R13, 0x1, -R90 ;  /* 0x000000010d0db824 */ /* 0x000fe200078e0a5a */
[----:B------:R-:W-:Y:S01]  /*2500*/  ISETP.GE.AND P3, PT, R35, RZ, PT ;  /* 0x000000ff2300720c */ /* 0x000fe20003f66270 */
[----:B------:R-:W-:Y:S01]  /*2510*/  VIADD R24, R93, 0x30 ;  /* 0x000000305d187836 */ /* 0x000fe20000000000 */
[----:B------:R-:W-:Y:S01]  /*2520*/  STL [R1+0x1694], R16 ;  /* 0x0016941001007387 */ /* 0x000fe20000100800 */
[----:B------:R-:W-:-:S02]  /*2530*/  IMAD.MOV R4, RZ, RZ, -R4 ;  /* 0x000000ffff047224 */ /* 0x000fc400078e0a04 */
[----:B------:R-:W-:Y:S01]  /*2540*/  IMAD.HI.U32 R6, R0, R17, RZ ;  /* 0x0000001100067227 */ /* 0x000fe200078e00ff */
[----:B------:R-:W-:Y:S01]  /*2550*/  IABS R21, R24 ;  /* 0x0000001800157213 */ /* 0x000fe20000000000 */
[----:B------:R-:W-:Y:S02]  /*2560*/  STL [R1+0x169c], R37 ;  /* 0x00169c2501007387 */ /* 0x000fe40000100800 */
[----:B------:R-:W-:Y:S01]  /*2570*/  @!P1 IMAD.IADD R29, R29, 0x1, -R90 ;  /* 0x000000011d1d9824 */ /* 0x000fe200078e0a5a */
[----:B------:R-:W-:Y:S01]  /*2580*/  ISETP.GE.AND P1, PT, R34, RZ, PT ;  /* 0x000000ff2200720c */ /* 0x000fe20003f26270 */
[----:B------:R-:W-:-:S04]  /*2590*/  IMAD.HI.U32 R10, R0, R33, RZ ;  /* 0x00000021000a7227 */ /* 0x000fc800078e00ff */
[----:B------:R-:W-:-:S04]  /*25a0*/  IMAD.HI.U32 R12, R0, R25, RZ ;  /* 0x00000019000c7227 */ /* 0x000fc800078e00ff */
[----:B------:R-:W-:Y:S02]  /*25b0*/  IMAD R27, R90, R4, R27 ;  /* 0x000000045a1b7224 */ /* 0x000fe400078e021b */
[----:B------:R-:W-:Y:S02]  /*25c0*/  VIADD R36, R93, 0x2c ;  /* 0x0000002c5d247836 */ /* 0x000fe40000000000 */
[----:B------:R-:W-:Y:S02]  /*25d0*/  IMAD.MOV R6, RZ, RZ, -R6 ;  /* 0x000000ffff067224 */ /* 0x000fe400078e0a06 */
[----:B------:R-:W-:Y:S01]  /*25e0*/  @!P0 IMAD.IADD R31, R31, 0x1, -R90 ;  /* 0x000000011f1f8824 */ /* 0x000fe200078e0a5a */
[----:B------:R-:W-:Y:S01]  /*25f0*/  IABS R23, R36 ;  /* 0x0000002400177213 */ /* 0x000fe20000000000 */
[----:B------:R-:W-:Y:S01]  /*2600*/  IMAD.HI.U32 R4, R0, R15, RZ ;  /* 0x0000000f00047227 */ /* 0x000fe200078e00ff */
[----:B------:R-:W-:Y:S01]  /*2610*/  ISETP.GT.U32.AND P0, PT, R90, R29, PT ;  /* 0x0000001d5a00720c */ /* 0x000fe20003f04070 */
[----:B------:R-:W-:Y:S02]  /*2620*/  STL [R1+0x16a8], R36 ;  /* 0x0016a82401007387 */ /* 0x000fe40000100800 */
[----:B------:R-:W-:-:S02]  /*2630*/  IMAD.MOV R10, RZ, RZ, -R10 ;  /* 0x000000ffff0a7224 */ /* 0x000fc400078e0a0a */
[----:B------:R-:W-:Y:S01]  /*2640*/  IMAD.MOV R12, RZ, RZ, -R12 ;  /* 0x000000ffff0c7224 */ /* 0x000fe200078e0a0c */
[----:B------:R-:W-:Y:S01]  /*2650*/  STL [R1+0x16cc], R24 ;  /* 0x0016cc1801007387 */ /* 0x000fe20000100800 */
[C---:B------:R-:W-:Y:S02]  /*2660*/  IMAD R17, R90.reuse, R6, R17 ;  /* 0x000000065a117224 */ /* 0x040fe400078e0211 */
[----:B------:R-:W-:Y:S01]  /*2670*/  @!P5 IMAD.MOV R5, RZ, RZ, -R5 ;  /* 0x000000ffff05d224 */ /* 0x000fe200078e0a05 */
[----:B------:R-:W-:Y:S01]  /*2680*/  ISETP.GT.U32.AND P5, PT, R90, R31, PT ;  /* 0x0000001f5a00720c */ /* 0x000fe20003fa4070 */
[----:B------:R-:W-:Y:S01]  /*2690*/  IMAD.MOV R4, RZ, RZ, -R4 ;  /* 0x000000ffff047224 */ /* 0x000fe200078e0a04 */
[----:B------:R-:W-:Y:S01]  /*26a0*/  STL [R1+0x16d0], R20 ;  /* 0x0016d01401007387 */ /* 0x000fe20000100800 */
[----:B------:R-:W-:-:S03]  /*26b0*/  IMAD.HI.U32 R6, R0, R21, RZ ;  /* 0x0000001500067227 */ /* 0x000fc600078e00ff */
[----:B------:R0:W-:Y:S01]  /*26c0*/  STL [R1+0xb40], R18 ;  /* 0x000b401201007387 */ /* 0x0001e20000100800 */
[C---:B------:R-:W-:Y:S02]  /*26d0*/  IMAD R11, R90.reuse, R10, R33 ;  /* 0x0000000a5a0b7224 */ /* 0x040fe400078e0221 */
[C---:B------:R-:W-:Y:S01]  /*26e0*/  IMAD R25, R90.reuse, R12, R25 ;  /* 0x0000000c5a197224 */ /* 0x040fe200078e0219 */
[----:B------:R1:W-:Y:S01]  /*26f0*/  STL [R1+0xbd0], R14 ;  /* 0x000bd00e01007387 */ /* 0x0003e20000100800 */
[----:B------:R-:W-:Y:S02]  /*2700*/  IMAD.MOV.U32 R10, RZ, RZ, R13 ;  /* 0x000000ffff0a7224 */ /* 0x000fe400078e000d */
[----:B------:R-:W-:Y:S01]  /*2710*/  @!P3 IMAD.MOV R7, RZ, RZ, -R7 ;  /* 0x000000ffff07b224 */ /* 0x000fe200078e0a07 */
[C---:B------:R-:W-:Y:S01]  /*2720*/  ISETP.GT.U32.AND P3, PT, R90.reuse, R27, PT ;  /* 0x0000001b5a00720c */ /* 0x040fe20003f64070 */
[----:B------:R-:W-:Y:S01]  /*2730*/  IMAD R15, R90, R4, R15 ;  /* 0x000000045a0f7224 */ /* 0x000fe200078e020f */
[----:B------:R-:W-:Y:S01]  /*2740*/  STL [R1+0x16dc], R22 ;  /* 0x0016dc1601007387 */ /* 0x000fe20000100800 */
[----:B------:R-:W-:-:S02]  /*2750*/  IMAD.MOV R6, RZ, RZ, -R6 ;  /* 0x000000ffff067224 */ /* 0x000fc400078e0a06 */
[----:B------:R-:W-:-:S04]  /*2760*/  IMAD.HI.U32 R4, R0, R23, RZ ;  /* 0x0000001700047227 */ /* 0x000fc800078e00ff */
[----:B------:R-:W-:Y:S01]  /*2770*/  @!P1 IMAD.MOV R10, RZ, RZ, -R10 ;  /* 0x000000ffff0a9224 */ /* 0x000fe200078e0a0a */
[C---:B------:R-:W-:Y:S01]  /*2780*/  ISETP.GT.U32.AND P1, PT, R90.reuse, R25, PT ;  /* 0x000000195a00720c */ /* 0x040fe20003f24070 */
[----:B------:R-:W-:Y:S01]  /*2790*/  IMAD R19, R90, R6, R21 ;  /* 0x000000065a137224 */ /* 0x000fe200078e0215 */
[----:B------:R-:W-:Y:S01]  /*27a0*/  IABS R21, R22 ;  /* 0x0000001600157213 */ /* 0x000fe20000000000 */
[----:B------:R-:W-:Y:S02]  /*27b0*/  IMAD.MOV R4, RZ, RZ, -R4 ;  /* 0x000000ffff047224 */ /* 0x000fe400078e0a04 */
[----:B------:R-:W-:Y:S01]  /*27c0*/  @!P5 IMAD.IADD R31, R31, 0x1, -R90 ;  /* 0x000000011f1fd824 */ /* 0x000fe200078e0a5a */
[----:B------:R-:W-:Y:S01]  /*27d0*/  ISETP.GE.AND P5, PT, R32, RZ, PT ;  /* 0x000000ff2000720c */ /* 0x000fe20003fa6270 */
[----:B------:R-:W-:Y:S02]  /*27e0*/  IMAD R23, R90, R4, R23 ;  /* 0x000000045a177224 */ /* 0x000fe400078e0217 */
[----:B------:R-:W-:-:S04]  /*27f0*/  IMAD.HI.U32 R4, R0, R21, RZ ;  /* 0x0000001500047227 */ /* 0x000fc800078e00ff */
[----:B------:R-:W-:Y:S01]  /*2800*/  @!P3 IMAD.IADD R27, R27, 0x1, -R90 ;  /* 0x000000011b1bb824 */ /* 0x000fe200078e0a5a */
[----:B------:R-:W-:Y:S01]  /*2810*/  ISETP.GE.AND P3, PT, R30, RZ, PT ;  /* 0x000000ff1e00720c */ /* 0x000fe20003f66270 */
[----:B------:R-:W-:Y:S02]  /*2820*/  IMAD.MOV R4, RZ, RZ, -R4 ;  /* 0x000000ffff047224 */ /* 0x000fe400078e0a04 */
[--C-:B------:R-:W-:Y:S01]  /*2830*/  @!P0 IMAD.IADD R29, R29, 0x1, -R90.reuse ;  /* 0x000000011d1d8824 */ /* 0x100fe200078e0a5a */
[C---:B------:R-:W-:Y:S01]  /*2840*/  ISETP.GT.U32.AND P0, PT, R90.reuse, R15, PT ;  /* 0x0000000f5a00720c */ /* 0x040fe20003f04070 */
[----:B------:R-:W-:Y:S01]  /*2850*/  @!P1 IMAD.IADD R25, R25, 0x1, -R90 ;  /* 0x0000000119199824 */ /* 0x000fe200078e0a5a */
[C---:B------:R-:W-:Y:S01]  /*2860*/  ISETP.GT.U32.AND P1, PT, R90.reuse, R27, PT ;  /* 0x0000001b5a00720c */ /* 0x040fe20003f24070 */
[----:B0-----:R-:W-:Y:S02]  /*2870*/  VIADD R18, R93, 0x33 ;  /* 0x000000335d127836 */ /* 0x001fe40000000000 */
[----:B------:R-:W-:-:S02]  /*2880*/  IMAD R21, R90, R4, R21 ;  /* 0x000000045a157224 */ /* 0x000fc400078e0215 */
[C---:B-1----:R-:W-:Y:S01]  /*2890*/  VIADD R14, R93.reuse, 0x34 ;  /* 0x000000345d0e7836 */ /* 0x042fe20000000000 */
[----:B------:R-:W-:Y:S01]  /*28a0*/  STL [R1+0x1718], R18 ;  /* 0x0017181201007387 */ /* 0x000fe20000100800 */
[----:B------:R-:W-:Y:S01]  /*28b0*/  IMAD.MOV.U32 R4, RZ, RZ, R29 ;  /* 0x000000ffff047224 */ /* 0x000fe200078e001d */
[----:B------:R-:W-:Y:S01]  /*28c0*/  IABS R33, R18 ;  /* 0x0000001200217213 */ /* 0x000fe20000000000 */
[C---:B------:R-:W-:Y:S01]  /*28d0*/  VIADD R34, R93.reuse, 0x38 ;  /* 0x000000385d227836 */ /* 0x040fe20000000000 */
[----:B------:R-:W-:Y:S01]  /*28e0*/  STL [R1+0x171c], R14 ;  /* 0x00171c0e01007387 */ /* 0x000fe20000100800 */
[----:B------:R-:W-:Y:S01]  /*28f0*/  @!P5 IMAD.MOV R4, RZ, RZ, -R4 ;  /* 0x000000ffff04d224 */ /* 0x000fe200078e0a04 */
[C---:B------:R-:W-:Y:S01]  /*2900*/  ISETP.GT.U32.AND P5, PT, R90.reuse, R25, PT ;  /* 0x000000195a00720c */ /* 0x040fe20003fa4070 */
[----:B------:R-:W-:Y:S01]  /*2910*/  VIADD R32, R93, 0x39 ;  /* 0x000000395d207836 */ /* 0x000fe20000000000 */
[----:B------:R0:W-:Y:S01]  /*2920*/  STL [R1+0x7c4], R5 ;  /* 0x0007c40501007387 */ /* 0x0001e20000100800 */
[--C-:B------:R-:W-:Y:S01]  /*2930*/  @!P1 IMAD.IADD R27, R27, 0x1, -R90.reuse ;  /* 0x000000011b1b9824 */ /* 0x100fe200078e0a5a */
[C---:B------:R-:W-:Y:S01]  /*2940*/  ISETP.GT.U32.AND P1, PT, R90.reuse, R17, PT ;  /* 0x000000115a00720c */ /* 0x040fe20003f24070 */
[--C-:B------:R-:W-:Y:S01]  /*2950*/  @!P0 IMAD.IADD R15, R15, 0x1, -R90.reuse ;  /* 0x000000010f0f8824 */ /* 0x100fe200078e0a5a */
[----:B------:R-:W-:Y:S01]  /*2960*/  STL [R1+0x9e8], R7 ;  /* 0x0009e80701007387 */ /* 0x000fe20000100800 */
[C---:B------:R-:W-:Y:S01]  /*2970*/  VIADD R30, R93.reuse, 0x3a ;  /* 0x0000003a5d1e7836 */ /* 0x040fe20000000000 */
[----:B------:R-:W-:Y:S01]  /*2980*/  IABS R13, R34 ;  /* 0x00000022000d7213 */ /* 0x000fe20000000000 */
[----:B------:R-:W-:Y:S01]  /*2990*/  VIADD R65, R93, 0xfb ;  /* 0x000000fb5d417836 */ /* 0x000fe20000000000 */
[----:B------:R1:W-:Y:S01]  /*29a0*/  STL [R1+0xaa4], R10 ;  /* 0x000aa40a01007387 */ /* 0x0003e20000100800 */
[----:B------:R-:W-:Y:S01]  /*29b0*/  ISETP.GT.U32.AND P0, PT, R90, R15, PT ;  /* 0x0000000f5a00720c */ /* 0x000fe20003f04070 */
[----:B0-----:R-:W-:Y:S01]  /*29c0*/  IMAD.HI.U32 R5, R0, R33, RZ ;  /* 0x0000002100057227 */ /* 0x001fe200078e00ff */
[----:B------:R-:W-:Y:S01]  /*29d0*/  IABS R29, R32 ;  /* 0x00000020001d7213 */ /* 0x000fe20000000000 */
[----:B------:R-:W-:Y:S01]  /*29e0*/  STL [R1+0x1738], R34 ;  /* 0x0017382201007387 */ /* 0x000fe20000100800 */
[----:B------:R-:W-:Y:S01]  /*29f0*/  IABS R35, R14 ;  /* 0x0000000e00237213 */ /* 0x000fe20000000000 */
[--C-:B------:R-:W-:Y:S01]  /*2a00*/  @!P5 IMAD.IADD R25, R25, 0x1, -R90.reuse ;  /* 0x000000011919d824 */ /* 0x100fe200078e0a5a */
[----:B------:R-:W-:Y:S01]  /*2a10*/  ISETP.GT.U32.AND P5, PT, R90, R23, PT ;  /* 0x000000175a00720c */ /* 0x000fe20003fa4070 */
[----:B------:R-:W-:Y:S01]  /*2a20*/  STL [R1+0x173c], R32 ;  /* 0x00173c2001007387 */ /* 0x000fe20000100800 */
[----:B------:R-:W-:Y:S01]  /*2a30*/  @!P1 IMAD.IADD R17, R17, 0x1, -R90 ;  /* 0x0000000111119824 */ /* 0x000fe200078e0a5a */
[----:B------:R-:W-:Y:S01]  /*2a40*/  ISETP.GE.AND P1, PT, R16, RZ, PT ;  /* 0x000000ff1000720c */ /* 0x000fe20003f26270 */
[----:B-1----:R-:W-:Y:S01]  /*2a50*/  IMAD.MOV.U32 R10, RZ, RZ, R27 ;  /* 0x000000ffff0a7224 */ /* 0x002fe200078e001b */
[----:B------:R0:W-:Y:S01]  /*2a60*/  STL [R1+0xb48], R4 ;  /* 0x000b480401007387 */ /* 0x0001e20000100800 */
[----:B------:R-:W-:-:S02]  /*2a70*/  IMAD.MOV.U32 R12, RZ, RZ, R25 ;  /* 0x000000ffff0c7224 */ /* 0x000fc400078e0019 */
[----:B------:R-:W-:Y:S01]  /*2a80*/  @!P0 IMAD.IADD R15, R15, 0x1, -R90 ;  /* 0x000000010f0f8824 */ /* 0x000fe200078e0a5a */
[----:B------:R-:W-:Y:S01]  /*2a90*/  STL [R1+0x1750], R30 ;  /* 0x0017501e01007387 */ /* 0x000fe20000100800 */
[----:B------:R-:W-:Y:S01]  /*2aa0*/  ISETP.GE.AND P0, PT, R26, RZ, PT ;  /* 0x000000ff1a00720c */ /* 0x000fe20003f06270 */
[----:B------:R-:W-:-:S04]  /*2ab0*/  IMAD.HI.U32 R6, R0, R35, RZ ;  /* 0x0000002300067227 */ /* 0x000fc800078e00ff */
[----:B0-----:R-:W-:Y:S01]  /*2ac0*/  IMAD.MOV.U32 R4, RZ, RZ, R31 ;  /* 0x000000ffff047224 */ /* 0x001fe200078e001f */
[----:B------:R-:W-:Y:S01]  /*2ad0*/  IABS R31, R30 ;  /* 0x0000001e001f7213 */ /* 0x000fe20000000000 */
[----:B------:R-:W-:Y:S02]  /*2ae0*/  @!P5 IMAD.IADD R23, R23, 0x1, -R90 ;  /* 0x000000011717d824 */ /* 0x000fe400078e0a5a */
[----:B------:R-:W-:Y:S01]  /*2af0*/  @!P3 IMAD.MOV R4, RZ, RZ, -R4 ;  /* 0x000000ffff04b224 */ /* 0x000fe200078e0a04 */
[----:B------:R-:W-:Y:S01]  /*2b00*/  ISETP.GE.AND P3, PT, R28, RZ, PT ;  /* 0x000000ff1c00720c */ /* 0x000fe20003f66270 */
[C---:B------:R-:W-:Y:S01]  /*2b10*/  VIADD R28, R93.reuse, 0x3c ;  /* 0x0000003c5d1c7836 */ /* 0x040fe20000000000 */
[C---:B------:R-:W-:Y:S01]  /*2b20*/  ISETP.GT.U32.AND P5, PT, R90.reuse, R23, PT ;  /* 0x000000175a00720c */ /* 0x040fe20003fa4070 */
[----:B------:R-:W-:Y:S01]  /*2b30*/  @!P0 IMAD.MOV R12, RZ, RZ, -R12 ;  /* 0x000000ffff0c8224 */ /* 0x000fe200078e0a0c */
[----:B------:R0:W-:Y:S01]  /*2b40*/  STL [R1+0xbf4], R4 ;  /* 0x000bf40401007387 */ /* 0x0001e20000100800 */
[----:B------:R-:W-:Y:S01]  /*2b50*/  ISETP.GT.U32.AND P0, PT, R90, R19, PT ;  /* 0x000000135a00720c */ /* 0x000fe20003f04070 */
[----:B------:R-:W-:Y:S01]  /*2b60*/  IMAD.MOV R5, RZ, RZ, -R5 ;  /* 0x000000ffff057224 */ /* 0x000fe200078e0a05 */
[----:B------:R-:W-:Y:S01]  /*2b70*/  IABS R27, R28 ;  /* 0x0000001c001b7213 */ /* 0x000fe20000000000 */
[----:B------:R-:W-:-:S02]  /*2b80*/  VIADD R26, R93, 0x40 ;  /* 0x000000405d1a7836 */ /* 0x000fc40000000000 */
[----:B------:R-:W-:Y:S02]  /*2b90*/  IMAD.MOV R6, RZ, RZ, -R6 ;  /* 0x000000ffff067224 */ /* 0x000fe400078e0a06 */
[C---:B------:R-:W-:Y:S02]  /*2ba0*/  IMAD R7, R90.reuse, R5, R33 ;  /* 0x000000055a077224 */ /* 0x040fe400078e0221 */
[----:B------:R-:W-:Y:S01]  /*2bb0*/  @!P3 IMAD.MOV R10, RZ, RZ, -R10 ;  /* 0x000000ffff0ab224 */ /* 0x000fe200078e0a0a */
[----:B------:R-:W-:Y:S01]  /*2bc0*/  ISETP.GT.U32.AND P3, PT, R90, R17, PT ;  /* 0x000000115a00720c */ /* 0x000fe20003f64070 */
[----:B0-----:R-:W-:-:S03]  /*2bd0*/  IMAD.HI.U32 R4, R0, R13, RZ ;  /* 0x0000000d00047227 */ /* 0x001fc600078e00ff */
[----:B------:R0:W-:Y:S01]  /*2be0*/  STL [R1+0x7cc], R10 ;  /* 0x0007cc0a01007387 */ /* 0x0001e20000100800 */
[----:B------:R-:W-:Y:S02]  /*2bf0*/  IMAD.MOV R4, RZ, RZ, -R4 ;  /* 0x000000ffff047224 */ /* 0x000fe400078e0a04 */
[----:B------:R-:W-:Y:S01]  /*2c00*/  @!P5 IMAD.IADD R23, R23, 0x1, -R90 ;  /* 0x000000011717d824 */ /* 0x000fe200078e0a5a */
[----:B------:R-:W-:Y:S01]  /*2c10*/  ISETP.GE.AND P5, PT, R37, RZ, PT ;  /* 0x000000ff2500720c */ /* 0x000fe20003fa6270 */
[----:B------:R-:W-:Y:S01]  /*2c20*/  IMAD R13, R90, R4, R13 ;  /* 0x000000045a0d7224 */ /* 0x000fe200078e020d */
[----:B------:R-:W-:Y:S01]  /*2c30*/  STL [R1+0x9f0], R12 ;  /* 0x0009f00c01007387 */ /* 0x000fe20000100800 */
[----:B------:R-:W-:-:S04]  /*2c40*/  IMAD.HI.U32 R4, R0, R29, RZ ;  /* 0x0000001d00047227 */ /* 0x000fc800078e00ff */
[----:B0-----:R-:W-:Y:S02]  /*2c50*/  IMAD.MOV.U32 R10, RZ, RZ, R15 ;  /* 0x000000ffff0a7224 */ /* 0x001fe400078e000f */
[----:B------:R-:W-:Y:S01]  /*2c60*/  @!P3 IMAD.IADD R17, R17, 0x1, -R90 ;  /* 0x000000011111b824 */ /* 0x000fe200078e0a5a */
[C---:B------:R-:W-:Y:S01]  /*2c70*/  ISETP.GT.U32.AND P3, PT, R90.reuse, R21, PT ;  /* 0x000000155a00720c */ /* 0x040fe20003f64070 */
[----:B------:R-:W-:Y:S01]  /*2c80*/  @!P1 IMAD.MOV R10, RZ, RZ, -R10 ;  /* 0x000000ffff0a9224 */ /* 0x000fe200078e0a0a */
[----:B------:R-:W-:Y:S01]  /*2c90*/  ISETP.GT.U32.AND P1, PT, R90, R11, PT ;  /* 0x0000000b5a00720c */ /* 0x000fe20003f24070 */
[----:B------:R-:W-:Y:S02]  /*2ca0*/  IMAD.MOV R4, RZ, RZ, -R4 ;  /* 0x000000ffff047224 */ /* 0x000fe400078e0a04 */
[----:B------:R-:W-:Y:S01]  /*2cb0*/  @!P0 IMAD.IADD R19, R19, 0x1, -R90 ;  /* 0x0000000113138824 */ /* 0x000fe200078e0a5a */
[----:B------:R-:W-:Y:S01]  /*2cc0*/  ISETP.GE.AND P0, PT, R36, RZ, PT ;  /* 0x000000ff2400720c */ /* 0x000fe20003f06270 */
[----:B------:R-:W-:-:S02]  /*2cd0*/  IMAD R16, R90, R4, R29 ;  /* 0x000000045a107224 */ /* 0x000fc400078e021d */
[----:B------:R-:W-:Y:S02]  /*2ce0*/  VIADD R29, R93, 0x3b ;  /* 0x0000003b5d1d7836 */ /* 0x000fe40000000000 */
[C---:B------:R-:W-:Y:S02]  /*2cf0*/  IMAD R5, R90.reuse, R6, R35 ;  /* 0x000000065a057224 */ /* 0x040fe400078e0223 */
[--C-:B------:R-:W-:Y:S01]  /*2d00*/  @!P3 IMAD.IADD R21, R21, 0x1, -R90.reuse ;  /* 0x000000011515b824 */ /* 0x100fe200078e0a5a */
[----:B------:R-:W-:Y:S01]  /*2d10*/  STL [R1+0x1754], R29 ;  /* 0x0017541d01007387 */ /* 0x000fe20000100800 */
[----:B------:R-:W-:Y:S01]  /*2d20*/  @!P1 IMAD.IADD R11, R11, 0x1, -R90 ;  /* 0x000000010b0b9824 */ /* 0x000fe200078e0a5a */
[----:B------:R-:W-:Y:S01]  /*2d30*/  ISETP.GT.U32.AND P1, PT, R90, R19, PT ;  /* 0x000000135a00720c */ /* 0x000fe20003f24070 */
[----:B------:R-:W-:Y:S01]  /*2d40*/  IMAD.HI.U32 R6, R0, R31, RZ ;  /* 0x0000001f00067227 */ /* 0x000fe200078e00ff */
[----:B------:R0:W-:Y:S01]  /*2d50*/  STL [R1+0xaa8], R10 ;  /* 0x000aa80a01007387 */ /* 0x0001e20000100800 */
[----:B------:R-:W-:-:S02]  /*2d60*/  IABS R25, R29 ;  /* 0x0000001d00197213 */ /* 0x000fc40000000000 */
[----:B------:R-:W-:Y:S01]  /*2d70*/  ISETP.GT.U32.AND P3, PT, R90, R11, PT ;  /* 0x0000000b5a00720c */ /* 0x000fe20003f64070 */
[----:B------:R-:W-:Y:S01]  /*2d80*/  STL [R1+0x1758], R28 ;  /* 0x0017581c01007387 */ /* 0x000fe20000100800 */
[----:B------:R-:W-:Y:S02]  /*2d90*/  IMAD.MOV R6, RZ, RZ, -R6 ;  /* 0x000000ffff067224 */ /* 0x000fe400078e0a06 */
[----:B------:R-:W-:Y:S01]  /*2da0*/  IMAD.HI.U32 R4, R0, R25, RZ ;  /* 0x0000001900047227 */ /* 0x000fe200078e00ff */
[----:B------:R-:W-:Y:S01]  /*2db0*/  STL [R1+0x175c], R26 ;  /* 0x00175c1a01007387 */ /* 0x000fe20000100800 */
[----:B0-----:R-:W-:Y:S02]  /*2dc0*/  MOV R10, R17 ;  /* 0x00000011000a7202 */ /* 0x001fe40000000f00 */
[----:B------:R-:W-:Y:S01]  /*2dd0*/  IMAD R15, R90, R6, R31 ;  /* 0x000000065a0f7224 */ /* 0x000fe200078e021f */
[----:B------:R-:W-:Y:S01]  /*2de0*/  IABS R17, R26 ;  /* 0x0000001a00117213 */ /* 0x000fe20000000000 */
[----:B------:R-:W-:Y:S01]  /*2df0*/  @!P1 IMAD.IADD R19, R19, 0x1, -R90 ;  /* 0x0000000113139824 */ /* 0x000fe200078e0a5a */
[----:B------:R-:W-:Y:S01]  /*2e00*/  ISETP.GE.AND P1, PT, R24, RZ, PT ;  /* 0x000000ff1800720c */ /* 0x000fe20003f26270 */
[----:B------:R-:W-:Y:S01]  /*2e10*/  @!P5 IMAD.MOV R10, RZ, RZ, -R10 ;  /* 0x000000ffff0ad224 */ /* 0x000fe200078e0a0a */
[C---:B------:R-:W-:Y:S01]  /*2e20*/  ISETP.GT.U32.AND P5, PT, R90.reuse, R21, PT ;  /* 0x000000155a00720c */ /* 0x040fe20003fa4070 */
[----:B------:R-:W-:Y:S01]  /*2e30*/  @!P3 IMAD.IADD R11, R11, 0x1, -R90 ;  /* 0x000000010b0bb824 */ /* 0x000fe200078e0a5a */
[----:B------:R-:W-:Y:S01]  /*2e40*/  ISETP.GT.U32.AND P3, PT, R90, R5, PT ;  /* 0x000000055a00720c */ /* 0x000fe20003f64070 */
[----:B------:R-:W-:Y:S01]  /*2e50*/  IMAD.HI.U32 R6, R0, R27, RZ ;  /* 0x0000001b00067227 */ /* 0x000fe200078e00ff */
[----:B------:R0:W-:Y:S03]  /*2e60*/  STL [R1+0xb4c], R10 ;  /* 0x000b4c0a01007387 */ /* 0x0001e60000100800 */
[----:B------:R-:W-:-:S02]  /*2e70*/  IMAD.MOV R6, RZ, RZ, -R6 ;  /* 0x000000ffff067224 */ /* 0x000fc400078e0a06 */
[----:B------:R-:W-:Y:S02]  /*2e80*/  VIADD R24, R93, 0x41 ;  /* 0x000000415d187836 */ /* 0x000fe40000000000 */
[----:B------:R-:W-:Y:S02]  /*2e90*/  IMAD R12, R90, R6, R27 ;  /* 0x000000065a0c7224 */ /* 0x000fe400078e021b */
[--C-:B------:R-:W-:Y:S01]  /*2ea0*/  @!P5 IMAD.IADD R21, R21, 0x1, -R90.reuse ;  /* 0x000000011515d824 */ /* 0x100fe200078e0a5a */
[----:B------:R-:W-:Y:S01]  /*2eb0*/  ISETP.GE.AND P5, PT, R20, RZ, PT ;  /* 0x000000ff1400720c */ /* 0x000fe20003fa6270 */
[----:B0-----:R-:W-:Y:S02]  /*2ec0*/  IMAD.MOV.U32 R10, RZ, RZ, R23 ;  /* 0x000000ffff0a7224 */ /* 0x001fe400078e0017 */
[----:B------:R-:W-:Y:S02]  /*2ed0*/  @!P3 IMAD.IADD R5, R5, 0x1, -R90 ;  /* 0x000000010505b824 */ /* 0x000fe400078e0a5a */
[----:B------:R-:W-:Y:S01]  /*2ee0*/  @!P0 IMAD.MOV R10, RZ, RZ, -R10 ;  /* 0x000000ffff0a8224 */ /* 0x000fe200078e0a0a */
[C---:B------:R-:W-:Y:S01]  /*2ef0*/  ISETP.GT.U32.AND P0, PT, R90.reuse, R7, PT ;  /* 0x000000075a00720c */ /* 0x040fe20003f04070 */
[----:B------:R-:W-:Y:S01]  /*2f00*/  IMAD.MOV.U32 R6, RZ, RZ, R19 ;  /* 0x000000ffff067224 */ /* 0x000fe200078e0013 */
[----:B------:R-:W-:Y:S01]  /*2f10*/  ISETP.GT.U32.AND P3, PT, R90, R5, PT ;  /* 0x000000055a00720c */ /* 0x000fe20003f64070 */
[----:B------:R-:W-:Y:S01]  /*2f20*/  VIADD R20, R93, 0x42 ;  /* 0x000000425d147836 */ /* 0x000fe20000000000 */
[----:B------:R0:W-:Y:S01]  /*2f30*/  STL [R1+0xbf8], R10 ;  /* 0x000bf80a01007387 */ /* 0x0001e20000100800 */
[----:B------:R-:W-:-:S02]  /*2f40*/  @!P1 IMAD.MOV R6, RZ, RZ, -R6 ;  /* 0x000000ffff069224 */ /* 0x000fc400078e0a06 */
[----:B------:R-:W-:Y:S01]  /*2f50*/  @!P5 IMAD.MOV R11, RZ, RZ, -R11 ;  /* 0x000000ffff0bd224 */ /* 0x000fe200078e0a0b */
[----:B------:R-:W-:Y:S01]  /*2f60*/  STL [R1+0x1760], R24 ;  /* 0x0017601801007387 */ /* 0x000fe20000100800 */
[----:B------:R-:W-:Y:S01]  /*2f70*/  ISETP.GT.U32.AND P5, PT, R90, R13, PT ;  /* 0x0000000d5a00720c */ /* 0x000fe20003fa4070 */
[----:B------:R-:W-:Y:S01]  /*2f80*/  IMAD.MOV R4, RZ, RZ, -R4 ;  /* 0x000000ffff047224 */ /* 0x000fe200078e0a04 */
[----:B------:R-:W-:Y:S01]  /*2f90*/  IABS R19, R20 ;  /* 0x0000001400137213 */ /* 0x000fe20000000000 */
[----:B------:R-:W-:Y:S01]  /*2fa0*/  STL [R1+0x1764], R20 ;  /* 0x0017641401007387 */ /* 0x000fe20000100800 */
[--C-:B------:R-:W-:Y:S01]  /*2fb0*/  @!P0 IMAD.IADD R7, R7, 0x1, -R90.reuse ;  /* 0x0000000107078824 */ /* 0x100fe200078e0a5a */
[----:B------:R-:W-:Y:S01]  /*2fc0*/  ISETP.GE.AND P0, PT, R22, RZ, PT ;  /* 0x000000ff1600720c */ /* 0x000fe20003f06270 */
[--C-:B------:R-:W-:Y:S01]  /*2fd0*/  @!P3 IMAD.IADD R5, R5, 0x1, -R90.reuse ;  /* 0x000000010505b824 */ /* 0x100fe200078e0a5a */
[----:B------:R1:W-:Y:S01]  /*2fe0*/  STL [R1+0x7d0], R6 ;  /* 0x0007d00601007387 */ /* 0x0003e20000100800 */
[C---:B------:R-:W-:Y:S01]  /*2ff0*/  ISETP.GT.U32.AND P3, PT, R90.reuse, R15, PT ;  /* 0x0000000f5a00720c */ /* 0x040fe20003f64070 */
[C---:B------:R-:W-:Y:S01]  /*3000*/  IMAD R4, R90.reuse, R4, R25 ;  /* 0x000000045a047224 */ /* 0x040fe200078e0219 */
[----:B------:R-:W-:Y:S01]  /*3010*/  ISETP.GT.U32.AND P1, PT, R90, R7, PT ;  /* 0x000000075a00720c */ /* 0x000fe20003f24070 */
[----:B------:R2:W-:Y:S01]  /*3020*/  STL [R1+0x9f8], R11 ;  /* 0x0009f80b01007387 */ /* 0x0005e20000100800 */
[----:B0-----:R-:W-:Y:S01]  /*3030*/  IABS R10, R24 ;  /* 0x00000018000a7213 */ /* 0x001fe20000000000 */
[----:B------:R-:W-:Y:S01]  /*3040*/  @!P5 IMAD.IADD R13, R13, 0x1, -R90 ;  /* 0x000000010d0dd824 */ /* 0x000fe200078e0a5a */
[----:B------:R-:W-:Y:S01]  /*3050*/  ISETP.GE.AND P5, PT, R14, RZ, PT ;  /* 0x000000ff0e00720c */ /* 0x000fe20003fa6270 */
[----:B------:R-:W-:-:S02]  /*3060*/  VIADD R22, R93, 0x43 ;  /* 0x000000435d167836 */ /* 0x000fc40000000000 */
[----:B-1----:R-:W-:-:S04]  /*3070*/  IMAD.HI.U32 R6, R0, R17, RZ ;  /* 0x0000001100067227 */ /* 0x002fc800078e00ff */
[----:B--2---:R-:W-:Y:S02]  /*3080*/  IMAD.MOV.U32 R11, RZ, RZ, R21 ;  /* 0x000000ffff0b7224 */ /* 0x004fe400078e0015 */
[--C-:B------:R-:W-:Y:S01]  /*3090*/  @!P1 IMAD.IADD R7, R7, 0x1, -R90.reuse ;  /* 0x0000000107079824 */ /* 0x100fe200078e0a5a */
[----:B------:R-:W-:Y:S01]  /*30a0*/  ISETP.GE.AND P1, PT, R18, RZ, PT ;  /* 0x000000ff1200720c */ /* 0x000fe20003f26270 */
[----:B------:R-:W-:Y:S01]  /*30b0*/  @!P0 IMAD.MOV R11, RZ, RZ, -R11 ;  /* 0x000000ffff0b8224 */ /* 0x000fe200078e0a0b */
[C---:B------:R-:W-:Y:S01]  /*30c0*/  ISETP.GT.U32.AND P0, PT, R90.reuse, R16, PT ;  /* 0x000000105a00720c */ /* 0x040fe20003f04070 */
[----:B------:R-:W-:Y:S02]  /*30d0*/  @!P3 IMAD.IADD R15, R15, 0x1, -R90 ;  /* 0x000000010f0fb824 */ /* 0x000fe400078e0a5a */
[----:B------:R-:W-:Y:S01]  /*30e0*/  @!P5 IMAD.MOV R5, RZ, RZ, -R5 ;  /* 0x000000ffff05d224 */ /* 0x000fe200078e0a05 */
[C---:B------:R-:W-:Y:S01]  /*30f0*/  ISETP.GT.U32.AND P5, PT, R90.reuse, R4, PT ;  /* 0x000000045a00720c */ /* 0x040fe20003fa4070 */
[----:B------:R-:W-:Y:S01]  /*3100*/  IMAD.MOV R6, RZ, RZ, -R6 ;  /* 0x000000ffff067224 */ /* 0x000fe200078e0a06 */
[C---:B------:R-:W-:Y:S01]  /*3110*/  ISETP.GT.U32.AND P3, PT, R90.reuse, R15, PT ;  /* 0x0000000f5a00720c */ /* 0x040fe20003f64070 */
[----:B------:R-:W-:Y:S01]  /*3120*/  IMAD.MOV.U32 R21, RZ, RZ, R10 ;  /* 0x000000ffff157224 */ /* 0x000fe200078e000a */
[----:B------:R0:W-:Y:S01]  /*3130*/  STL [R1+0xab0], R11 ;  /* 0x000ab00b01007387 */ /* 0x0001e20000100800 */
[----:B------:R-:W-:-:S02]  /*3140*/  IMAD R17, R90, R6, R17 ;  /* 0x000000065a117224 */ /* 0x000fc400078e0211 */
[----:B------:R-:W-:Y:S01]  /*3150*/  @!P1 IMAD.MOV R7, RZ, RZ, -R7 ;  /* 0x000000ffff079224 */ /* 0x000fe200078e0a07 */
[----:B------:R-:W-:Y:S01]  /*3160*/  STL [R1+0x1768], R22 ;  /* 0x0017681601007387 */ /* 0x000fe20000100800 */
[--C-:B------:R-:W-:Y:S01]  /*3170*/  @!P0 IMAD.IADD R16, R16, 0x1, -R90.reuse ;  /* 0x0000000110108824 */ /* 0x100fe200078e0a5a */
[----:B------:R-:W-:Y:S01]  /*3180*/  ISETP.GT.U32.AND P0, PT, R90, R13, PT ;  /* 0x0000000d5a00720c */ /* 0x000fe20003f04070 */
[----:B------:R-:W-:Y:S01]  /*3190*/  IMAD.HI.U32 R6, R0, R21, RZ ;  /* 0x0000001500067227 */ /* 0x000fe200078e00ff */
[----:B------:R1:W-:Y:S02]  /*31a0*/  STL [R1+0xb50], R7 ;  /* 0x000b500701007387 */ /* 0x0003e40000100800 */
[----:B------:R-:W-:Y:S01]  /*31b0*/  ISETP.GT.U32.AND P1, PT, R90, R16, PT ;  /* 0x000000105a00720c */ /* 0x000fe20003f24070 */
[----:B------:R-:W-:Y:S01]  /*31c0*/  @!P3 IMAD.IADD R15, R15, 0x1, -R90 ;  /* 0x000000010f0fb824 */ /* 0x000fe200078e0a5a */
[----:B------:R-:W-:Y:S01]  /*31d0*/  ISETP.GE.AND P3, PT, R32, RZ, PT ;  /* 0x000000ff2000720c */ /* 0x000fe20003f66270 */
[----:B------:R-:W-:Y:S01]  /*31e0*/  IMAD.HI.U32 R10, R0, R19, RZ ;  /* 0x00000013000a7227 */ /* 0x000fe200078e00ff */
[----:B0-----:R-:W-:-:S03]  /*31f0*/  IABS R11, R22 ;  /* 0x00000016000b7213 */ /* 0x001fc60000000000 */
[----:B------:R-:W-:Y:S02]  /*3200*/  IMAD.MOV R6, RZ, RZ, -R6 ;  /* 0x000000ffff067224 */ /* 0x000fe400078e0a06 */
[----:B------:R-:W-:Y:S01]  /*3210*/  @!P0 IMAD.IADD R13, R13, 0x1, -R90 ;  /* 0x000000010d0d8824 */ /* 0x000fe200078e0a5a */
[----:B------:R-:W-:Y:S01]  /*3220*/  ISETP.GE.AND P0, PT, R34, RZ, PT ;  /* 0x000000ff2200720c */ /* 0x000fe20003f06270 */
[----:B------:R-:W-:Y:S02]  /*3230*/  IMAD.MOV R10, RZ, RZ, -R10 ;  /* 0x000000ffff0a7224 */ /* 0x000fe400078e0a0a */
[--C-:B------:R-:W-:Y:S01]  /*3240*/  @!P1 IMAD.IADD R16, R16, 0x1, -R90.reuse ;  /* 0x0000000110109824 */ /* 0x100fe200078e0a5a */
[----:B------:R-:W-:Y:S01]  /*3250*/  ISETP.GT.U32.AND P1, PT, R90, R12, PT ;  /* 0x0000000c5a00720c */ /* 0x000fe20003f24070 */
[----:B------:R-:W-:Y:S01]  /*3260*/  @!P5 IMAD.IADD R4, R4, 0x1, -R90 ;  /* 0x000000010404d824 */ /* 0x000fe200078e0a5a */
[----:B------:R-:W-:Y:S01]  /*3270*/  ISETP.GE.AND P5, PT, R30, RZ, PT ;  /* 0x000000ff1e00720c */ /* 0x000fe20003fa6270 */
[----:B-1----:R-:W-:-:S02]  /*3280*/  IMAD R7, R90, R6, R21 ;  /* 0x000000065a077224 */ /* 0x002fc400078e0215 */
[C---:B------:R-:W-:Y:S02]  /*3290*/  VIADD R18, R93.reuse, 0x44 ;  /* 0x000000445d127836 */ /* 0x040fe40000000000 */
[----:B------:R-:W-:Y:S02]  /*32a0*/  IMAD R6, R90, R10, R19 ;  /* 0x0000000a5a067224 */ /* 0x000fe400078e0213 */
[----:B------:R-:W-:Y:S01]  /*32b0*/  VIADD R23, R93, 0x48 ;  /* 0x000000485d177836 */ /* 0x000fe20000000000 */
[----:B------:R-:W-:Y:S01]  /*32c0*/  STL [R1+0x176c], R18 ;  /* 0x00176c1201007387 */ /* 0x000fe20000100800 */
[----:B------:R-:W-:Y:S01]  /*32d0*/  IMAD.MOV.U32 R19, RZ, RZ, R13 ;  /* 0x000000ffff137224 */ /* 0x000fe200078e000d */
[----:B------:R-:W-:Y:S01]  /*32e0*/  IABS R10, R18 ;  /* 0x00000012000a7213 */ /* 0x000fe20000000000 */
[----:B------:R-:W-:Y:S01]  /*32f0*/  @!P1 IMAD.IADD R12, R12, 0x1, -R90 ;  /* 0x000000010c0c9824 */ /* 0x000fe200078e0a5a */
[C---:B------:R-:W-:Y:S01]  /*3300*/  ISETP.GT.U32.AND P1, PT, R90.reuse, R4, PT ;  /* 0x000000045a00720c */ /* 0x040fe20003f24070 */
[----:B------:R-:W-:Y:S01]  /*3310*/  @!P3 IMAD.MOV R16, RZ, RZ, -R16 ;  /* 0x000000ffff10b224 */ /* 0x000fe200078e0a10 */
[C---:B------:R-:W-:Y:S01]  /*3320*/  ISETP.GT.U32.AND P3, PT, R90.reuse, R17, PT ;  /* 0x000000115a00720c */ /* 0x040fe20003f64070 */
[----:B------:R-:W-:Y:S01]  /*3330*/  STL [R1+0x1770], R23 ;  /* 0x0017701701007387 */ /* 0x000fe20000100800 */
[----:B------:R-:W-:Y:S01]  /*3340*/  @!P0 IMAD.MOV R19, RZ, RZ, -R19 ;  /* 0x000000ffff138224 */ /* 0x000fe200078e0a13 */
[----:B------:R-:W-:Y:S01]  /*3350*/  ISETP.GT.U32.AND P0, PT, R90, R12, PT ;  /* 0x0000000c5a00720c */ /* 0x000fe20003f04070 */
[----:B------:R-:W-:Y:S01]  /*3360*/  @!P5 IMAD.MOV R15, RZ, RZ, -R15 ;  /* 0x000000ffff0fd224 */ /* 0x000fe200078e0a0f */
[----:B------:R0:W-:Y:S01]  /*3370*/  STL [R1+0xc00], R5 ;  /* 0x000c000501007387 */ /* 0x0001e20000100800 */
[----:B------:R-:W-:Y:S01]  /*3380*/  ISETP.GE.AND P5, PT, R29, RZ, PT ;  /* 0x000000ff1d00720c */ /* 0x000fe20003fa6270 */
[----:B------:R-:W-:-:S02]  /*3390*/  IMAD.HI.U32 R14, R0, R11, RZ ;  /* 0x0000000b000e7227 */ /* 0x000fc400078e00ff */
[----:B------:R-:W-:Y:S02]  /*33a0*/  STL [R1+0x7d4], R19 ;  /* 0x0007d41301007387 */ /* 0x000fe40000100800 */
[----:B------:R-:W-:Y:S01]  /*33b0*/  @!P1 IADD3 R4, PT, PT, R4, -R90, RZ ;  /* 0x8000005a04049210 */ /* 0x000fe20007ffe0ff */
[----:B------:R-:W-:Y:S01]  /*33c0*/  IMAD.MOV R14, RZ, RZ, -R14 ;  /* 0x000000ffff0e7224 */ /* 0x000fe200078e0a0e */
[----:B------:R-:W-:Y:S01]  /*33d0*/  ISETP.GE.AND P1, PT, R28, RZ, PT ;  /* 0x000000ff1c00720c */ /* 0x000fe20003f26270 */
[--C-:B------:R-:W-:Y:S01]  /*33e0*/  @!P3 IMAD.IADD R17, R17, 0x1, -R90.reuse ;  /* 0x000000011111b824 */ /* 0x100fe200078e0a5a */
[----:B0-----:R-:W-:Y:S01]  /*33f0*/  IABS R5, R23 ;  /* 0x0000001700057213 */ /* 0x001fe20000000000 */
[----:B------:R-:W-:Y:S01]  /*3400*/  @!P0 IMAD.IADD R12, R12, 0x1, -R90 ;  /* 0x000000010c0c8824 */ /* 0x000fe200078e0a5a */
[C---:B------:R-:W-:Y:S01]  /*3410*/  ISETP.GT.U32.AND P0, PT, R90.reuse, R7, PT ;  /* 0x000000075a00720c */ /* 0x040fe20003f04070 */
[C---:B------:R-:W-:Y:S01]  /*3420*/  IMAD R11, R90.reuse, R14, R11 ;  /* 0x0000000e5a0b7224 */ /* 0x040fe200078e020b */
[----:B------:R-:W-:Y:S01]  /*3430*/  ISETP.GT.U32.AND P3, PT, R90, R17, PT ;  /* 0x000000115a00720c */ /* 0x000fe20003f64070 */
[----:B------:R-:W-:Y:S01]  /*3440*/  IMAD.HI.U32 R13, R0, R5, RZ ;  /* 0x00000005000d7227 */ /* 0x000fe200078e00ff */
[----:B------:R-:W-:Y:S03]  /*3450*/  STL [R1+0x9fc], R16 ;  /* 0x0009fc1001007387 */ /* 0x000fe60000100800 */
[----:B------:R-:W-:Y:S01]  /*3460*/  IMAD.MOV R13, RZ, RZ, -R13 ;  /* 0x000000ffff0d7224 */ /* 0x000fe200078e0a0d */
[----:B------:R0:W-:Y:S01]  /*3470*/  STL [R1+0xab4], R15 ;  /* 0x000ab40f01007387 */ /* 0x0001e20000100800 */
[----:B------:R-:W-:Y:S01]  /*3480*/  @!P1 IMAD.MOV R12, RZ, RZ, -R12 ;  /* 0x000000ffff0c9224 */ /* 0x000fe200078e0a0c */
[----:B------:R-:W-:Y:S01]  /*3490*/  ISETP.GE.AND P1, PT, R26, RZ, PT ;  /* 0x000000ff1a00720c */ /* 0x000fe20003f26270 */
[----:B------:R-:W-:-:S02]  /*34a0*/  IMAD R5, R90, R13, R5 ;  /* 0x0000000d5a057224 */ /* 0x000fc400078e0205 */
[----:B------:R-:W-:Y:S02]  /*34b0*/  IMAD.MOV.U32 R13, RZ, RZ, R4 ;  /* 0x000000ffff0d7224 */ /* 0x000fe400078e0004 */
[--C-:B------:R-:W-:Y:S02]  /*34c0*/  @!P0 IMAD.IADD R7, R7, 0x1, -R90.reuse ;  /* 0x0000000107078824 */ /* 0x100fe400078e0a5a */
[----:B------:R-:W-:Y:S01]  /*34d0*/  @!P5 IMAD.MOV R13, RZ, RZ, -R13 ;  /* 0x000000ffff0dd224 */ /* 0x000fe200078e0a0d */
[C---:B------:R-:W-:Y:S01]  /*34e0*/  ISETP.GT.U32.AND P5, PT, R90.reuse, R6, PT ;  /* 0x000000065a00720c */ /* 0x040fe20003fa4070 */
[----:B------:R-:W-:Y:S01]  /*34f0*/  @!P3 IMAD.IADD R17, R17, 0x1, -R90 ;  /* 0x000000011111b824 */ /* 0x000fe200078e0a5a */
[----:B------:R-:W-:Y:S01]  /*3500*/  ISETP.GT.U32.AND P3, PT, R90, R11, PT ;  /* 0x0000000b5a00720c */ /* 0x000fe20003f64070 */
[----:B------:R-:W-:Y:S01]  /*3510*/  IMAD.HI.U32 R14, R0, R10, RZ ;  /* 0x0000000a000e7227 */ /* 0x000fe200078e00ff */
[----:B------:R-:W-:-:S03]  /*3520*/  ISETP.GT.U32.AND P0, PT, R90, R7, PT ;  /* 0x000000075a00720c */ /* 0x000fc60003f04070 */
[----:B------:R-:W-:Y:S02]  /*3530*/  IMAD.MOV R14, RZ, RZ, -R14 ;  /* 0x000000ffff0e7224 */ /* 0x000fe400078e0a0e */
[----:B------:R-:W-:Y:S02]  /*3540*/  VIADD R27, R93, 0x4a ;  /* 0x0000004a5d1b7836 */ /* 0x000fe40000000000 */
[----:B------:R-:W-:Y:S02]  /*3550*/  IMAD.MOV.U32 R25, RZ, RZ, R17 ;  /* 0x000000ffff197224 */ /* 0x000fe400078e0011 */
[----:B------:R-:W-:Y:S02]  /*3560*/  @!P5 IMAD.IADD R6, R6, 0x1, -R90 ;  /* 0x000000010606d824 */ /* 0x000fe400078e0a5a */
[C---:B------:R-:W-:Y:S01]  /*3570*/  IMAD R10, R90.reuse, R14, R10 ;  /* 0x0000000e5a0a7224 */ /* 0x040fe200078e020a */
[----:B------:R-:W-:Y:S01]  /*3580*/  IABS R14, R27 ;  /* 0x0000001b000e7213 */ /* 0x000fe20000000000 */
[----:B------:R-:W-:Y:S01]  /*3590*/  @!P1 IMAD.MOV R25, RZ, RZ, -R25 ;  /* 0x000000ffff199224 */ /* 0x000fe200078e0a19 */
[----:B------:R-:W-:Y:S01]  /*35a0*/  ISETP.GT.U32.AND P5, PT, R90, R6, PT ;  /* 0x000000065a00720c */ /* 0x000fe20003fa4070 */
[--C-:B------:R-:W-:Y:S01]  /*35b0*/  @!P3 IMAD.IADD R11, R11, 0x1, -R90.reuse ;  /* 0x000000010b0bb824 */ /* 0x100fe200078e0a5a */
[----:B------:R-:W-:Y:S01]  /*35c0*/  ISETP.GE.AND P1, PT, R24, RZ, PT ;  /* 0x000000ff1800720c */ /* 0x000fe20003f26270 */
[----:B------:R-:W-:Y:S01]  /*35d0*/  @!P0 IMAD.IADD R7, R7, 0x1, -R90 ;  /* 0x0000000107078824 */ /* 0x000fe200078e0a5a */
[----:B------:R-:W-:Y:S01]  /*35e0*/  ISETP.GE.AND P0, PT, R20, RZ, PT ;  /* 0x000000ff1400720c */ /* 0x000fe20003f06270 */
[----:B0-----:R-:W-:Y:S01]  /*35f0*/  IMAD.HI.U32 R15, R0, R14, RZ ;  /* 0x0000000e000f7227 */ /* 0x001fe200078e00ff */
[----:B------:R-:W-:-:S03]  /*3600*/  ISETP.GT.U32.AND P3, PT, R90, R11, PT ;  /* 0x0000000b5a00720c */ /* 0x000fc60003f64070 */
[C---:B------:R-:W-:Y:S02]  /*3610*/  VIADD R21, R93.reuse, 0x49 ;  /* 0x000000495d157836 */ /* 0x040fe40000000000 */
[C---:B------:R-:W-:Y:S02]  /*3620*/  VIADD R19, R93.reuse, 0x4b ;  /* 0x0000004b5d137836 */ /* 0x040fe40000000000 */
[----:B------:R-:W-:Y:S01]  /*3630*/  IMAD.MOV R15, RZ, RZ, -R15 ;  /* 0x000000ffff0f7224 */ /* 0x000fe200078e0a0f */
[----:B------:R-:W-:Y:S01]  /*3640*/  IABS R4, R21 ;  /* 0x0000001500047213 */ /* 0x000fe20000000000 */
[----:B------:R-:W-:Y:S01]  /*3650*/  @!P5 IMAD.IADD R6, R6, 0x1, -R90 ;  /* 0x000000010606d824 */ /* 0x000fe200078e0a5a */
[----:B------:R-:W-:Y:S01]  /*3660*/  STL [R1+0x1774], R21 ;  /* 0x0017741501007387 */ /* 0x000fe20000100800 */
[C---:B------:R-:W-:Y:S01]  /*3670*/  IMAD R14, R90.reuse, R15, R14 ;  /* 0x0000000f5a0e7224 */ /* 0x040fe200078e020e */
[----:B------:R-:W-:Y:S01]  /*3680*/  ISETP.GT.U32.AND P5, PT, R90, R10, PT ;  /* 0x0000000a5a00720c */ /* 0x000fe20003fa4070 */
[C---:B------:R-:W-:Y:S01]  /*3690*/  VIADD R24, R93.reuse, 0x4c ;  /* 0x0000004c5d187836 */ /* 0x040fe20000000000 */
[----:B------:R-:W-:Y:S01]  /*36a0*/  STL [R1+0x177c], R27 ;  /* 0x00177c1b01007387 */ /* 0x000fe20000100800 */
[----:B------:R-:W-:-:S02]  /*36b0*/  VIADD R20, R93, 0x50 ;  /* 0x000000505d147836 */ /* 0x000fc40000000000 */
[----:B------:R-:W-:Y:S01]  /*36c0*/  IMAD.MOV.U32 R15, RZ, RZ, R6 ;  /* 0x000000ffff0f7224 */ /* 0x000fe200078e0006 */
[----:B------:R-:W-:Y:S01]  /*36d0*/  STL [R1+0x1780], R19 ;  /* 0x0017801301007387 */ /* 0x000fe20000100800 */
[----:B------:R-:W-:Y:S01]  /*36e0*/  @!P1 IMAD.MOV R7, RZ, RZ, -R7 ;  /* 0x000000ffff079224 */ /* 0x000fe200078e0a07 */
[----:B------:R-:W-:Y:S01]  /*36f0*/  ISETP.GE.AND P1, PT, R22, RZ, PT ;  /* 0x000000ff1600720c */ /* 0x000fe20003f26270 */
[C---:B------:R-:W-:Y:S01]  /*3700*/  VIADD R29, R93.reuse, 0x51 ;  /* 0x000000515d1d7836 */ /* 0x040fe20000000000 */
[----:B------:R0:W-:Y:S01]  /*3710*/  STL [R1+0xb78], R13 ;  /* 0x000b780d01007387 */ /* 0x0001e20000100800 */
[----:B------:R-:W-:Y:S01]  /*3720*/  IMAD.HI.U32 R16, R0, R4, RZ ;  /* 0x0000000400107227 */ /* 0x000fe200078e00ff */
[----:B------:R-:W-:Y:S02]  /*3730*/  IABS R6, R20 ;  /* 0x0000001400067213 */ /* 0x000fe40000000000 */
[----:B------:R1:W-:Y:S01]  /*3740*/  STL [R1+0xc04], R12 ;  /* 0x000c040c01007387 */ /* 0x0003e20000100800 */
[----:B------:R-:W-:-:S02]  /*3750*/  VIADD R28, R93, 0x52 ;  /* 0x000000525d1c7836 */ /* 0x000fc40000000000 */
[----:B------:R-:W-:Y:S01]  /*3760*/  @!P0 IMAD.MOV R15, RZ, RZ, -R15 ;  /* 0x000000ffff0f8224 */ /* 0x000fe200078e0a0f */
[----:B------:R-:W-:Y:S01]  /*3770*/  STL [R1+0x7d8], R25 ;  /* 0x0007d81901007387 */ /* 0x000fe20000100800 */
[----:B------:R-:W-:Y:S01]  /*3780*/  IMAD.MOV R16, RZ, RZ, -R16 ;  /* 0x000000ffff107224 */ /* 0x000fe200078e0a10 */
[----:B0-----:R-:W-:Y:S01]  /*3790*/  IABS R13, R19 ;  /* 0x00000013000d7213 */ /* 0x001fe20000000000 */
[----:B------:R-:W-:Y:S01]  /*37a0*/  @!P3 IMAD.IADD R11, R11, 0x1, -R90 ;  /* 0x000000010b0bb824 */ /* 0x000fe200078e0a5a */
[----:B------:R-:W-:Y:S01]  /*37b0*/  STL [R1+0x1778], R24 ;  /* 0x0017781801007387 */ /* 0x000fe20000100800 */
[C---:B------:R-:W-:Y:S01]  /*37c0*/  IMAD R4, R90.reuse, R16, R4 ;  /* 0x000000105a047224 */ /* 0x040fe200078e0204 */
[----:B------:R-:W-:Y:S01]  /*37d0*/  ISETP.GT.U32.AND P3, PT, R90, R5, PT ;  /* 0x000000055a00720c */ /* 0x000fe20003f64070 */
[----:B------:R-:W-:Y:S01]  /*37e0*/  @!P5 IMAD.IADD R10, R10, 0x1, -R90 ;  /* 0x000000010a0ad824 */ /* 0x000fe200078e0a5a */
[----:B------:R-:W-:Y:S01]  /*37f0*/  STL [R1+0x1784], R20 ;  /* 0x0017841401007387 */ /* 0x000fe20000100800 */
[----:B-1----:R-:W-:Y:S01]  /*3800*/  IMAD.HI.U32 R12, R0, R13, RZ ;  /* 0x0000000d000c7227 */ /* 0x002fe200078e00ff */
[----:B------:R-:W-:-:S02]  /*3810*/  ISETP.GE.AND P0, PT, R18, RZ, PT ;  /* 0x000000ff1200720c */ /* 0x000fc40003f06270 */
[----:B------:R-:W-:Y:S01]  /*3820*/  STL [R1+0x178c], R29 ;  /* 0x00178c1d01007387 */ /* 0x000fe20000100800 */
[----:B------:R-:W-:Y:S01]  /*3830*/  ISETP.GT.U32.AND P5, PT, R90, R10, PT ;  /* 0x0000000a5a00720c */ /* 0x000fe20003fa4070 */
[----:B------:R-:W-:Y:S01]  /*3840*/  IMAD.MOV R12, RZ, RZ, -R12 ;  /* 0x000000ffff0c7224 */ /* 0x000fe200078e0a0c */
[----:B------:R-:W-:Y:S01]  /*3850*/  IABS R18, R28 ;  /* 0x0000001c00127213 */ /* 0x000fe20000000000 */
[----:B------:R0:W-:Y:S01]  /*3860*/  STL [R1+0xa0c], R7 ;  /* 0x000a0c0701007387 */ /* 0x0001e20000100800 */
[----:B------:R-:W-:-:S03]  /*3870*/  IMAD.HI.U32 R16, R0, R6, RZ ;  /* 0x0000000600107227 */ /* 0x000fc600078e00ff */
[----:B------:R-:W-:Y:S01]  /*3880*/  STL [R1+0x1794], R28 ;  /* 0x0017941c01007387 */ /* 0x000fe20000100800 */
[----:B------:R-:W-:Y:S02]  /*3890*/  @!P3 IMAD.IADD R5, R5, 0x1, -R90 ;  /* 0x000000010505b824 */ /* 0x000fe400078e0a5a */
[C---:B------:R-:W-:Y:S01]  /*38a0*/  IMAD R13, R90.reuse, R12, R13 ;  /* 0x0000000c5a0d7224 */ /* 0x040fe200078e020d */
[----:B------:R1:W-:Y:S01]  /*38b0*/  STL [R1+0xab8], R15 ;  /* 0x000ab80f01007387 */ /* 0x0003e20000100800 */
[----:B------:R-:W-:Y:S01]  /*38c0*/  IMAD.MOV R16, RZ, RZ, -R16 ;  /* 0x000000ffff107224 */ /* 0x000fe200078e0a10 */
[----:B------:R-:W-:Y:S01]  /*38d0*/  ISETP.GT.U32.AND P3, PT, R90, R5, PT ;  /* 0x000000055a00720c */ /* 0x000fe20003f64070 */
[----:B------:R-:W-:Y:S01]  /*38e0*/  @!P5 IMAD.IADD R10, R10, 0x1, -R90 ;  /* 0x000000010a0ad824 */ /* 0x000fe200078e0a5a */
[C---:B------:R-:W-:Y:S01]  /*38f0*/  ISETP.GT.U32.AND P5, PT, R90.reuse, R14, PT ;  /* 0x0000000e5a00720c */ /* 0x040fe20003fa4070 */
[----:B------:R-:W-:Y:S01]  /*3900*/  IMAD R6, R90, R16, R6 ;  /* 0x000000105a067224 */ /* 0x000fe200078e0206 */
[----:B0-----:R-:W-:Y:S01]  /*3910*/  IABS R7, R24 ;  /* 0x0000001800077213 */ /* 0x001fe20000000000 */
[----:B------:R-:W-:Y:S01]  /*3920*/  IMAD.MOV.U32 R22, RZ, RZ, R10 ;  /* 0x000000ffff167224 */ /* 0x000fe200078e000a */
[----:B------:R-:W-:Y:S01]  /*3930*/  IABS R12, R29 ;  /* 0x0000001d000c7213 */ /* 0x000fe20000000000 */
[----:B------:R-:W-:-:S02]  /*3940*/  VIADD R26, R93, 0x53 ;  /* 0x000000535d1a7836 */ /* 0x000fc40000000000 */
[----:B-1----:R-:W-:Y:S02]  /*3950*/  IMAD.MOV.U32 R15, RZ, RZ, R11 ;  /* 0x000000ffff0f7224 */ /* 0x002fe400078e000b */
[----:B------:R-:W-:-:S04]  /*3960*/  IMAD.HI.U32 R17, R0, R7, RZ ;  /* 0x0000000700117227 */ /* 0x000fc800078e00ff */
[----:B------:R-:W-:Y:S01]  /*3970*/  @!P1 IMAD.MOV R15, RZ, RZ, -R15 ;  /* 0x000000ffff0f9224 */ /* 0x000fe200078e0a0f */
[----:B------:R-:W-:Y:S01]  /*3980*/  ISETP.GT.U32.AND P1, PT, R90, R4, PT ;  /* 0x000000045a00720c */ /* 0x000fe20003f24070 */
[--C-:B------:R-:W-:Y:S01]  /*3990*/  @!P3 IMAD.IADD R5, R5, 0x1, -R90.reuse ;  /* 0x000000010505b824 */ /* 0x100fe200078e0a5a */
[----:B------:R-:W-:Y:S01]  /*39a0*/  ISETP.GE.AND P3, PT, R23, RZ, PT ;  /* 0x000000ff1700720c */ /* 0x000fe20003f66270 */
[----:B------:R-:W-:Y:S01]  /*39b0*/  @!P5 IMAD.IADD R14, R14, 0x1, -R90 ;  /* 0x000000010e0ed824 */ /* 0x000fe200078e0a5a */
[----:B------:R-:W-:Y:S01]  /*39c0*/  ISETP.GE.AND P5, PT, R21, RZ, PT ;  /* 0x000000ff1500720c */ /* 0x000fe20003fa6270 */
[----:B------:R-:W-:Y:S01]  /*39d0*/  IMAD.MOV R17, RZ, RZ, -R17 ;  /* 0x000000ffff117224 */ /* 0x000fe200078e0a11 */
[----:B------:R0:W-:Y:S01]  /*39e0*/  STL [R1+0xb7c], R15 ;  /* 0x000b7c0f01007387 */ /* 0x0001e20000100800 */
[----:B------:R-:W-:Y:S01]  /*39f0*/  @!P0 IMAD.MOV R22, RZ, RZ, -R22 ;  /* 0x000000ffff168224 */ /* 0x000fe200078e0a16 */
[C---:B------:R-:W-:Y:S01]  /*3a00*/  ISETP.GT.U32.AND P0, PT, R90.reuse, R14, PT ;  /* 0x0000000e5a00720c */ /* 0x040fe20003f04070 */
[----:B------:R-:W-:-:S02]  /*3a10*/  IMAD R7, R90, R17, R7 ;  /* 0x000000115a077224 */ /* 0x000fc400078e0207 */
[----:B------:R-:W-:Y:S01]  /*3a20*/  IMAD.HI.U32 R11, R0, R18, RZ ;  /* 0x00000012000b7227 */ /* 0x000fe200078e00ff */
[----:B------:R1:W-:Y:S03]  /*3a30*/  STL [R1+0xc08], R22 ;  /* 0x000c081601007387 */ /* 0x0003e60000100800 */
[----:B------:R-:W-:Y:S01]  /*3a40*/  @!P1 IMAD.IADD R4, R4, 0x1, -R90 ;  /* 0x0000000104049824 */ /* 0x000fe200078e0a5a */
[----:B------:R-:W-:Y:S01]  /*3a50*/  STL [R1+0x1788], R26 ;  /* 0x0017881a01007387 */ /* 0x000fe20000100800 */
[----:B------:R-:W-:Y:S01]  /*3a60*/  @!P3 IMAD.MOV R5, RZ, RZ, -R5 ;  /* 0x000000ffff05b224 */ /* 0x000fe200078e0a05 */
[----:B------:R-:W-:Y:S01]  /*3a70*/  ISETP.GE.AND P3, PT, R27, RZ, PT ;  /* 0x000000ff1b00720c */ /* 0x000fe20003f66270 */
[----:B0-----:R-:W-:Y:S01]  /*3a80*/  IMAD.HI.U32 R15, R0, R12, RZ ;  /* 0x0000000c000f7227 */ /* 0x001fe200078e00ff */
[----:B------:R-:W-:Y:S02]  /*3a90*/  ISETP.GT.U32.AND P1, PT, R90, R4, PT ;  /* 0x000000045a00720c */ /* 0x000fe40003f24070 */
[----:B------:R-:W-:Y:S01]  /*3aa0*/  @!P0 IADD3 R14, PT, PT, R14, -R90, RZ ;  /* 0x8000005a0e0e8210 */ /* 0x000fe20007ffe0ff */
[----:B------:R-:W-:Y:S01]  /*3ab0*/  IMAD.MOV R15, RZ, RZ, -R15 ;  /* 0x000000ffff0f7224 */ /* 0x000fe200078e0a0f */
[----:B------:R-:W-:Y:S01]  /*3ac0*/  ISETP.GE.AND P0, PT, R19, RZ, PT ;  /* 0x000000ff1300720c */ /* 0x000fe20003f06270 */
[----:B------:R-:W-:-:S02]  /*3ad0*/  IMAD.MOV R11, RZ, RZ, -R11 ;  /* 0x000000ffff0b7224 */ /* 0x000fc400078e0a0b */
[C---:B------:R-:W-:Y:S02]  /*3ae0*/  IMAD R12, R90.reuse, R15, R12 ;  /* 0x0000000f5a0c7224 */ /* 0x040fe400078e020c */
[----:B------:R-:W-:Y:S01]  /*3af0*/  IMAD R18, R90, R11, R18 ;  /* 0x0000000b5a127224 */ /* 0x000fe200078e0212 */
[----:B------:R-:W-:Y:S01]  /*3b00*/  IABS R11, R26 ;  /* 0x0000001a000b7213 */ /* 0x000fe20000000000 */
[----:B------:R-:W-:Y:S02]  /*3b10*/  @!P3 IMAD.MOV R14, RZ, RZ, -R14 ;  /* 0x000000ffff0eb224 */ /* 0x000fe400078e0a0e */
[----:B------:R-:W-:Y:S01]  /*3b20*/  @!P1 IMAD.IADD R4, R4, 0x1, -R90 ;  /* 0x0000000104049824 */ /* 0x000fe200078e0a5a */
[----:B------:R-:W-:Y:S01]  /*3b30*/  ISETP.GT.U32.AND P1, PT, R90, R13, PT ;  /* 0x0000000d5a00720c */ /* 0x000fe20003f24070 */
[----:B------:R-:W-:-:S04]  /*3b40*/  IMAD.HI.U32 R19, R0, R11, RZ ;  /* 0x0000000b00137227 */ /* 0x000fc800078e00ff */
[----:B------:R-:W-:Y:S02]  /*3b50*/  IMAD.MOV.U32 R10, RZ, RZ, R4 ;  /* 0x000000ffff0a7224 */ /* 0x000fe400078e0004 */
[C---:B------:R-:W-:Y:S02]  /*3b60*/  VIADD R23, R93.reuse, 0x54 ;  /* 0x000000545d177836 */ /* 0x040fe40000000000 */
[----:B------:R-:W-:Y:S01]  /*3b70*/  @!P5 IMAD.MOV R10, RZ, RZ, -R10 ;  /* 0x000000ffff0ad224 */ /* 0x000fe200078e0a0a */
[C---:B------:R-:W-:Y:S01]  /*3b80*/  ISETP.GT.U32.AND P5, PT, R90.reuse, R7, PT ;  /* 0x000000075a00720c */ /* 0x040fe20003fa4070 */
[----:B------:R-:W-:Y:S01]  /*3b90*/  VIADD R21, R93, 0x58 ;  /* 0x000000585d157836 */ /* 0x000fe20000000000 */
[----:B------:R-:W-:Y:S01]  /*3ba0*/  STL [R1+0x1790], R23 ;  /* 0x0017901701007387 */ /* 0x000fe20000100800 */
[--C-:B------:R-:W-:Y:S01]  /*3bb0*/  @!P1 IMAD.IADD R13, R13, 0x1, -R90.reuse ;  /* 0x000000010d0d9824 */ /* 0x100fe200078e0a5a */
[C---:B------:R-:W-:Y:S01]  /*3bc0*/  ISETP.GT.U32.AND P1, PT, R90.reuse, R6, PT ;  /* 0x000000065a00720c */ /* 0x040fe20003f24070 */
[----:B------:R-:W-:Y:S01]  /*3bd0*/  IMAD.MOV R19, RZ, RZ, -R19 ;  /* 0x000000ffff137224 */ /* 0x000fe200078e0a13 */
[----:B------:R-:W-:Y:S01]  /*3be0*/  STL [R1+0x179c], R21 ;  /* 0x00179c1501007387 */ /* 0x000fe20000100800 */
[C---:B------:R-:W-:Y:S01]  /*3bf0*/  VIADD R25, R93.reuse, 0x59 ;  /* 0x000000595d197836 */ /* 0x040fe20000000000 */
[C---:B------:R-:W-:Y:S01]  /*3c00*/  ISETP.GT.U32.AND P3, PT, R90.reuse, R13, PT ;  /* 0x0000000d5a00720c */ /* 0x040fe20003f64070 */
[----:B-1----:R-:W-:Y:S01]  /*3c10*/  VIADD R22, R93, 0x5a ;  /* 0x0000005a5d167836 */ /* 0x002fe20000000000 */
[----:B------:R-:W-:Y:S01]  /*3c20*/  IABS R4, R21 ;  /* 0x0000001500047213 */ /* 0x000fe20000000000 */
[----:B------:R-:W-:Y:S01]  /*3c30*/  IMAD R11, R90, R19, R11 ;  /* 0x000000135a0b7224 */ /* 0x000fe200078e020b */
[----:B------:R-:W-:Y:S01]  /*3c40*/  STL [R1+0x17a4], R25 ;  /* 0x0017a41901007387 */ /* 0x000fe20000100800 */
[--C-:B------:R-:W-:Y:S01]  /*3c50*/  @!P5 IMAD.IADD R7, R7, 0x1, -R90.reuse ;  /* 0x000000010707d824 */ /* 0x100fe200078e0a5a */
[----:B------:R-:W-:Y:S01]  /*3c60*/  IABS R16, R22 ;  /* 0x0000001600107213 */ /* 0x000fe20000000000 */
[----:B------:R-:W-:Y:S01]  /*3c70*/  IMAD.HI.U32 R17, R0, R4, RZ ;  /* 0x0000000400117227 */ /* 0x000fe200078e00ff */
[----:B------:R-:W-:Y:S02]  /*3c80*/  STL [R1+0x17a8], R22 ;  /* 0x0017a81601007387 */ /* 0x000fe40000100800 */
[----:B------:R-:W-:Y:S01]  /*3c90*/  ISETP.GT.U32.AND P5, PT, R90, R7, PT ;  /* 0x000000075a00720c */ /* 0x000fe20003fa4070 */
[--C-:B------:R-:W-:Y:S01]  /*3ca0*/  @!P1 IMAD.IADD R6, R6, 0x1, -R90.reuse ;  /* 0x0000000106069824 */ /* 0x100fe200078e0a5a */
[----:B------:R0:W-:Y:S01]  /*3cb0*/  STL [R1+0x7dc], R5 ;  /* 0x0007dc0501007387 */ /* 0x0001e20000100800 */
[----:B------:R-:W-:Y:S01]  /*3cc0*/  @!P3 IMAD.IADD R13, R13, 0x1, -R90 ;  /* 0x000000010d0db824 */ /* 0x000fe200078e0a5a */
[C---:B------:R-:W-:Y:S01]  /*3cd0*/  ISETP.GT.U32.AND P3, PT, R90.reuse, R12, PT ;  /* 0x0000000c5a00720c */ /* 0x040fe20003f64070 */
[----:B------:R-:W-:Y:S01]  /*3ce0*/  IMAD.MOV R17, RZ, RZ, -R17 ;  /* 0x000000ffff117224 */ /* 0x000fe200078e0a11 */
[----:B------:R-:W-:Y:S01]  /*3cf0*/  ISETP.GT.U32.AND P1, PT, R90, R6, PT ;  /* 0x000000065a00720c */ /* 0x000fe20003f24070 */
[----:B------:R-:W-:Y:S01]  /*3d00*/  STL [R1+0xa10], R10 ;  /* 0x000a100a01007387 */ /* 0x000fe20000100800 */
[----:B------:R-:W-:-:S02]  /*3d10*/  @!P0 IMAD.MOV R13, RZ, RZ, -R13 ;  /* 0x000000ffff0d8224 */ /* 0x000fc400078e0a0d */
[C---:B------:R-:W-:Y:S01]  /*3d20*/  IMAD R4, R90.reuse, R17, R4 ;  /* 0x000000115a047224 */ /* 0x040fe200078e0204 */
[----:B------:R1:W-:Y:S01]  /*3d30*/  STL [R1+0xabc], R14 ;  /* 0x000abc0e01007387 */ /* 0x0003e20000100800 */
[----:B0-----:R-:W-:Y:S01]  /*3d40*/  IABS R5, R23 ;  /* 0x0000001700057213 */ /* 0x001fe20000000000 */
[--C-:B------:R-:W-:Y:S01]  /*3d50*/  @!P5 IMAD.IADD R7, R7, 0x1, -R90.reuse ;  /* 0x000000010707d824 */ /* 0x100fe200078e0a5a */
[----:B------:R-:W-:Y:S01]  /*3d60*/  ISETP.GT.U32.AND P5, PT, R90, R18, PT ;  /* 0x000000125a00720c */ /* 0x000fe20003fa4070 */
[----:B------:R-:W-:Y:S01]  /*3d70*/  VIADD R19, R93, 0x5b ;  /* 0x0000005b5d137836 */ /* 0x000fe20000000000 */
[----:B------:R0:W-:Y:S01]  /*3d80*/  STL [R1+0xb84], R13 ;  /* 0x000b840d01007387 */ /* 0x0001e20000100800 */
[--C-:B------:R-:W-:Y:S01]  /*3d90*/  @!P3 IMAD.IADD R12, R12, 0x1, -R90.reuse ;  /* 0x000000010c0cb824 */ /* 0x100fe200078e0a5a */
[----:B------:R-:W-:Y:S01]  /*3da0*/  ISETP.GE.AND P3, PT, R20, RZ, PT ;  /* 0x000000ff1400720c */ /* 0x000fe20003f66270 */
[----:B------:R-:W-:Y:S01]  /*3db0*/  @!P1 IMAD.IADD R6, R6, 0x1, -R90 ;  /* 0x0000000106069824 */ /* 0x000fe200078e0a5a */
[----:B------:R-:W-:Y:S01]  /*3dc0*/  ISETP.GE.AND P1, PT, R24, RZ, PT ;  /* 0x000000ff1800720c */ /* 0x000fe20003f26270 */
[----:B-1----:R-:W-:Y:S01]  /*3dd0*/  IMAD.HI.U32 R14, R0, R5, RZ ;  /* 0x00000005000e7227 */ /* 0x002fe200078e00ff */
[----:B------:R-:W-:Y:S01]  /*3de0*/  IABS R10, R25 ;  /* 0x00000019000a7213 */ /* 0x000fe20000000000 */
[----:B------:R-:W-:Y:S02]  /*3df0*/  STL [R1+0x1798], R19 ;  /* 0x0017981301007387 */ /* 0x000fe40000100800 */
[----:B------:R-:W-:-:S02]  /*3e00*/  IMAD.MOV R14, RZ, RZ, -R14 ;  /* 0x000000ffff0e7224 */ /* 0x000fc400078e0a0e */
[----:B------:R-:W-:Y:S01]  /*3e10*/  @!P5 IMAD.IADD R18, R18, 0x1, -R90 ;  /* 0x000000011212d824 */ /* 0x000fe200078e0a5a */
[C---:B------:R-:W-:Y:S01]  /*3e20*/  ISETP.GT.U32.AND P5, PT, R90.reuse, R12, PT ;  /* 0x0000000c5a00720c */ /* 0x040fe20003fa4070 */
[----:B------:R-:W-:Y:S02]  /*3e30*/  IMAD R5, R90, R14, R5 ;  /* 0x0000000e5a057224 */ /* 0x000fe400078e0205 */
[----:B------:R-:W-:Y:S01]  /*3e40*/  IMAD.HI.U32 R15, R0, R10, RZ ;  /* 0x0000000a000f7227 */ /* 0x000fe200078e00ff */
[----:B------:R-:W-:-:S03]  /*3e50*/  ISETP.GT.U32.AND P0, PT, R90, R18, PT ;  /* 0x000000125a00720c */ /* 0x000fc60003f04070 */
[----:B------:R-:W-:Y:S01]  /*3e60*/  @!P1 IMAD.MOV R7, RZ, RZ, -R7 ;  /* 0x000000ffff079224 */ /* 0x000fe200078e0a07 */
[----:B------:R-:W-:Y:S01]  /*3e70*/  ISETP.GT.U32.AND P1, PT, R90, R11, PT ;  /* 0x0000000b5a00720c */ /* 0x000fe20003f24070 */
[----:B------:R-:W-:-:S04]  /*3e80*/  IMAD.HI.U32 R14, R0, R16, RZ ;  /* 0x00000010000e7227 */ /* 0x000fc800078e00ff */
[----:B------:R-:W-:Y:S01]  /*3e90*/  @!P5 IMAD.IADD R12, R12, 0x1, -R90 ;  /* 0x000000010c0cd824 */ /* 0x000fe200078e0a5a */
[C---:B------:R-:W-:Y:S01]  /*3ea0*/  ISETP.GT.U32.AND P5, PT, R90.reuse, R5, PT ;  /* 0x000000055a00720c */ /* 0x040fe20003fa4070 */
[----:B------:R-:W-:Y:S01]  /*3eb0*/  @!P3 IMAD.MOV R6, RZ, RZ, -R6 ;  /* 0x000000ffff06b224 */ /* 0x000fe200078e0a06 */
[----:B------:R-:W-:Y:S01]  /*3ec0*/  ISETP.GE.AND P3, PT, R29, RZ, PT ;  /* 0x000000ff1d00720c */ /* 0x000fe20003f66270 */
[----:B------:R-:W-:Y:S02]  /*3ed0*/  IMAD.MOV R15, RZ, RZ, -R15 ;  /* 0x000000ffff0f7224 */ /* 0x000fe400078e0a0f */
[----:B------:R-:W-:Y:S02]  /*3ee0*/  IMAD.MOV R14, RZ, RZ, -R14 ;  /* 0x000000ffff0e7224 */ /* 0x000fe400078e0a0e */
[--C-:B------:R-:W-:Y:S01]  /*3ef0*/  @!P1 IMAD.IADD R11, R11, 0x1, -R90.reuse ;  /* 0x000000010b0b9824 */ /* 0x100fe200078e0a5a */
[----:B------:R-:W-:Y:S01]  /*3f00*/  ISETP.GT.U32.AND P1, PT, R90, R4, PT ;  /* 0x000000045a00720c */ /* 0x000fe20003f24070 */
[----:B------:R-:W-:Y:S01]  /*3f10*/  @!P0 IMAD.IADD R18, R18, 0x1, -R90 ;  /* 0x0000000112128824 */ /* 0x000fe200078e0a5a */
[----:B------:R-:W-:Y:S01]  /*3f20*/  ISETP.GE.AND P0, PT, R28, RZ, PT ;  /* 0x000000ff1c00720c */ /* 0x000fe20003f06270 */
[----:B------:R-:W-:-:S02]  /*3f30*/  IMAD R10, R90, R15, R10 ;  /* 0x0000000f5a0a7224 */ /* 0x000fc400078e020a */
[----:B------:R-:W-:Y:S01]  /*3f40*/  @!P5 IMAD.IADD R5, R5, 0x1, -R90 ;  /* 0x000000010505d824 */ /* 0x000fe200078e0a5a */
[C---:B------:R-:W-:Y:S01]  /*3f50*/  ISETP.GT.U32.AND P5, PT, R90.reuse, R11, PT ;  /* 0x0000000b5a00720c */ /* 0x040fe20003fa4070 */
[----:B------:R-:W-:Y:S02]  /*3f60*/  IMAD R16, R90, R14, R16 ;  /* 0x0000000e5a107224 */ /* 0x000fe400078e0210 */
[C---:B------:R-:W-:Y:S02]  /*3f70*/  VIADD R27, R93.reuse, 0x5c ;  /* 0x0000005c5d1b7836 */ /* 0x040fe40000000000 */
[C---:B------:R-:W-:Y:S02]  /*3f80*/  VIADD R24, R93.reuse, 0x60 ;  /* 0x000000605d187836 */ /* 0x040fe40000000000 */
[----:B------:R-:W-:Y:S01]  /*3f90*/  @!P1 IMAD.IADD R4, R4, 0x1, -R90 ;  /* 0x0000000104049824 */ /* 0x000fe200078e0a5a */
[----:B------:R-:W-:Y:S01]  /*3fa0*/  STL [R1+0x17a0], R27 ;  /* 0x0017a01b01007387 */ /* 0x000fe20000100800 */
[----:B------:R-:W-:Y:S01]  /*3fb0*/  @!P3 IMAD.MOV R12, RZ, RZ, -R12 ;  /* 0x000000ffff0cb224 */ /* 0x000fe200078e0a0c */
[----:B------:R-:W-:Y:S01]  /*3fc0*/  ISETP.GE.AND P3, PT, R26, RZ, PT ;  /* 0x000000ff1a00720c */ /* 0x000fe20003f66270 */
[----:B------:R-:W-:Y:S01]  /*3fd0*/  VIADD R20, R93, 0x61 ;  /* 0x000000615d147836 */ /* 0x000fe20000000000 */
[C---:B------:R-:W-:Y:S01]  /*3fe0*/  ISETP.GT.U32.AND P1, PT, R90.reuse, R4, PT ;  /* 0x000000045a00720c */ /* 0x040fe20003f24070 */
[----:B------:R-:W-:Y:S01]  /*3ff0*/  @!P5 IMAD.IADD R11, R11, 0x1, -R90 ;  /* 0x000000010b0bd824 */ /* 0x000fe200078e0a5a */
[C---:B------:R-:W-:Y:S01]  /*4000*/  ISETP.GT.U32.AND P5, PT, R90.reuse, R10, PT ;  /* 0x0000000a5a00720c */ /* 0x040fe20003fa4070 */
[----:B------:R-:W-:Y:S01]  /*4010*/  STL [R1+0x17b0], R24 ;  /* 0x0017b01801007387 */ /* 0x000fe20000100800 */
[----:B------:R-:W-:Y:S01]  /*4020*/  @!P0 IMAD.MOV R18, RZ, RZ, -R18 ;  /* 0x000000ffff128224 */ /* 0x000fe200078e0a12 */
[----:B------:R-:W-:Y:S01]  /*4030*/  ISETP.GT.U32.AND P0, PT, R90, R5, PT ;  /* 0x000000055a00720c */ /* 0x000fe20003f04070 */
[----:B------:R-:W-:Y:S01]  /*4040*/  VIADD R26, R93, 0x64 ;  /* 0x000000645d1a7836 */ /* 0x000fe20000000000 */
[----:B------:R1:W-:Y:S01]  /*4050*/  STL [R1+0xc0c], R7 ;  /* 0x000c0c0701007387 */ /* 0x0003e20000100800 */
[----:B0-----:R-:W-:-:S02]  /*4060*/  IABS R13, R24 ;  /* 0x00000018000d7213 */ /* 0x001fc40000000000 */
[----:B------:R-:W-:Y:S01]  /*4070*/  IABS R14, R27 ;  /* 0x0000001b000e7213 */ /* 0x000fe20000000000 */
[----:B------:R-:W-:Y:S02]  /*4080*/  STL [R1+0x17b8], R20 ;  /* 0x0017b81401007387 */ /* 0x000fe40000100800 */
[--C-:B------:R-:W-:Y:S01]  /*4090*/  @!P1 IMAD.IADD R4, R4, 0x1, -R90.reuse ;  /* 0x0000000104049824 */ /* 0x100fe200078e0a5a */
[----:B------:R-:W-:Y:S01]  /*40a0*/  ISETP.GT.U32.AND P1, PT, R90, R16, PT ;  /* 0x000000105a00720c */ /* 0x000fe20003f24070 */
[----:B------:R0:W-:Y:S01]  /*40b0*/  STL [R1+0x7e0], R6 ;  /* 0x0007e00601007387 */ /* 0x0001e20000100800 */
[--C-:B------:R-:W-:Y:S01]  /*40c0*/  @!P5 IMAD.IADD R10, R10, 0x1, -R90.reuse ;  /* 0x000000010a0ad824 */ /* 0x100fe200078e0a5a */
[----:B-1----:R-:W-:Y:S01]  /*40d0*/  IABS R7, R20 ;  /* 0x0000001400077213 */ /* 0x002fe20000000000 */
[----:B------:R-:W-:Y:S01]  /*40e0*/  @!P0 IMAD.IADD R5, R5, 0x1, -R90 ;  /* 0x0000000105058824 */ /* 0x000fe200078e0a5a */
[----:B------:R-:W-:Y:S01]  /*40f0*/  STL [R1+0xa14], R12 ;  /* 0x000a140c01007387 */ /* 0x000fe20000100800 */
[----:B------:R-:W-:Y:S01]  /*4100*/  ISETP.GE.AND P0, PT, R21, RZ, PT ;  /* 0x000000ff1500720c */ /* 0x000fe20003f06270 */
[----:B------:R-:W-:Y:S01]  /*4110*/  IMAD.HI.U32 R15, R0, R14, RZ ;  /* 0x0000000e000f7227 */ /* 0x000fe200078e00ff */
[----:B------:R-:W-:Y:S01]  /*4120*/  ISETP.GT.U32.AND P5, PT, R90, R10, PT ;  /* 0x0000000a5a00720c */ /* 0x000fe20003fa4070 */
[----:B------:R1:W-:Y:S01]  /*4130*/  STL [R1+0xac8], R18 ;  /* 0x000ac81201007387 */ /* 0x0003e20000100800 */
[----:B0-----:R-:W-:Y:S01]  /*4140*/  IABS R6, R19 ;  /* 0x0000001300067213 */ /* 0x001fe20000000000 */
[----:B------:R-:W-:-:S02]  /*4150*/  IMAD.MOV R15, RZ, RZ, -R15 ;  /* 0x000000ffff0f7224 */ /* 0x000fc400078e0a0f */
[----:B------:R-:W-:Y:S02]  /*4160*/  @!P1 IMAD.IADD R16, R16, 0x1, -R90 ;  /* 0x0000000110109824 */ /* 0x000fe400078e0a5a */
[----:B------:R-:W-:-:S03]  /*4170*/  IMAD.HI.U32 R17, R0, R6, RZ ;  /* 0x0000000600117227 */ /* 0x000fc600078e00ff */
[----:B------:R-:W-:Y:S01]  /*4180*/  ISETP.GT.U32.AND P1, PT, R90, R16, PT ;  /* 0x000000105a00720c */ /* 0x000fe20003f24070 */
[----:B-1----:R-:W-:Y:S02]  /*4190*/  IMAD.MOV.U32 R18, RZ, RZ, R11 ;  /* 0x000000ffff127224 */ /* 0x002fe400078e000b */
[----:B------:R-:W-:-:S04]  /*41a0*/  IMAD.HI.U32 R12, R0, R13, RZ ;  /* 0x0000000d000c7227 */ /* 0x000fc800078e00ff */
[----:B------:R-:W-:Y:S01]  /*41b0*/  @!P3 IMAD.MOV R18, RZ, RZ, -R18 ;  /* 0x000000ffff12b224 */ /* 0x000fe200078e0a12 */
[----:B------:R-:W-:Y:S01]  /*41c0*/  ISETP.GE.AND P3, PT, R23, RZ, PT ;  /* 0x000000ff1700720c */ /* 0x000fe20003f66270 */
[----:B------:R-:W-:Y:S02]  /*41d0*/  IMAD.MOV R17, RZ, RZ, -R17 ;  /* 0x000000ffff117224 */ /* 0x000fe400078e0a11 */
[----:B------:R-:W-:Y:S01]  /*41e0*/  IMAD.MOV R12, RZ, RZ, -R12 ;  /* 0x000000ffff0c7224 */ /* 0x000fe200078e0a0c */
[----:B------:R0:W-:Y:S01]  /*41f0*/  STL [R1+0xb8c], R18 ;  /* 0x000b8c1201007387 */ /* 0x0001e20000100800 */
[C---:B------:R-:W-:Y:S02]  /*4200*/  IMAD R6, R90.reuse, R17, R6 ;  /* 0x000000115a067224 */ /* 0x040fe400078e0206 */
[----:B------:R-:W-:Y:S02]  /*4210*/  IMAD R13, R90, R12, R13 ;  /* 0x0000000c5a0d7224 */ /* 0x000fe400078e020d */
[----:B------:R-:W-:-:S02]  /*4220*/  IMAD.MOV.U32 R12, RZ, RZ, R4 ;  /* 0x000000ffff0c7224 */ /* 0x000fc400078e0004 */
[--C-:B------:R-:W-:Y:S01]  /*4230*/  @!P5 IMAD.IADD R10, R10, 0x1, -R90.reuse ;  /* 0x000000010a0ad824 */ /* 0x100fe200078e0a5a */
[----:B------:R-:W-:Y:S01]  /*4240*/  ISETP.GT.U32.AND P5, PT, R90, R6, PT ;  /* 0x000000065a00720c */ /* 0x000fe20003fa4070 */
[----:B------:R-:W-:Y:S01]  /*4250*/  @!P3 IMAD.MOV R5, RZ, RZ, -R5 ;  /* 0x000000ffff05b224 */ /* 0x000fe200078e0a05 */
[----:B------:R-:W-:Y:S01]  /*4260*/  ISETP.GE.AND P3, PT, R25, RZ, PT ;  /* 0x000000ff1900720c */ /* 0x000fe20003f66270 */
[----:B------:R-:W-:Y:S01]  /*4270*/  @!P1 IMAD.IADD R16, R16, 0x1, -R90 ;  /* 0x0000000110109824 */ /* 0x000fe200078e0a5a */
[----:B------:R-:W-:Y:S01]  /*4280*/  ISETP.GT.U32.AND P1, PT, R90, R13, PT ;  /* 0x0000000d5a00720c */ /* 0x000fe20003f24070 */
[----:B------:R-:W-:Y:S01]  /*4290*/  @!P0 IMAD.MOV R12, RZ, RZ, -R12 ;  /* 0x000000ffff0c8224 */ /* 0x000fe200078e0a0c */
[----:B------:R-:W-:Y:S01]  /*42a0*/  ISETP.GE.AND P0, PT, R22, RZ, PT ;  /* 0x000000ff1600720c */ /* 0x000fe20003f06270 */
[C---:B------:R-:W-:Y:S01]  /*42b0*/  VIADD R23, R93.reuse, 0x62 ;  /* 0x000000625d177836 */ /* 0x040fe20000000000 */
[----:B0-----:R-:W-:Y:S01]  /*42c0*/  MOV R18, R10 ;  /* 0x0000000a00127202 */ /* 0x001fe20000000f00 */
[----:B------:R-:W-:-:S02]  /*42d0*/  VIADD R21, R93, 0x63 ;  /* 0x000000635d157836 */ /* 0x000fc40000000000 */
[C---:B------:R-:W-:Y:S01]  /*42e0*/  IMAD R14, R90.reuse, R15, R14 ;  /* 0x0000000f5a0e7224 */ /* 0x040fe200078e020e */
[----:B------:R-:W-:Y:S01]  /*42f0*/  STL [R1+0x17ac], R23 ;  /* 0x0017ac1701007387 */ /* 0x000fe20000100800 */
[----:B------:R-:W-:Y:S01]  /*4300*/  VIADD R17, R93, 0x68 ;  /* 0x000000685d117836 */ /* 0x000fe20000000000 */
[----:B------:R-:W-:Y:S01]  /*4310*/  IABS R4, R21 ;  /* 0x0000001500047213 */ /* 0x000fe20000000000 */
[----:B------:R-:W-:Y:S01]  /*4320*/  @!P3 IMAD.MOV R18, RZ, RZ, -R18 ;  /* 0x000000ffff12b224 */ /* 0x000fe200078e0a12 */
[----:B------:R-:W-:Y:S01]  /*4330*/  STL [R1+0x17b4], R21 ;  /* 0x0017b41501007387 */ /* 0x000fe20000100800 */
[----:B------:R-:W-:Y:S01]  /*4340*/  ISETP.GT.U32.AND P3, PT, R90, R14, PT ;  /* 0x0000000e5a00720c */ /* 0x000fe20003f64070 */
[--C-:B------:R-:W-:Y:S02]  /*4350*/  @!P5 IMAD.IADD R6, R6, 0x1, -R90.reuse ;  /* 0x000000010606d824 */ /* 0x100fe400078e0a5a */
[----:B------:R-:W-:Y:S01]  /*4360*/  STL [R1+0x17bc], R26 ;  /* 0x0017bc1a01007387 */ /* 0x000fe20000100800 */
[----:B------:R-:W-:-:S02]  /*4370*/  @!P1 IMAD.IADD R13, R13, 0x1, -R90 ;  /* 0x000000010d0d9824 */ /* 0x000fc400078e0a5a */
[----:B------:R-:W-:Y:S01]  /*4380*/  @!P0 IMAD.MOV R16, RZ, RZ, -R16 ;  /* 0x000000ffff108224 */ /* 0x000fe200078e0a10 */
[----:B------:R-:W-:Y:S01]  /*4390*/  STL [R1+0x17c8], R17 ;  /* 0x0017c81101007387 */ /* 0x000fe20000100800 */
[----:B------:R-:W-:Y:S01]  /*43a0*/  ISETP.GT.U32.AND P5, PT, R90, R6, PT ;  /* 0x000000065a00720c */ /* 0x000fe20003fa4070 */
[----:B------:R-:W-:Y:S01]  /*43b0*/  IMAD.HI.U32 R11, R0, R7, RZ ;  /* 0x00000007000b7227 */ /* 0x000fe200078e00ff */
[----:B------:R-:W-:Y:S01]  /*43c0*/  ISETP.GT.U32.AND P0, PT, R90, R13, PT ;  /* 0x0000000d5a00720c */ /* 0x000fe20003f04070 */
[----:B------:R0:W-:Y:S02]  /*43d0*/  STL [R1+0xc3c], R5 ;  /* 0x000c3c0501007387 */ /* 0x0001e40000100800 */
[----:B------:R-:W-:Y:S01]  /*43e0*/  @!P3 IMAD.IADD R14, R14, 0x1, -R90 ;  /* 0x000000010e0eb824 */ /* 0x000fe200078e0a5a */
[----:B------:R-:W-:Y:S01]  /*43f0*/  ISETP.GE.AND P3, PT, R19, RZ, PT ;  /* 0x000000ff1300720c */ /* 0x000fe20003f66270 */
[----:B------:R1:W-:Y:S01]  /*4400*/  STL [R1+0x7e4], R12 ;  /* 0x0007e40c01007387 */ /* 0x0003e20000100800 */
[----:B------:R-:W-:-:S02]  /*4410*/  IMAD.MOV R11, RZ, RZ, -R11 ;  /* 0x000000ffff0b7224 */ /* 0x000fc400078e0a0b */
[C---:B------:R-:W-:Y:S01]  /*4420*/  ISETP.GT.U32.AND P1, PT, R90.reuse, R14, PT ;  /* 0x0000000e5a00720c */ /* 0x040fe20003f24070 */
[----:B------:R-:W-:Y:S01]  /*4430*/  STL [R1+0xa24], R18 ;  /* 0x000a241201007387 */ /* 0x000fe20000100800 */
[----:B------:R-:W-:Y:S01]  /*4440*/  IMAD R7, R90, R11, R7 ;  /* 0x0000000b5a077224 */ /* 0x000fe200078e0207 */
[----:B0-----:R-:W-:Y:S01]  /*4450*/  IABS R5, R23 ;  /* 0x0000001700057213 */ /* 0x001fe20000000000 */
[--C-:B------:R-:W-:Y:S01]  /*4460*/  @!P5 IMAD.IADD R6, R6, 0x1, -R90.reuse ;  /* 0x000000010606d824 */ /* 0x100fe200078e0a5a */
[----:B------:R0:W-:Y:S01]  /*4470*/  STL [R1+0xacc], R16 ;  /* 0x000acc1001007387 */ /* 0x0001e20000100800 */
[----:B------:R-:W-:Y:S01]  /*4480*/  @!P0 IMAD.IADD R13, R13, 0x1, -R90 ;  /* 0x000000010d0d8824 */ /* 0x000fe200078e0a5a */
[----:B------:R-:W-:Y:S01]  /*4490*/  IABS R11, R17 ;  /* 0x00000011000b7213 */ /* 0x000fe20000000000 */
[----:B------:R-:W-:Y:S01]  /*44a0*/  IMAD.HI.U32 R15, R0, R5, RZ ;  /* 0x00000005000f7227 */ /* 0x000fe200078e00ff */
[----:B------:R-:W-:Y:S02]  /*44b0*/  ISETP.GT.U32.AND P5, PT, R90, R7, PT ;  /* 0x000000075a00720c */ /* 0x000fe40003fa4070 */
[----:B-1----:R-:W-:Y:S01]  /*44c0*/  IABS R12, R26 ;  /* 0x0000001a000c7213 */ /* 0x002fe20000000000 */
[----:B------:R-:W-:-:S02]  /*44d0*/  IMAD.MOV R15, RZ, RZ, -R15 ;  /* 0x000000ffff0f7224 */ /* 0x000fc400078e0a0f */
[----:B------:R-:W-:-:S04]  /*44e0*/  IMAD.HI.U32 R10, R0, R4, RZ ;  /* 0x00000004000a7227 */ /* 0x000fc800078e00ff */
[C---:B------:R-:W-:Y:S02]  /*44f0*/  IMAD R5, R90.reuse, R15, R5 ;  /* 0x0000000f5a057224 */ /* 0x040fe400078e0205 */
[----:B0-----:R-:W-:Y:S02]  /*4500*/  IMAD.MOV.U32 R16, RZ, RZ, R6 ;  /* 0x000000ffff107224 */ /* 0x001fe400078e0006 */
[----:B------:R-:W-:Y:S01]  /*4510*/  IMAD.MOV R10, RZ, RZ, -R10 ;  /* 0x000000ffff0a7224 */ /* 0x000fe200078e0a0a */
[C---:B------:R-:W-:Y:S01]  /*4520*/  ISETP.GT.U32.AND P0, PT, R90.reuse, R5, PT ;  /* 0x000000055a00720c */ /* 0x040fe20003f04070 */
[----:B------:R-:W-:Y:S01]  /*4530*/  @!P3 IMAD.MOV R16, RZ, RZ, -R16 ;  /* 0x000000ffff10b224 */ /* 0x000fe200078e0a10 */
[----:B------:R-:W-:Y:S01]  /*4540*/  ISETP.GE.AND P3, PT, R27, RZ, PT ;  /* 0x000000ff1b00720c */ /* 0x000fe20003f66270 */
[----:B------:R-:W-:Y:S02]  /*4550*/  IMAD R4, R90, R10, R4 ;  /* 0x0000000a5a047224 */ /* 0x000fe400078e0204 */
[----:B------:R-:W-:Y:S01]  /*4560*/  @!P1 IMAD.IADD R14, R14, 0x1, -R90 ;  /* 0x000000010e0e9824 */ /* 0x000fe200078e0a5a */
[----:B------:R-:W-:Y:S01]  /*4570*/  ISETP.GE.AND P1, PT, R24, RZ, PT ;  /* 0x000000ff1800720c */ /* 0x000fe20003f26270 */
[----:B------:R-:W-:-:S04]  /*4580*/  IMAD.HI.U32 R10, R0, R11, RZ ;  /* 0x0000000b000a7227 */ /* 0x000fc800078e00ff */
[----:B------:R-:W-:Y:S02]  /*4590*/  IMAD.MOV R10, RZ, RZ, -R10 ;  /* 0x000000ffff0a7224 */ /* 0x000fe400078e0a0a */
[----:B------:R-:W-:Y:S02]  /*45a0*/  @!P0 IMAD.IADD R5, R5, 0x1, -R90 ;  /* 0x0000000105058824 */ /* 0x000fe400078e0a5a */
[----:B------:R-:W-:Y:S01]  /*45b0*/  @!P3 IMAD.MOV R14, RZ, RZ, -R14 ;  /* 0x000000ffff0eb224 */ /* 0x000fe200078e0a0e */
[C---:B------:R-:W-:Y:S01]  /*45c0*/  ISETP.GT.U32.AND P3, PT, R90.reuse, R4, PT ;  /* 0x000000045a00720c */ /* 0x040fe20003f64070 */
[C---:B------:R-:W-:Y:S01]  /*45d0*/  VIADD R25, R93.reuse, 0x69 ;  /* 0x000000695d197836 */ /* 0x040fe20000000000 */
[C---:B------:R-:W-:Y:S01]  /*45e0*/  ISETP.GT.U32.AND P0, PT, R90.reuse, R5, PT ;  /* 0x000000055a00720c */ /* 0x040fe20003f04070 */
[C---:B------:R-:W-:Y:S02]  /*45f0*/  VIADD R22, R93.reuse, 0x6a ;  /* 0x0000006a5d167836 */ /* 0x040fe40000000000 */
[----:B------:R-:W-:Y:S01]  /*4600*/  VIADD R19, R93, 0x6b ;  /* 0x0000006b5d137836 */ /* 0x000fe20000000000 */
[----:B------:R-:W-:Y:S01]  /*4610*/  STL [R1+0x17c0], R25 ;  /* 0x0017c01901007387 */ /* 0x000fe20000100800 */
[----:B------:R-:W-:Y:S01]  /*4620*/  IMAD R11, R90, R10, R11 ;  /* 0x0000000a5a0b7224 */ /* 0x000fe200078e020b */
[----:B------:R-:W-:Y:S01]  /*4630*/  IABS R10, R25 ;  /* 0x00000019000a7213 */ /* 0x000fe20000000000 */
[----:B------:R-:W-:Y:S01]  /*4640*/  @!P5 IMAD.IADD R7, R7, 0x1, -R90 ;  /* 0x000000010707d824 */ /* 0x000fe200078e0a5a */
[----:B------:R-:W-:Y:S01]  /*4650*/  STL [R1+0x17c4], R22 ;  /* 0x0017c41601007387 */ /* 0x000fe20000100800 */
[----:B------:R-:W-:Y:S01]  /*4660*/  IMAD.HI.U32 R15, R0, R12, RZ ;  /* 0x0000000c000f7227 */ /* 0x000fe200078e00ff */
[----:B------:R-:W-:-:S02]  /*4670*/  IABS R6, R22 ;  /* 0x0000001600067213 */ /* 0x000fc40000000000 */
[----:B------:R-:W-:Y:S01]  /*4680*/  STL [R1+0x17cc], R19 ;  /* 0x0017cc1301007387 */ /* 0x000fe20000100800 */
[--C-:B------:R-:W-:Y:S01]  /*4690*/  @!P0 IMAD.IADD R5, R5, 0x1, -R90.reuse ;  /* 0x0000000105058824 */ /* 0x100fe200078e0a5a */
[----:B------:R-:W-:Y:S01]  /*46a0*/  ISETP.GT.U32.AND P5, PT, R90, R7, PT ;  /* 0x000000075a00720c */ /* 0x000fe20003fa4070 */
[----:B------:R-:W-:Y:S01]  /*46b0*/  @!P3 IMAD.IADD R4, R4, 0x1, -R90 ;  /* 0x000000010404b824 */ /* 0x000fe200078e0a5a */
[----:B------:R0:W-:Y:S01]  /*46c0*/  STL [R1+0xb90], R16 ;  /* 0x000b901001007387 */ /* 0x0001e20000100800 */
[----:B------:R-:W-:Y:S01]  /*46d0*/  ISETP.GE.AND P0, PT, R23, RZ, PT ;  /* 0x000000ff1700720c */ /* 0x000fe20003f06270 */
[----:B------:R-:W-:Y:S02]  /*46e0*/  IMAD.MOV R15, RZ, RZ, -R15 ;  /* 0x000000ffff0f7224 */ /* 0x000fe400078e0a0f */
[C---:B------:R-:W-:Y:S01]  /*46f0*/  ISETP.GT.U32.AND P3, PT, R90.reuse, R4, PT ;  /* 0x000000045a00720c */ /* 0x040fe20003f64070 */
[----:B------:R-:W-:Y:S02]  /*4700*/  VIADD R18, R93, 0x6c ;  /* 0x0000006c5d127836 */ /* 0x000fe40000000000 */
[----:B------:R-:W-:-:S02]  /*4710*/  IMAD R12, R90, R15, R12 ;  /* 0x0000000f5a0c7224 */ /* 0x000fc400078e020c */
[----:B------:R-:W-:Y:S01]  /*4720*/  IMAD.MOV.U32 R15, RZ, RZ, R13 ;  /* 0x000000ffff0f7224 */ /* 0x000fe200078e000d */
[----:B------:R-:W-:Y:S01]  /*4730*/  STL [R1+0x17d4], R18 ;  /* 0x0017d41201007387 */ /* 0x000fe20000100800 */
[----:B0-----:R-:W-:-:S03]  /*4740*/  IMAD.HI.U32 R16, R0, R10, RZ ;  /* 0x0000000a00107227 */ /* 0x001fc600078e00ff */
[----:B------:R0:W-:Y:S01]  /*4750*/  STL [R1+0xc40], R14 ;  /* 0x000c400e01007387 */ /* 0x0001e20000100800 */
[----:B------:R-:W-:Y:S02]  /*4760*/  IMAD.MOV R16, RZ, RZ, -R16 ;  /* 0x000000ffff107224 */ /* 0x000fe400078e0a10 */
[----:B------:R-:W-:Y:S01]  /*4770*/  @!P5 IMAD.IADD R7, R7, 0x1, -R90 ;  /* 0x000000010707d824 */ /* 0x000fe200078e0a5a */
[C---:B------:R-:W-:Y:S01]  /*4780*/  ISETP.GT.U32.AND P5, PT, R90.reuse, R12, PT ;  /* 0x0000000c5a00720c */ /* 0x040fe20003fa4070 */
[C---:B------:R-:W-:Y:S02]  /*4790*/  IMAD R10, R90.reuse, R16, R10 ;  /* 0x000000105a0a7224 */ /* 0x040fe400078e020a */
[----:B------:R-:W-:Y:S02]  /*47a0*/  @!P0 IMAD.MOV R5, RZ, RZ, -R5 ;  /* 0x000000ffff058224 */ /* 0x000fe400078e0a05 */
[----:B------:R-:W-:Y:S01]  /*47b0*/  @!P1 IMAD.MOV R15, RZ, RZ, -R15 ;  /* 0x000000ffff0f9224 */ /* 0x000fe200078e0a0f */
[----:B------:R-:W-:Y:S01]  /*47c0*/  ISETP.GT.U32.AND P0, PT, R90, R10, PT ;  /* 0x0000000a5a00720c */ /* 0x000fe20003f04070 */
[--C-:B------:R-:W-:Y:S01]  /*47d0*/  @!P3 IMAD.IADD R4, R4, 0x1, -R90.reuse ;  /* 0x000000010404b824 */ /* 0x100fe200078e0a5a */
[----:B------:R-:W-:Y:S01]  /*47e0*/  ISETP.GE.AND P1, PT, R20, RZ, PT ;  /* 0x000000ff1400720c */ /* 0x000fe20003f26270 */
[C---:B------:R-:W-:Y:S01]  /*47f0*/  VIADD R24, R93.reuse, 0x71 ;  /* 0x000000715d187836 */ /* 0x040fe20000000000 */
[----:B------:R1:W-:Y:S01]  /*4800*/  STL [R1+0x7e8], R15 ;  /* 0x0007e80f01007387 */ /* 0x0003e20000100800 */
[----:B------:R-:W-:Y:S01]  /*4810*/  ISETP.GT.U32.AND P3, PT, R90, R11, PT ;  /* 0x0000000b5a00720c */ /* 0x000fe20003f64070 */
[----:B------:R-:W-:Y:S01]  /*4820*/  VIADD R23, R93, 0x72 ;  /* 0x000000725d177836 */ /* 0x000fe20000000000 */
[----:B0-----:R-:W-:Y:S01]  /*4830*/  IABS R14, R18 ;  /* 0x00000012000e7213 */ /* 0x001fe20000000000 */
[----:B------:R-:W-:Y:S01]  /*4840*/  @!P5 IMAD.IADD R12, R12, 0x1, -R90 ;  /* 0x000000010c0cd824 */ /* 0x000fe200078e0a5a */
[----:B------:R-:W-:-:S04]  /*4850*/  IABS R20, R19 ;  /* 0x0000001300147213 */ /* 0x000fc80000000000 */
[----:B------:R-:W-:Y:S01]  /*4860*/  @!P0 IMAD.IADD R10, R10, 0x1, -R90 ;  /* 0x000000010a0a8824 */ /* 0x000fe200078e0a5a */
[----:B------:R-:W-:Y:S01]  /*4870*/  ISETP.GT.U32.AND P5, PT, R90, R12, PT ;  /* 0x0000000c5a00720c */ /* 0x000fe20003fa4070 */
[----:B-1----:R-:W-:-:S03]  /*4880*/  IMAD.HI.U32 R15, R0, R6, RZ ;  /* 0x00000006000f7227 */ /* 0x002fc600078e00ff */
[C---:B------:R-:W-:Y:S01]  /*4890*/  ISETP.GT.U32.AND P0, PT, R90.reuse, R10, PT ;  /* 0x0000000a5a00720c */ /* 0x040fe20003f04070 */
[----:B------:R-:W-:Y:S02]  /*48a0*/  IMAD.MOV R15, RZ, RZ, -R15 ;  /* 0x000000ffff0f7224 */ /* 0x000fe400078e0a0f */
[----:B------:R-:W-:Y:S02]  /*48b0*/  @!P3 IMAD.IADD R11, R11, 0x1, -R90 ;  /* 0x000000010b0bb824 */ /* 0x000fe400078e0a5a */
[C---:B------:R-:W-:Y:S02]  /*48c0*/  IMAD R6, R90.reuse, R15, R6 ;  /* 0x0000000f5a067224 */ /* 0x040fe400078e0206 */
[----:B------:R-:W-:Y:S01]  /*48d0*/  IMAD.MOV.U32 R15, RZ, RZ, R7 ;  /* 0x000000ffff0f7224 */ /* 0x000fe200078e0007 */
[----:B------:R-:W-:Y:S01]  /*48e0*/  ISETP.GT.U32.AND P3, PT, R90, R11, PT ;  /* 0x0000000b5a00720c */ /* 0x000fe20003f64070 */
[----:B------:R-:W-:-:S04]  /*48f0*/  IMAD.HI.U32 R7, R0, R14, RZ ;  /* 0x0000000e00077227 */ /* 0x000fc800078e00ff */
[----:B------:R-:W-:Y:S01]  /*4900*/  @!P1 IMAD.MOV R15, RZ, RZ, -R15 ;  /* 0x000000ffff0f9224 */ /* 0x000fe200078e0a0f */
[----:B------:R-:W-:Y:S01]  /*4910*/  ISETP.GE.AND P1, PT, R21, RZ, PT ;  /* 0x000000ff1500720c */ /* 0x000fe20003f26270 */
[----:B------:R-:W-:-:S03]  /*4920*/  IMAD.HI.U32 R13, R0, R20, RZ ;  /* 0x00000014000d7227 */ /* 0x000fc600078e00ff */
[----:B------:R0:W-:Y:S01]  /*4930*/  STL [R1+0xa28], R15 ;  /* 0x000a280f01007387 */ /* 0x0001e20000100800 */
[----:B------:R-:W-:Y:S02]  /*4940*/  IMAD.MOV R7, RZ, RZ, -R7 ;  /* 0x000000ffff077224 */ /* 0x000fe400078e0a07 */
[----:B------:R-:W-:Y:S01]  /*4950*/  IMAD.MOV R13, RZ, RZ, -R13 ;  /* 0x000000ffff0d7224 */ /* 0x000fe200078e0a0d */
[----:B------:R-:W-:Y:S01]  /*4960*/  @!P3 IADD3 R11, PT, PT, R11, -R90, RZ ;  /* 0x8000005a0b0bb210 */ /* 0x000fe20007ffe0ff */
[C---:B------:R-:W-:Y:S01]  /*4970*/  IMAD R14, R90.reuse, R7, R14 ;  /* 0x000000075a0e7224 */ /* 0x040fe200078e020e */
[----:B------:R-:W-:Y:S01]  /*4980*/  IABS R7, R24 ;  /* 0x0000001800077213 */ /* 0x000fe20000000000 */
[----:B------:R-:W-:Y:S02]  /*4990*/  IMAD R20, R90, R13, R20 ;  /* 0x0000000d5a147224 */ /* 0x000fe400078e0214 */
[----:B------:R-:W-:Y:S02]  /*49a0*/  IMAD.MOV.U32 R13, RZ, RZ, R4 ;  /* 0x000000ffff0d7224 */ /* 0x000fe400078e0004 */
[--C-:B------:R-:W-:Y:S01]  /*49b0*/  @!P5 IMAD.IADD R12, R12, 0x1, -R90.reuse ;  /* 0x000000010c0cd824 */ /* 0x100fe200078e0a5a */
[----:B------:R-:W-:Y:S01]  /*49c0*/  ISETP.GT.U32.AND P5, PT, R90, R6, PT ;  /* 0x000000065a00720c */ /* 0x000fe20003fa4070 */
[----:B------:R-:W-:Y:S01]  /*49d0*/  @!P0 IMAD.IADD R10, R10, 0x1, -R90 ;  /* 0x000000010a0a8824 */ /* 0x000fe200078e0a5a */
[----:B------:R-:W-:Y:S01]  /*49e0*/  ISETP.GT.U32.AND P0, PT, R90, R14, PT ;  /* 0x0000000e5a00720c */ /* 0x000fe20003f04070 */
[----:B------:R-:W-:Y:S01]  /*49f0*/  @!P1 IMAD.MOV R13, RZ, RZ, -R13 ;  /* 0x000000ffff0d9224 */ /* 0x000fe200078e0a0d */
[----:B------:R-:W-:Y:S01]  /*4a00*/  ISETP.GE.AND P1, PT, R26, RZ, PT ;  /* 0x000000ff1a00720c */ /* 0x000fe20003f26270 */
[----:B------:R-:W-:Y:S01]  /*4a10*/  VIADD R21, R93, 0x70 ;  /* 0x000000705d157836 */ /* 0x000fe20000000000 */
[----:B------:R-:W-:Y:S01]  /*4a20*/  ISETP.GT.U32.AND P3, PT, R90, R20, PT ;  /* 0x000000145a00720c */ /* 0x000fe20003f64070 */
[----:B------:R-:W-:-:S02]  /*4a30*/  IMAD.MOV.U32 R16, RZ, RZ, R11 ;  /* 0x000000ffff107224 */ /* 0x000fc400078e000b */
[----:B------:R-:W-:Y:S01]  /*4a40*/  VIADD R11, R93, 0x1f ;  /* 0x0000001f5d0b7836 */ /* 0x000fe20000000000 */
[----:B------:R-:W-:Y:S01]  /*4a50*/  STL [R1+0x17d8], R21 ;  /* 0x0017d81501007387 */ /* 0x000fe20000100800 */
[----:B------:R-:W-:Y:S02]  /*4a60*/  IABS R4, R21 ;  /* 0x0000001500047213 */ /* 0x000fe40000000000 */
[--C-:B------:R-:W-:Y:S01]  /*4a70*/  @!P5 IMAD.IADD R6, R6, 0x1, -R90.reuse ;  /* 0x000000010606d824 */ /* 0x100fe200078e0a5a */
[----:B------:R1:W-:Y:S01]  /*4a80*/  STL [R1+0xad0], R5 ;  /* 0x000ad00501007387 */ /* 0x0003e20000100800 */
[----:B------:R-:W-:Y:S02]  /*4a90*/  @!P0 IMAD.IADD R14, R14, 0x1, -R90 ;  /* 0x000000010e0e8824 */ /* 0x000fe400078e0a5a */
[----:B0-----:R-:W-:Y:S01]  /*4aa0*/  IMAD.HI.U32 R15, R0, R4, RZ ;  /* 0x00000004000f7227 */ /* 0x001fe200078e00ff */
[----:B------:R-:W-:Y:S01]  /*4ab0*/  STL [R1+0x17e0], R24 ;  /* 0x0017e01801007387 */ /* 0x000fe20000100800 */
[----:B------:R-:W-:-:S02]  /*4ac0*/  ISETP.GT.U32.AND P5, PT, R90, R6, PT ;  /* 0x000000065a00720c */ /* 0x000fc40003fa4070 */
[----:B------:R-:W-:Y:S01]  /*4ad0*/  ISETP.GT.U32.AND P0, PT, R90, R14, PT ;  /* 0x0000000e5a00720c */ /* 0x000fe20003f04070 */
[----:B------:R0:W-:Y:S01]  /*4ae0*/  STL [R1+0xbb4], R13 ;  /* 0x000bb40d01007387 */ /* 0x0001e20000100800 */
[----:B------:R-:W-:Y:S01]  /*4af0*/  @!P3 IMAD.IADD R20, R20, 0x1, -R90 ;  /* 0x000000011414b824 */ /* 0x000fe200078e0a5a */
[----:B------:R-:W-:Y:S01]  /*4b00*/  ISETP.GE.AND P3, PT, R22, RZ, PT ;  /* 0x000000ff1600720c */ /* 0x000fe20003f66270 */
[----:B------:R-:W-:Y:S01]  /*4b10*/  IMAD.MOV R15, RZ, RZ, -R15 ;  /* 0x000000ffff0f7224 */ /* 0x000fe200078e0a0f */
[----:B-1----:R-:W-:Y:S01]  /*4b20*/  IABS R5, R23 ;  /* 0x0000001700057213 */ /* 0x002fe20000000000 */
[----:B------:R-:W-:Y:S01]  /*4b30*/  STL [R1+0x17e4], R23 ;  /* 0x0017e41701007387 */ /* 0x000fe20000100800 */
[----:B------:R-:W-:Y:S02]  /*4b40*/  VIADD R22, R93, 0x73 ;  /* 0x000000735d167836 */ /* 0x000fe40000000000 */
[----:B------:R-:W-:Y:S02]  /*4b50*/  IMAD R4, R90, R15, R4 ;  /* 0x0000000f5a047224 */ /* 0x000fe400078e0204 */
[----:B0-----:R-:W-:-:S02]  /*4b60*/  IMAD.MOV.U32 R13, RZ, RZ, R12 ;  /* 0x000000ffff0d7224 */ /* 0x001fc400078e000c */
[--C-:B------:R-:W-:Y:S01]  /*4b70*/  @!P5 IMAD.IADD R6, R6, 0x1, -R90.reuse ;  /* 0x000000010606d824 */ /* 0x100fe200078e0a5a */
[----:B------:R-:W-:Y:S01]  /*4b80*/  ISETP.GE.AND P5, PT, R25, RZ, PT ;  /* 0x000000ff1900720c */ /* 0x000fe20003fa6270 */
[----:B------:R-:W-:Y:S01]  /*4b90*/  @!P1 IMAD.MOV R13, RZ, RZ, -R13 ;  /* 0x000000ffff0d9224 */ /* 0x000fe200078e0a0d */
[----:B------:R-:W-:Y:S01]  /*4ba0*/  ISETP.GE.AND P1, PT, R17, RZ, PT ;  /* 0x000000ff1100720c */ /* 0x000fe20003f26270 */
[----:B------:R-:W-:Y:S01]  /*4bb0*/  @!P0 IMAD.IADD R14, R14, 0x1, -R90 ;  /* 0x000000010e0e8824 */ /* 0x000fe200078e0a5a */
[----:B------:R-:W-:Y:S01]  /*4bc0*/  ISETP.GT.U32.AND P0, PT, R90, R4, PT ;  /* 0x000000045a00720c */ /* 0x000fe20003f04070 */
[----:B------:R-:W-:Y:S01]  /*4bd0*/  @!P3 IMAD.MOV R6, RZ, RZ, -R6 ;  /* 0x000000ffff06b224 */ /* 0x000fe200078e0a06 */
[----:B------:R-:W-:Y:S01]  /*4be0*/  ISETP.GE.AND P3, PT, R19, RZ, PT ;  /* 0x000000ff1300720c */ /* 0x000fe20003f66270 */
[----:B------:R0:W-:Y:S01]  /*4bf0*/  STL [R1+0xc44], R13 ;  /* 0x000c440d01007387 */ /* 0x0001e20000100800 */
[----:B------:R-:W-:-:S04]  /*4c00*/  IMAD.HI.U32 R12, R0, R5, RZ ;  /* 0x00000005000c7227 */ /* 0x000fc800078e00ff */
[----:B------:R-:W-:Y:S02]  /*4c10*/  IMAD.MOV R12, RZ, RZ, -R12 ;  /* 0x000000ffff0c7224 */ /* 0x000fe400078e0a0c */
[----:B------:R-:W-:Y:S02]  /*4c20*/  @!P5 IMAD.MOV R10, RZ, RZ, -R10 ;  /* 0x000000ffff0ad224 */ /* 0x000fe400078e0a0a */
[----:B------:R-:W-:Y:S01]  /*4c30*/  @!P1 IMAD.MOV R16, RZ, RZ, -R16 ;  /* 0x000000ffff109224 */ /* 0x000fe200078e0a10 */
[----:B------:R-:W-:Y:S01]  /*4c40*/  ISETP.GT.U32.AND P1, PT, R90, R20, PT ;  /* 0x000000145a00720c */ /* 0x000fe20003f24070 */
[----:B0-----:R-:W-:-:S03]  /*4c50*/  IMAD.HI.U32 R13, R0, R7, RZ ;  /* 0x00000007000d7227 */ /* 0x001fc600078e00ff */
[----:B------:R0:W-:Y:S01]  /*4c60*/  STL [R1+0x7ec], R16 ;  /* 0x0007ec1001007387 */ /* 0x0001e20000100800 */
[----:B------:R-:W-:Y:S02]  /*4c70*/  IMAD.MOV R13, RZ, RZ, -R13 ;  /* 0x000000ffff0d7224 */ /* 0x000fe400078e0a0d */
[--C-:B------:R-:W-:Y:S02]  /*4c80*/  @!P0 IMAD.IADD R4, R4, 0x1, -R90.reuse ;  /* 0x0000000104048824 */ /* 0x100fe400078e0a5a */
[C---:B------:R-:W-:Y:S02]  /*4c90*/  IMAD R7, R90.reuse, R13, R7 ;  /* 0x0000000d5a077224 */ /* 0x040fe400078e0207 */
[----:B------:R-:W-:Y:S02]  /*4ca0*/  IMAD R5, R90, R12, R5 ;  /* 0x0000000c5a057224 */ /* 0x000fe400078e0205 */
[----:B------:R-:W-:Y:S01]  /*4cb0*/  @!P1 IMAD.IADD R20, R20, 0x1, -R90 ;  /* 0x0000000114149824 */ /* 0x000fe200078e0a5a */
[----:B------:R-:W-:Y:S01]  /*4cc0*/  ISETP.GE.AND P1, PT, R18, RZ, PT ;  /* 0x000000ff1200720c */ /* 0x000fe20003f26270 */
[C---:B------:R-:W-:Y:S01]  /*4cd0*/  VIADD R13, R93.reuse, 0x1d ;  /* 0x0000001d5d0d7836 */ /* 0x040fe20000000000 */
[----:B------:R-:W-:Y:S01]  /*4ce0*/  ISETP.GT.U32.AND P0, PT, R90, R7, PT ;  /* 0x000000075a00720c */ /* 0x000fe20003f04070 */
[----:B------:R-:W-:-:S02]  /*4cf0*/  VIADD R12, R93, 0x1e ;  /* 0x0000001e5d0c7836 */ /* 0x000fc40000000000 */
[----:B------:R-:W-:Y:S01]  /*4d00*/  @!P3 IMAD.MOV R20, RZ, RZ, -R20 ;  /* 0x000000ffff14b224 */ /* 0x000fe200078e0a14 */
[----:B------:R-:W-:Y:S01]  /*4d10*/  ISETP.GT.U32.AND P3, PT, R90, R4, PT ;  /* 0x000000045a00720c */ /* 0x000fe20003f64070 */
[----:B------:R1:W-:Y:S01]  /*4d20*/  STL [R1+0x161c], R13 ;  /* 0x00161c0d01007387 */ /* 0x0003e20000100800 */
[C---:B------:R-:W-:Y:S01]  /*4d30*/  VIADD R17, R93.reuse, 0x17 ;  /* 0x000000175d117836 */ /* 0x040fe20000000000 */
[----:B------:R-:W-:Y:S01]  /*4d40*/  IABS R15, R13 ;  /* 0x0000000d000f7213 */ /* 0x000fe20000000000 */
[----:B------:R-:W-:Y:S01]  /*4d50*/  VIADD R25, R93, 0x82 ;  /* 0x000000825d197836 */ /* 0x000fe20000000000 */
[----:B------:R-:W-:Y:S02]  /*4d60*/  STL [R1+0x162c], R12 ;  /* 0x00162c0c01007387 */ /* 0x000fe40000100800 */
[----:B------:R-:W-:Y:S01]  /*4d70*/  ISETP.GE.AND P5, PT, R17, RZ, PT ;  /* 0x000000ff1100720c */ /* 0x000fe20003fa6270 */
[----:B0-----:R-:W-:Y:S01]  /*4d80*/  IMAD.HI.U32 R16, R0, R15, RZ ;  /* 0x0000000f00107227 */ /* 0x001fe200078e00ff */
[----:B------:R0:W-:Y:S01]  /*4d90*/  STL [R1+0x1628], R11 ;  /* 0x0016280b01007387 */ /* 0x0001e20000100800 */
[----:B------:R-:W-:-:S02]  /*4da0*/  IABS R17, R17 ;  /* 0x0000001100117213 */ /* 0x000fc40000000000 */
[----:B-1----:R-:W-:Y:S01]  /*4db0*/  IABS R13, R12 ;  /* 0x0000000c000d7213 */ /* 0x002fe20000000000 */
[----:B------:R-:W-:Y:S01]  /*4dc0*/  STL [R1+0x17dc], R22 ;  /* 0x0017dc1601007387 */ /* 0x000fe20000100800 */
[--C-:B------:R-:W-:Y:S01]  /*4dd0*/  @!P3 IMAD.IADD R4, R4, 0x1, -R90.reuse ;  /* 0x000000010404b824 */ /* 0x100fe200078e0a5a */
[----:B------:R-:W-:Y:S01]  /*4de0*/  ISETP.GE.AND P3, PT, R21, RZ, PT ;  /* 0x000000ff1500720c */ /* 0x000fe20003f66270 */
[----:B------:R-:W-:Y:S01]  /*4df0*/  @!P0 IMAD.IADD R7, R7, 0x1, -R90 ;  /* 0x0000000107078824 */ /* 0x000fe200078e0a5a */
[----:B------:R-:W-:Y:S01]  /*4e00*/  STL [R1+0xa34], R10 ;  /* 0x000a340a01007387 */ /* 0x000fe20000100800 */
[----:B------:R-:W-:Y:S01]  /*4e10*/  IMAD.HI.U32 R18, R0, R17, RZ ;  /* 0x0000001100127227 */ /* 0x000fe200078e00ff */
[----:B0-----:R-:W-:Y:S02]  /*4e20*/  IABS R11, R11 ;  /* 0x0000000b000b7213 */ /* 0x001fe40000000000 */
[----:B------:R0:W-:Y:S01]  /*4e30*/  STL [R1+0xaf0], R6 ;  /* 0x000af00601007387 */ /* 0x0001e20000100800 */
[----:B------:R-:W-:Y:S01]  /*4e40*/  ISETP.GT.U32.AND P0, PT, R90, R7, PT ;  /* 0x000000075a00720c */ /* 0x000fe20003f04070 */
[----:B------:R-:W-:-:S02]  /*4e50*/  IMAD.HI.U32 R19, R0, R13, RZ ;  /* 0x0000000d00137227 */ /* 0x000fc400078e00ff */
[----:B------:R1:W-:Y:S02]  /*4e60*/  STL [R1+0xbb8], R20 ;  /* 0x000bb81401007387 */ /* 0x0003e40000100800 */
[----:B------:R-:W-:Y:S01]  /*4e70*/  IMAD.HI.U32 R12, R0, R11, RZ ;  /* 0x0000000b000c7227 */ /* 0x000fe200078e00ff */
[----:B0-----:R-:W-:-:S03]  /*4e80*/  IABS R6, R22 ;  /* 0x0000001600067213 */ /* 0x001fc60000000000 */
[----:B------:R-:W-:Y:S02]  /*4e90*/  IMAD.MOV R12, RZ, RZ, -R12 ;  /* 0x000000ffff0c7224 */ /* 0x000fe400078e0a0c */
[----:B------:R-:W-:Y:S02]  /*4ea0*/  IMAD.MOV R18, RZ, RZ, -R18 ;  /* 0x000000ffff127224 */ /* 0x000fe400078e0a12 */
[----:B-1----:R-:W-:Y:S02]  /*4eb0*/  IMAD.MOV.U32 R20, RZ, RZ, R14 ;  /* 0x000000ffff147224 */ /* 0x002fe400078e000e */
[----:B------:R-:W-:-:S04]  /*4ec0*/  IMAD.HI.U32 R10, R0, R6, RZ ;  /* 0x00000006000a7227 */ /* 0x000fc800078e00ff */
[----:B------:R-:W-:Y:S01]  /*4ed0*/  @!P1 IMAD.MOV R20, RZ, RZ, -R20 ;  /* 0x000000ffff149224 */ /* 0x000fe200078e0a14 */
[C---:B------:R-:W-:Y:S01]  /*4ee0*/  ISETP.GT.U32.AND P1, PT, R90.reuse, R5, PT ;  /* 0x000000055a00720c */ /* 0x040fe20003f24070 */
[----:B------:R-:W-:Y:S02]  /*4ef0*/  IMAD.MOV R10, RZ, RZ, -R10 ;  /* 0x000000ffff0a7224 */ /* 0x000fe400078e0a0a */
[C---:B------:R-:W-:Y:S01]  /*4f00*/  IMAD R11, R90.reuse, R12, R11 ;  /* 0x0000000c5a0b7224 */ /* 0x040fe200078e020b */
[----:B------:R0:W-:Y:S01]  /*4f10*/  STL [R1+0xc48], R20 ;  /* 0x000c481401007387 */ /* 0x0001e20000100800 */
[----:B------:R-:W-:Y:S02]  /*4f20*/  IMAD R6, R90, R10, R6 ;  /* 0x0000000a5a067224 */ /* 0x000fe400078e0206 */
[----:B------:R-:W-:Y:S02]  /*4f30*/  IMAD.MOV.U32 R12, RZ, RZ, R4 ;  /* 0x000000ffff0c7224 */ /* 0x000fe400078e0004 */
[----:B------:R-:W-:-:S02]  /*4f40*/  VIADD R21, R93, 0x74 ;  /* 0x000000745d157836 */ /* 0x000fc40000000000 */
[----:B------:R-:W-:Y:S02]  /*4f50*/  IMAD.MOV R16, RZ, RZ, -R16 ;  /* 0x000000ffff107224 */ /* 0x000fe400078e0a10 */
[----:B------:R-:W-:Y:S01]  /*4f60*/  IMAD.MOV R14, RZ, RZ, -R19 ;  /* 0x000000ffff0e7224 */ /* 0x000fe200078e0a13 */
[----:B------:R-:W-:Y:S01]  /*4f70*/  IABS R10, R21 ;  /* 0x00000015000a7213 */ /* 0x000fe20000000000 */
[----:B------:R-:W-:Y:S02]  /*4f80*/  @!P1 IMAD.IADD R5, R5, 0x1, -R90 ;  /* 0x0000000105059824 */ /* 0x000fe400078e0a5a */
[----:B------:R-:W-:Y:S01]  /*4f90*/  @!P3 IMAD.MOV R12, RZ, RZ, -R12 ;  /* 0x000000ffff0cb224 */ /* 0x000fe200078e0a0c */
[C---:B------:R-:W-:Y:S01]  /*4fa0*/  ISETP.GT.U32.AND P3, PT, R90.reuse, R6, PT ;  /* 0x000000065a00720c */ /* 0x040fe20003f64070 */
[C---:B------:R-:W-:Y:S01]  /*4fb0*/  IMAD R17, R90.reuse, R18, R17 ;  /* 0x000000125a117224 */ /* 0x040fe200078e0211 */
[C---:B------:R-:W-:Y:S01]  /*4fc0*/  ISETP.GT.U32.AND P1, PT, R90.reuse, R5, PT ;  /* 0x000000055a00720c */ /* 0x040fe20003f24070 */
[----:B------:R-:W-:-:S02]  /*4fd0*/  IMAD R15, R90, R16, R15 ;  /* 0x000000105a0f7224 */ /* 0x000fc400078e020f */
[----:B------:R-:W-:Y:S01]  /*4fe0*/  IMAD R13, R90, R14, R13 ;  /* 0x0000000e5a0d7224 */ /* 0x000fe200078e020d */
[----:B------:R1:W-:Y:S01]  /*4ff0*/  STL [R1+0x6c4], R17 ;  /* 0x0006c41101007387 */ /* 0x0003e20000100800 */
[----:B0-----:R-:W-:Y:S02]  /*5000*/  VIADD R20, R93, 0x78 ;  /* 0x000000785d147836 */ /* 0x001fe40000000000 */
[----:B------:R-:W-:Y:S01]  /*5010*/  @!P0 IMAD.IADD R7, R7, 0x1, -R90 ;  /* 0x0000000107078824 */ /* 0x000fe200078e0a5a */
[----:B------:R-:W-:Y:S01]  /*5020*/  ISETP.GE.AND P0, PT, R24, RZ, PT ;  /* 0x000000ff1800720c */ /* 0x000fe20003f06270 */
[----:B------:R0:W-:Y:S01]  /*5030*/  STL [R1+0x6c8], R15 ;  /* 0x0006c80f01007387 */ /* 0x0001e20000100800 */
[----:B------:R-:W-:-:S03]  /*5040*/  IMAD.HI.U32 R14, R0, R10, RZ ;  /* 0x0000000a000e7227 */ /* 0x000fc600078e00ff */
[----:B------:R-:W-:Y:S01]  /*5050*/  STL [R1+0x6cc], R13 ;  /* 0x0006cc0d01007387 */ /* 0x000fe20000100800 */
[----:B------:R-:W-:Y:S01]  /*5060*/  IMAD.MOV R14, RZ, RZ, -R14 ;  /* 0x000000ffff0e7224 */ /* 0x000fe200078e0a0e */
[C---:B-1----:R-:W-:Y:S01]  /*5070*/  IADD3 R17, PT, PT, R93.reuse, 0x7c, RZ ;  /* 0x0000007c5d117810 */ /* 0x042fe20007ffe0ff */
[----:B------:R-:W-:Y:S01]  /*5080*/  @!P3 IMAD.IADD R6, R6, 0x1, -R90 ;  /* 0x000000010606b824 */ /* 0x000fe200078e0a5a */
[----:B------:R1:W-:Y:S01]  /*5090*/  STL [R1+0x6d0], R11 ;  /* 0x0006d00b01007387 */ /* 0x0003e20000100800 */
[C---:B------:R-:W-:Y:S02]  /*50a0*/  IMAD R10, R90.reuse, R14, R10 ;  /* 0x0000000e5a0a7224 */ /* 0x040fe400078e020a */
[----:B0-----:R-:W-:Y:S01]  /*50b0*/  VIADD R15, R93, 0x79 ;  /* 0x000000795d0f7836 */ /* 0x001fe20000000000 */
[----:B------:R-:W-:Y:S01]  /*50c0*/  STL [R1+0x17d0], R21 ;  /* 0x0017d01501007387 */ /* 0x000fe20000100800 */
[--C-:B------:R-:W-:Y:S01]  /*50d0*/  @!P1 IMAD.IADD R5, R5, 0x1, -R90.reuse ;  /* 0x0000000105059824 */ /* 0x100fe200078e0a5a */
[----:B------:R-:W-:Y:S01]  /*50e0*/  ISETP.GE.AND P1, PT, R23, RZ, PT ;  /* 0x000000ff1700720c */ /* 0x000fe20003f26270 */
[----:B------:R-:W-:Y:S01]  /*50f0*/  @!P0 IMAD.MOV R7, RZ, RZ, -R7 ;  /* 0x000000ffff078224 */ /* 0x000fe200078e0a07 */
[----:B------:R-:W-:Y:S01]  /*5100*/  STL [R1+0x17e8], R20 ;  /* 0x0017e81401007387 */ /* 0x000fe20000100800 */
[C---:B------:R-:W-:Y:S01]  /*5110*/  ISETP.GT.U32.AND P3, PT, R90.reuse, R6, PT ;  /* 0x000000065a00720c */ /* 0x040fe20003f64070 */
[C---:B------:R-:W-:Y:S01]  /*5120*/  VIADD R16, R93.reuse, 0x7a ;  /* 0x0000007a5d107836 */ /* 0x040fe20000000000 */
[----:B-1----:R-:W-:Y:S01]  /*5130*/  IABS R11, R20 ;  /* 0x00000014000b7213 */ /* 0x002fe20000000000 */
[----:B------:R-:W-:Y:S01]  /*5140*/  STL [R1+0x17f4], R15 ;  /* 0x0017f40f01007387 */ /* 0x000fe20000100800 */
[----:B------:R-:W-:Y:S01]  /*5150*/  ISETP.GT.U32.AND P0, PT, R90, R10, PT ;  /* 0x0000000a5a00720c */ /* 0x000fe20003f04070 */
[C---:B------:R-:W-:Y:S01]  /*5160*/  VIADD R19, R93.reuse, 0x7b ;  /* 0x0000007b5d137836 */ /* 0x040fe20000000000 */
[----:B------:R-:W-:Y:S01]  /*5170*/  IABS R13, R15 ;  /* 0x0000000f000d7213 */ /* 0x000fe20000000000 */
[----:B------:R-:W-:Y:S01]  /*5180*/  IMAD.MOV.U32 R4, RZ, RZ, R11 ;  /* 0x000000ffff047224 */ /* 0x000fe200078e000b */
[----:B------:R0:W-:Y:S01]  /*5190*/  STL [R1+0x7f0], R12 ;  /* 0x0007f00c01007387 */ /* 0x0001e20000100800 */
[----:B------:R-:W-:Y:S01]  /*51a0*/  VIADD R23, R93, 0x88 ;  /* 0x000000885d177836 */ /* 0x000fe20000000000 */
[----:B------:R-:W-:Y:S01]  /*51b0*/  IABS R18, R19 ;  /* 0x0000001300127213 */ /* 0x000fe20000000000 */
[----:B------:R-:W-:Y:S01]  /*51c0*/  @!P1 IMAD.MOV R5, RZ, RZ, -R5 ;  /* 0x000000ffff059224 */ /* 0x000fe200078e0a05 */
[----:B------:R-:W-:Y:S01]  /*51d0*/  ISETP.GE.AND P1, PT, R22, RZ, PT ;  /* 0x000000ff1600720c */ /* 0x000fe20003f26270 */
[----:B------:R-:W-:Y:S01]  /*51e0*/  @!P3 IMAD.IADD R6, R6, 0x1, -R90 ;  /* 0x000000010606b824 */ /* 0x000fe200078e0a5a */
[----:B------:R1:W-:Y:S01]  /*51f0*/  STL [R1+0xa3c], R7 ;  /* 0x000a3c0701007387 */ /* 0x0003e20000100800 */
[----:B------:R-:W-:-:S03]  /*5200*/  IMAD.HI.U32 R11, R0, R13, RZ ;  /* 0x0000000d000b7227 */ /* 0x000fc600078e00ff */
[----:B------:R-:W-:Y:S01]  /*5210*/  STL [R1+0x17ec], R16 ;  /* 0x0017ec1001007387 */ /* 0x000fe20000100800 */
[----:B0-----:R-:W-:-:S03]  /*5220*/  IMAD.HI.U32 R12, R0, R4, RZ ;  /* 0x00000004000c7227 */ /* 0x001fc600078e00ff */
[----:B------:R0:W-:Y:S01]  /*5230*/  STL [R1+0xaf4], R5 ;  /* 0x000af40501007387 */ /* 0x0001e20000100800 */
[----:B------:R-:W-:Y:S02]  /*5240*/  IMAD.MOV R12, RZ, RZ, -R12 ;  /* 0x000000ffff0c7224 */ /* 0x000fe400078e0a0c */
[----:B------:R-:W-:Y:S02]  /*5250*/  @!P0 IMAD.IADD R10, R10, 0x1, -R90 ;  /* 0x000000010a0a8824 */ /* 0x000fe400078e0a5a */
[C---:B------:R-:W-:Y:S02]  /*5260*/  IMAD R4, R90.reuse, R12, R4 ;  /* 0x0000000c5a047224 */ /* 0x040fe400078e0204 */
[C---:B-1----:R-:W-:Y:S01]  /*5270*/  VIADD R7, R93.reuse, 0x25 ;  /* 0x000000255d077836 */ /* 0x042fe20000000000 */
[C---:B------:R-:W-:Y:S01]  /*5280*/  ISETP.GT.U32.AND P0, PT, R90.reuse, R10, PT ;  /* 0x0000000a5a00720c */ /* 0x040fe20003f04070 */
[----:B------:R-:W-:Y:S01]  /*5290*/  IMAD.MOV R11, RZ, RZ, -R11 ;  /* 0x000000ffff0b7224 */ /* 0x000fe200078e0a0b */
[C---:B------:R-:W-:Y:S01]  /*52a0*/  ISETP.GT.U32.AND P3, PT, R90.reuse, R4, PT ;  /* 0x000000045a00720c */ /* 0x040fe20003f64070 */
[----:B------:R-:W-:Y:S01]  /*52b0*/  VIADD R22, R93, 0x80 ;  /* 0x000000805d167836 */ /* 0x000fe20000000000 */
[----:B------:R1:W-:Y:S01]  /*52c0*/  STL [R1+0x1624], R7 ;  /* 0x0016240701007387 */ /* 0x0003e20000100800 */
[----:B------:R-:W-:Y:S01]  /*52d0*/  IABS R12, R7 ;  /* 0x00000007000c7213 */ /* 0x000fe20000000000 */
[----:B------:R-:W-:Y:S01]  /*52e0*/  IMAD R13, R90, R11, R13 ;  /* 0x0000000b5a0d7224 */ /* 0x000fe200078e020d */
[----:B0-----:R-:W-:Y:S01]  /*52f0*/  IABS R5, R16 ;  /* 0x0000001000057213 */ /* 0x001fe20000000000 */
[----:B------:R-:W-:Y:S01]  /*5300*/  STL [R1+0x17f0], R19 ;  /* 0x0017f01301007387 */ /* 0x000fe20000100800 */
[----:B------:R-:W-:Y:S01]  /*5310*/  IABS R11, R17 ;  /* 0x00000011000b7213 */ /* 0x000fe20000000000 */
[----:B------:R-:W-:-:S02]  /*5320*/  IMAD.HI.U32 R14, R0, R12, RZ ;  /* 0x0000000c000e7227 */ /* 0x000fc400078e00ff */
[----:B------:R-:W-:Y:S02]  /*5330*/  STL [R1+0x17f8], R17 ;  /* 0x0017f81101007387 */ /* 0x000fe40000100800 */
[----:B-1----:R-:W-:Y:S02]  /*5340*/  IMAD.MOV.U32 R7, RZ, RZ, R6 ;  /* 0x000000ffff077224 */ /* 0x002fe400078e0006 */
[----:B------:R-:W-:Y:S02]  /*5350*/  @!P3 IMAD.IADD R4, R4, 0x1, -R90 ;  /* 0x000000010404b824 */ /* 0x000fe400078e0a5a */
[----:B------:R-:W-:Y:S01]  /*5360*/  @!P1 IMAD.MOV R7, RZ, RZ, -R7 ;  /* 0x000000ffff079224 */ /* 0x000fe200078e0a07 */
[----:B------:R-:W-:Y:S01]  /*5370*/  ISETP.GE.AND P1, PT, R21, RZ, PT ;  /* 0x000000ff1500720c */ /* 0x000fe20003f26270 */
[----:B------:R-:W-:Y:S01]  /*5380*/  IMAD.HI.U32 R6, R0, R5, RZ ;  /* 0x0000000500067227 */ /* 0x000fe200078e00ff */
[----:B------:R-:W-:Y:S02]  /*5390*/  ISETP.GT.U32.AND P3, PT, R90, R4, PT ;  /* 0x000000045a00720c */ /* 0x000fe40003f64070 */
[----:B------:R0:W-:Y:S01]  /*53a0*/  STL [R1+0xbbc], R7 ;  /* 0x000bbc0701007387 */ /* 0x0001e20000100800 */
[----:B------:R-:W-:-:S02]  /*53b0*/  IMAD.MOV R6, RZ, RZ, -R6 ;  /* 0x000000ffff067224 */ /* 0x000fc400078e0a06 */
[----:B------:R-:W-:Y:S01]  /*53c0*/  @!P0 IMAD.IADD R10, R10, 0x1, -R90 ;  /* 0x000000010a0a8824 */ /* 0x000fe200078e0a5a */
[C---:B------:R-:W-:Y:S01]  /*53d0*/  ISETP.GT.U32.AND P0, PT, R90.reuse, R13, PT ;  /* 0x0000000d5a00720c */ /* 0x040fe20003f04070 */
[C---:B------:R-:W-:Y:S02]  /*53e0*/  IMAD R5, R90.reuse, R6, R5 ;  /* 0x000000065a057224 */ /* 0x040fe400078e0205 */
[----:B------:R-:W-:Y:S02]  /*53f0*/  IMAD.MOV.U32 R21, RZ, RZ, R10 ;  /* 0x000000ffff157224 */ /* 0x000fe400078e000a */
[----:B------:R-:W-:Y:S02]  /*5400*/  IMAD.MOV R14, RZ, RZ, -R14 ;  /* 0x000000ffff0e7224 */ /* 0x000fe400078e0a0e */
[----:B------:R-:W-:Y:S01]  /*5410*/  @!P1 IMAD.MOV R21, RZ, RZ, -R21 ;  /* 0x000000ffff159224 */ /* 0x000fe200078e0a15 */
[----:B------:R-:W-:Y:S01]  /*5420*/  ISETP.GT.U32.AND P1, PT, R90, R5, PT ;  /* 0x000000055a00720c */ /* 0x000fe20003f24070 */
[----:B------:R-:W-:Y:S01]  /*5430*/  @!P3 IMAD.IADD R4, R4, 0x1, -R90 ;  /* 0x000000010404b824 */ /* 0x000fe200078e0a5a */
[----:B------:R-:W-:Y:S01]  /*5440*/  ISETP.GE.AND P3, PT, R20, RZ, PT ;  /* 0x000000ff1400720c */ /* 0x000fe20003f66270 */
[----:B0-----:R-:W-:-:S04]  /*5450*/  IMAD.HI.U32 R7, R0, R18, RZ ;  /* 0x0000001200077227 */ /* 0x001fc800078e00ff */
[----:B------:R-:W-:Y:S02]  /*5460*/  @!P0 IMAD.IADD R13, R13, 0x1, -R90 ;  /* 0x000000010d0d8824 */ /* 0x000fe400078e0a5a */
[C---:B------:R-:W-:Y:S01]  /*5470*/  IMAD R10, R90.reuse, R14, R12 ;  /* 0x0000000e5a0a7224 */ /* 0x040fe200078e020c */
[----:B------:R-:W-:Y:S01]  /*5480*/  IABS R14, R25 ;  /* 0x00000019000e7213 */ /* 0x000fe20000000000 */
[----:B------:R-:W-:Y:S01]  /*5490*/  IMAD.MOV R7, RZ, RZ, -R7 ;  /* 0x000000ffff077224 */ /* 0x000fe200078e0a07 */
[----:B------:R-:W-:Y:S01]  /*54a0*/  ISETP.GT.U32.AND P0, PT, R90, R13, PT ;  /* 0x0000000d5a00720c */ /* 0x000fe20003f04070 */
[----:B------:R-:W-:Y:S01]  /*54b0*/  @!P1 IMAD.IADD R5, R5, 0x1, -R90 ;  /* 0x0000000105059824 */ /* 0x000fe200078e0a5a */
[----:B------:R0:W-:Y:S01]  /*54c0*/  STL [R1+0x6d4], R10 ;  /* 0x0006d40a01007387 */ /* 0x0001e20000100800 */
[----:B------:R-:W-:Y:S01]  /*54d0*/  @!P3 IMAD.MOV R4, RZ, RZ, -R4 ;  /* 0x000000ffff04b224 */ /* 0x000fe200078e0a04 */
[----:B------:R-:W-:Y:S01]  /*54e0*/  ISETP.GE.AND P1, PT, R15, RZ, PT ;  /* 0x000000ff0f00720c */ /* 0x000fe20003f26270 */
[----:B------:R-:W-:Y:S01]  /*54f0*/  IMAD.HI.U32 R6, R0, R11, RZ ;  /* 0x0000000b00067227 */ /* 0x000fe200078e00ff */
[C---:B------:R-:W-:Y:S01]  /*5500*/  ISETP.GT.U32.AND P3, PT, R90.reuse, R5, PT ;  /* 0x000000055a00720c */ /* 0x040fe20003f64070 */
[----:B------:R1:W-:Y:S02]  /*5510*/  STL [R1+0xc10], R21 ;  /* 0x000c101501007387 */ /* 0x0003e40000100800 */
[----:B------:R-:W-:-:S02]  /*5520*/  IMAD R18, R90, R7, R18 ;  /* 0x000000075a127224 */ /* 0x000fc400078e0212 */
[----:B------:R-:W-:Y:S02]  /*5530*/  IMAD.MOV R6, RZ, RZ, -R6 ;  /* 0x000000ffff067224 */ /* 0x000fe400078e0a06 */
[----:B0-----:R-:W-:Y:S02]  /*5540*/  VIADD R10, R93, 0x26 ;  /* 0x000000265d0a7836 */ /* 0x001fe40000000000 */
[--C-:B------:R-:W-:Y:S01]  /*5550*/  @!P0 IMAD.IADD R13, R13, 0x1, -R90.reuse ;  /* 0x000000010d0d8824 */ /* 0x100fe200078e0a5a */
[C---:B------:R-:W-:Y:S01]  /*5560*/  ISETP.GT.U32.AND P0, PT, R90.reuse, R18, PT ;  /* 0x000000125a00720c */ /* 0x040fe20003f04070 */
[C---:B------:R-:W-:Y:S01]  /*5570*/  IMAD R11, R90.reuse, R6, R11 ;  /* 0x000000065a0b7224 */ /* 0x040fe200078e020b */
[----:B------:R-:W-:Y:S01]  /*5580*/  IABS R12, R10 ;  /* 0x0000000a000c7213 */ /* 0x000fe20000000000 */
[----:B------:R-:W-:Y:S01]  /*5590*/  VIADD R7, R93, 0x27 ;  /* 0x000000275d077836 */ /* 0x000fe20000000000 */
[----:B------:R-:W-:Y:S01]  /*55a0*/  STL [R1+0x1618], R10 ;  /* 0x0016180a01007387 */ /* 0x000fe20000100800 */
[----:B------:R-:W-:Y:S01]  /*55b0*/  @!P3 IMAD.IADD R5, R5, 0x1, -R90 ;  /* 0x000000010505b824 */ /* 0x000fe200078e0a5a */
[----:B------:R-:W-:Y:S01]  /*55c0*/  ISETP.GT.U32.AND P3, PT, R90, R11, PT ;  /* 0x0000000b5a00720c */ /* 0x000fe20003f64070 */
[----:B------:R-:W-:Y:S01]  /*55d0*/  IMAD.HI.U32 R15, R0, R12, RZ ;  /* 0x0000000c000f7227 */ /* 0x000fe200078e00ff */
[----:B------:R0:W-:Y:S01]  /*55e0*/  STL [R1+0x1620], R7 ;  /* 0x0016200701007387 */ /* 0x0001e20000100800 */
[----:B------:R-:W-:-:S02]  /*55f0*/  IABS R6, R7 ;  /* 0x0000000700067213 */ /* 0x000fc40000000000 */
[----:B------:R-:W-:Y:S01]  /*5600*/  IMAD.MOV R15, RZ, RZ, -R15 ;  /* 0x000000ffff0f7224 */ /* 0x000fe200078e0a0f */
[----:B------:R-:W-:Y:S01]  /*5610*/  STL [R1+0x1800], R22 ;  /* 0x0018001601007387 */ /* 0x000fe20000100800 */
[----:B------:R-:W-:Y:S01]  /*5620*/  @!P0 IMAD.IADD R18, R18, 0x1, -R90 ;  /* 0x0000000112128824 */ /* 0x000fe200078e0a5a */
[----:B------:R-:W-:Y:S01]  /*5630*/  ISETP.GE.AND P0, PT, R16, RZ, PT ;  /* 0x000000ff1000720c */ /* 0x000fe20003f06270 */
[C---:B------:R-:W-:Y:S02]  /*5640*/  IMAD R15, R90.reuse, R15, R12 ;  /* 0x0000000f5a0f7224 */ /* 0x040fe400078e020c */
[----:B-1----:R-:W-:Y:S01]  /*5650*/  VIADD R21, R93, 0x81 ;  /* 0x000000815d157836 */ /* 0x002fe20000000000 */
[----:B0-----:R-:W-:Y:S01]  /*5660*/  IABS R7, R22 ;  /* 0x0000001600077213 */ /* 0x001fe20000000000 */
[----:B------:R-:W-:Y:S01]  /*5670*/  @!P3 IMAD.IADD R11, R11, 0x1, -R90 ;  /* 0x000000010b0bb824 */ /* 0x000fe200078e0a5a */
[----:B------:R-:W-:Y:S01]  /*5680*/  ISETP.GT.U32.AND P3, PT, R90, R18, PT ;  /* 0x000000125a00720c */ /* 0x000fe20003f64070 */
[C---:B------:R-:W-:Y:S01]  /*5690*/  IMAD.HI.U32 R10, R0.reuse, R6, RZ ;  /* 0x00000006000a7227 */ /* 0x040fe200078e00ff */
[----:B------:R-:W-:Y:S03]  /*56a0*/  STL [R1+0x1804], R21 ;  /* 0x0018041501007387 */ /* 0x000fe60000100800 */
[----:B------:R-:W-:Y:S01]  /*56b0*/  IMAD.HI.U32 R12, R0, R7, RZ ;  /* 0x00000007000c7227 */ /* 0x000fe200078e00ff */
[----:B------:R-:W-:Y:S03]  /*56c0*/  STL [R1+0x1808], R25 ;  /* 0x0018081901007387 */ /* 0x000fe60000100800 */
[----:B------:R-:W-:Y:S01]  /*56d0*/  IMAD.MOV R12, RZ, RZ, -R12 ;  /* 0x000000ffff0c7224 */ /* 0x000fe200078e0a0c */
[----:B------:R0:W-:Y:S01]  /*56e0*/  STL [R1+0x7f4], R4 ;  /* 0x0007f40401007387 */ /* 0x0001e20000100800 */
[----:B------:R-:W-:-:S02]  /*56f0*/  IMAD.MOV R10, RZ, RZ, -R10 ;  /* 0x000000ffff0a7224 */ /* 0x000fc400078e0a0a */
[C---:B------:R-:W-:Y:S01]  /*5700*/  IMAD R7, R90.reuse, R12, R7 ;  /* 0x0000000c5a077224 */ /* 0x040fe200078e0207 */
[----:B------:R-:W-:Y:S01]  /*5710*/  STL [R1+0x6dc], R15 ;  /* 0x0006dc0f01007387 */ /* 0x000fe20000100800 */
[----:B------:R-:W-:Y:S02]  /*5720*/  @!P0 IMAD.MOV R5, RZ, RZ, -R5 ;  /* 0x000000ffff058224 */ /* 0x000fe400078e0a05 */
[C---:B------:R-:W-:Y:S01]  /*5730*/  IMAD R6, R90.reuse, R10, R6 ;  /* 0x0000000a5a067224 */ /* 0x040fe200078e0206 */
[----:B------:R-:W-:Y:S01]  /*5740*/  ISETP.GT.U32.AND P0, PT, R90, R7, PT ;  /* 0x000000075a00720c */ /* 0x000fe20003f04070 */
[----:B------:R-:W-:Y:S01]  /*5750*/  @!P1 IMAD.MOV R13, RZ, RZ, -R13 ;  /* 0x000000ffff0d9224 */ /* 0x000fe200078e0a0d */
[----:B0-----:R-:W-:Y:S01]  /*5760*/  IABS R4, R21 ;  /* 0x0000001500047213 */ /* 0x001fe20000000000 */
[----:B------:R-:W-:Y:S01]  /*5770*/  @!P3 IMAD.IADD R18, R18, 0x1, -R90 ;  /* 0x000000011212b824 */ /* 0x000fe200078e0a5a */
[----:B------:R-:W-:Y:S01]  /*5780*/  ISETP.GT.U32.AND P1, PT, R90, R11, PT ;  /* 0x0000000b5a00720c */ /* 0x000fe20003f24070 */
[----:B------:R0:W-:Y:S01]  /*5790*/  STL [R1+0x6d8], R6 ;  /* 0x0006d80601007387 */ /* 0x0001e20000100800 */
[----:B------:R-:W-:Y:S01]  /*57a0*/  ISETP.GE.AND P3, PT, R19, RZ, PT ;  /* 0x000000ff1300720c */ /* 0x000fe20003f66270 */
[----:B------:R-:W-:-:S02]  /*57b0*/  IMAD.HI.U32 R10, R0, R4, RZ ;  /* 0x00000004000a7227 */ /* 0x000fc400078e00ff */
[----:B------:R1:W-:Y:S02]  /*57c0*/  STL [R1+0xa50], R13 ;  /* 0x000a500d01007387 */ /* 0x0003e40000100800 */
[----:B------:R-:W-:Y:S02]  /*57d0*/  IMAD.MOV R10, RZ, RZ, -R10 ;  /* 0x000000ffff0a7224 */ /* 0x000fe400078e0a0a */
[----:B------:R-:W-:Y:S02]  /*57e0*/  @!P0 IMAD.IADD R7, R7, 0x1, -R90 ;  /* 0x0000000107078824 */ /* 0x000fe400078e0a5a */
[----:B------:R-:W-:Y:S02]  /*57f0*/  IMAD R4, R90, R10, R4 ;  /* 0x0000000a5a047224 */ /* 0x000fe400078e0204 */
[----:B0-----:R-:W-:-:S03]  /*5800*/  IMAD.HI.U32 R6, R0, R14, RZ ;  /* 0x0000000e00067227 */ /* 0x001fc600078e00ff */
[C---:B------:R-:W-:Y:S01]  /*5810*/  ISETP.GT.U32.AND P0, PT, R90.reuse, R4, PT ;  /* 0x000000045a00720c */ /* 0x040fe20003f04070 */
[C---:B------:R-:W-:Y:S02]  /*5820*/  VIADD R16, R93.reuse, 0x2d ;  /* 0x0000002d5d107836 */ /* 0x040fe40000000000 */
[----:B------:R-:W-:Y:S02]  /*5830*/  IMAD.MOV.U32 R26, RZ, RZ, R18 ;  /* 0x000000ffff1a7224 */ /* 0x000fe400078e0012 */
[----:B------:R-:W-:Y:S01]  /*5840*/  VIADD R15, R93, 0x2e ;  /* 0x0000002e5d0f7836 */ /* 0x000fe20000000000 */
[----:B------:R-:W-:Y:S01]  /*5850*/  STL [R1+0x1630], R16 ;  /* 0x0016301001007387 */ /* 0x000fe20000100800 */
[----:B------:R-:W-:Y:S01]  /*5860*/  @!P1 IMAD.IADD R11, R11, 0x1, -R90 ;  /* 0x000000010b0b9824 */ /* 0x000fe200078e0a5a */
[----:B------:R-:W-:Y:S01]  /*5870*/  ISETP.GE.AND P1, PT, R17, RZ, PT ;  /* 0x000000ff1100720c */ /* 0x000fe20003f26270 */
[----:B------:R-:W-:Y:S01]  /*5880*/  IMAD.MOV R6, RZ, RZ, -R6 ;  /* 0x000000ffff067224 */ /* 0x000fe200078e0a06 */
[----:B------:R-:W-:Y:S01]  /*5890*/  IABS R17, R16 ;  /* 0x0000001000117213 */ /* 0x000fe20000000000 */
[C---:B-1----:R-:W-:Y:S01]  /*58a0*/  VIADD R13, R93.reuse, 0x2f ;  /* 0x0000002f5d0d7836 */ /* 0x042fe20000000000 */
[----:B------:R0:W-:Y:S01]  /*58b0*/  STL [R1+0x1638], R15 ;  /* 0x0016380f01007387 */ /* 0x0001e20000100800 */
[----:B------:R-:W-:Y:S01]  /*58c0*/  @!P3 IMAD.MOV R26, RZ, RZ, -R26 ;  /* 0x000000ffff1ab224 */ /* 0x000fe200078e0a1a */
[C---:B------:R-:W-:Y:S01]  /*58d0*/  ISETP.GT.U32.AND P3, PT, R90.reuse, R7, PT ;  /* 0x000000075a00720c */ /* 0x040fe20003f64070 */
[----:B------:R-:W-:Y:S01]  /*58e0*/  IMAD R14, R90, R6, R14 ;  /* 0x000000065a0e7224 */ /* 0x000fe200078e020e */
[----:B------:R-:W-:Y:S01]  /*58f0*/  IABS R12, R13 ;  /* 0x0000000d000c7213 */ /* 0x000fe20000000000 */
[----:B------:R-:W-:Y:S01]  /*5900*/  VIADD R24, R93, 0x83 ;  /* 0x000000835d187836 */ /* 0x000fe20000000000 */
[----:B------:R-:W-:Y:S01]  /*5910*/  IABS R6, R23 ;  /* 0x0000001700067213 */ /* 0x000fe20000000000 */
[----:B------:R-:W-:Y:S01]  /*5920*/  IMAD.HI.U32 R20, R0, R17, RZ ;  /* 0x0000001100147227 */ /* 0x000fe200078e00ff */
[----:B------:R1:W-:Y:S01]  /*5930*/  STL [R1+0xb00], R5 ;  /* 0x000b000501007387 */ /* 0x0003e20000100800 */
[----:B0-----:R-:W-:-:S02]  /*5940*/  IABS R15, R15 ;  /* 0x0000000f000f7213 */ /* 0x001fc40000000000 */
[----:B------:R-:W-:Y:S01]  /*5950*/  @!P0 IMAD.IADD R4, R4, 0x1, -R90 ;  /* 0x0000000104048824 */ /* 0x000fe200078e0a5a */
[----:B------:R0:W-:Y:S01]  /*5960*/  STL [R1+0x1644], R13 ;  /* 0x0016440d01007387 */ /* 0x0001e20000100800 */
[----:B------:R-:W-:-:S03]  /*5970*/  IMAD.HI.U32 R10, R0, R6, RZ ;  /* 0x00000006000a7227 */ /* 0x000fc600078e00ff */
[----:B------:R-:W-:Y:S01]  /*5980*/  ISETP.GT.U32.AND P0, PT, R90, R4, PT ;  /* 0x000000045a00720c */ /* 0x000fe20003f04070 */
[C---:B------:R-:W-:Y:S01]  /*5990*/  IMAD.HI.U32 R16, R0.reuse, R15, RZ ;  /* 0x0000000f00107227 */ /* 0x040fe200078e00ff */
[----:B-1----:R-:W-:Y:S01]  /*59a0*/  IABS R5, R24 ;  /* 0x0000001800057213 */ /* 0x002fe20000000000 */
[----:B------:R-:W-:Y:S02]  /*59b0*/  STL [R1+0x17fc], R24 ;  /* 0x0017fc1801007387 */ /* 0x000fe40000100800 */
[----:B------:R-:W-:Y:S02]  /*59c0*/  IMAD.MOV R18, RZ, RZ, -R20 ;  /* 0x000000ffff127224 */ /* 0x000fe400078e0a14 */
[----:B0-----:R-:W-:Y:S01]  /*59d0*/  IMAD.HI.U32 R13, R0, R12, RZ ;  /* 0x0000000c000d7227 */ /* 0x001fe200078e00ff */
[----:B------:R-:W-:Y:S03]  /*59e0*/  STL [R1+0x1818], R23 ;  /* 0x0018181701007387 */ /* 0x000fe60000100800 */
[----:B------:R-:W-:Y:S01]  /*59f0*/  IMAD.MOV.U32 R20, RZ, RZ, R11 ;  /* 0x000000ffff147224 */ /* 0x000fe200078e000b */
[----:B------:R-:W-:Y:S01]  /*5a00*/  STL [R1+0xbc0], R26 ;  /* 0x000bc01a01007387 */ /* 0x000fe20000100800 */
[----:B------:R-:W-:-:S02]  /*5a10*/  IMAD.MOV R16, RZ, RZ, -R16 ;  /* 0x000000ffff107224 */ /* 0x000fc400078e0a10 */
[----:B------:R-:W-:Y:S02]  /*5a20*/  IMAD.MOV R13, RZ, RZ, -R13 ;  /* 0x000000ffff0d7224 */ /* 0x000fe400078e0a0d */
[----:B------:R-:W-:Y:S02]  /*5a30*/  IMAD.MOV R10, RZ, RZ, -R10 ;  /* 0x000000ffff0a7224 */ /* 0x000fe400078e0a0a */
[----:B------:R-:W-:-:S04]  /*5a40*/  IMAD.HI.U32 R19, R0, R5, RZ ;  /* 0x0000000500137227 */ /* 0x000fc800078e00ff */
[----:B------:R-:W-:Y:S01]  /*5a50*/  @!P1 IMAD.MOV R20, RZ, RZ, -R20 ;  /* 0x000000ffff149224 */ /* 0x000fe200078e0a14 */
[----:B------:R-:W-:Y:S01]  /*5a60*/  IADD3 R11, PT, PT, -R19, RZ, RZ ;  /* 0x000000ff130b7210 */ /* 0x000fe20007ffe1ff */
[----:B------:R-:W-:Y:S01]  /*5a70*/  @!P3 IMAD.IADD R7, R7, 0x1, -R90 ;  /* 0x000000010707b824 */ /* 0x000fe200078e0a5a */
[----:B------:R-:W-:Y:S01]  /*5a80*/  ISETP.GE.AND P3, PT, R22, RZ, PT ;  /* 0x000000ff1600720c */ /* 0x000fe20003f66270 */
[C---:B------:R-:W-:Y:S01]  /*5a90*/  IMAD R17, R90.reuse, R18, R17 ;  /* 0x000000125a117224 */ /* 0x040fe200078e0211 */
[C---:B------:R-:W-:Y:S01]  /*5aa0*/  ISETP.GT.U32.AND P1, PT, R90.reuse, R14, PT ;  /* 0x0000000e5a00720c */ /* 0x040fe20003f24070 */
[C---:B------:R-:W-:Y:S01]  /*5ab0*/  IMAD R15, R90.reuse, R16, R15 ;  /* 0x000000105a0f7224 */ /* 0x040fe200078e020f */
[----:B------:R-:W-:Y:S01]  /*5ac0*/  STL [R1+0xbfc], R20 ;  /* 0x000bfc1401007387 */ /* 0x000fe20000100800 */
[C---:B------:R-:W-:Y:S02]  /*5ad0*/  IMAD R12, R90.reuse, R13, R12 ;  /* 0x0000000d5a0c7224 */ /* 0x040fe400078e020c */
[----:B------:R-:W-:Y:S01]  /*5ae0*/  IMAD R6, R90, R10, R6 ;  /* 0x0000000a5a067224 */ /* 0x000fe200078e0206 */
[----:B------:R0:W-:Y:S01]  /*5af0*/  STL [R1+0x6e0], R17 ;  /* 0x0006e01101007387 */ /* 0x0001e20000100800 */
[----:B------:R-:W-:-:S02]  /*5b00*/  VIADD R10, R93, 0x35 ;  /* 0x000000355d0a7836 */ /* 0x000fc40000000000 */
[----:B------:R-:W-:Y:S01]  /*5b10*/  IMAD R5, R90, R11, R5 ;  /* 0x0000000b5a057224 */ /* 0x000fe200078e0205 */
[----:B------:R1:W-:Y:S01]  /*5b20*/  STL [R1+0x6e4], R15 ;  /* 0x0006e40f01007387 */ /* 0x0003e20000100800 */
[--C-:B------:R-:W-:Y:S01]  /*5b30*/  @!P0 IMAD.IADD R4, R4, 0x1, -R90.reuse ;  /* 0x0000000104048824 */ /* 0x100fe200078e0a5a */
[----:B------:R-:W-:Y:S01]  /*5b40*/  ISETP.GE.AND P0, PT, R21, RZ, PT ;  /* 0x000000ff1500720c */ /* 0x000fe20003f06270 */
[----:B------:R-:W-:Y:S01]  /*5b50*/  @!P1 IMAD.IADD R14, R14, 0x1, -R90 ;  /* 0x000000010e0e9824 */ /* 0x000fe200078e0a5a */
[----:B------:R2:W-:Y:S01]  /*5b60*/  STL [R1+0x6e8], R12 ;  /* 0x0006e80c01007387 */ /* 0x0005e20000100800 */
[C---:B------:R-:W-:Y:S02]  /*5b70*/  VIADD R22, R93.reuse, 0x8a ;  /* 0x0000008a5d167836 */ /* 0x040fe40000000000 */
[C---:B------:R-:W-:Y:S01]  /*5b80*/  VIADD R21, R93.reuse, 0x89 ;  /* 0x000000895d157836 */ /* 0x040fe20000000000 */
[----:B------:R4:W-:Y:S01]  /*5b90*/  STL [R1+0x1654], R10 ;  /* 0x0016540a01007387 */ /* 0x0009e20000100800 */
[----:B------:R-:W-:Y:S01]  /*5ba0*/  ISETP.GT.U32.AND P1, PT, R90, R14, PT ;  /* 0x0000000e5a00720c */ /* 0x000fe20003f24070 */
[C---:B0-----:R-:W-:Y:S01]  /*5bb0*/  VIADD R17, R93.reuse, 0x8b ;  /* 0x0000008b5d117836 */ /* 0x041fe20000000000 */
[----:B-1----:R-:W-:Y:S01]  /*5bc0*/  IABS R15, R10 ;  /* 0x0000000a000f7213 */ /* 0x002fe20000000000 */
[----:B------:R-:W-:Y:S01]  /*5bd0*/  STL [R1+0x180c], R21 ;  /* 0x00180c1501007387 */ /* 0x000fe20000100800 */
[----:B------:R-:W-:Y:S01]  /*5be0*/  IABS R11, R22 ;  /* 0x00000016000b7213 */ /* 0x000fe20000000000 */
[----:B------:R-:W-:Y:S01]  /*5bf0*/  VIADD R19, R93, 0x91 ;  /* 0x000000915d137836 */ /* 0x000fe20000000000 */
[----:B--2---:R-:W-:Y:S01]  /*5c00*/  IABS R12, R17 ;  /* 0x00000011000c7213 */ /* 0x004fe20000000000 */
[----:B------:R-:W-:Y:S01]  /*5c10*/  @!P0 IMAD.MOV R4, RZ, RZ, -R4 ;  /* 0x000000ffff048224 */ /* 0x000fe200078e0a04 */
[----:B------:R-:W-:Y:S01]  /*5c20*/  ISETP.GE.AND P0, PT, R25, RZ, PT ;  /* 0x000000ff1900720c */ /* 0x000fe20003f06270 */
[----:B----4-:R-:W-:Y:S01]  /*5c30*/  IMAD.MOV.U32 R10, RZ, RZ, R7 ;  /* 0x000000ffff0a7224 */ /* 0x010fe200078e0007 */
[----:B------:R-:W-:Y:S01]  /*5c40*/  STL [R1+0x1810], R22 ;  /* 0x0018101601007387 */ /* 0x000fe20000100800 */
[----:B------:R-:W-:Y:S01]  /*5c50*/  IMAD.HI.U32 R16, R0, R15, RZ ;  /* 0x0000000f00107227 */ /* 0x000fe200078e00ff */
[----:B------:R-:W-:-:S02]  /*5c60*/  IABS R7, R21 ;  /* 0x0000001500077213 */ /* 0x000fc40000000000 */
[----:B------:R-:W-:Y:S01]  /*5c70*/  STL [R1+0x1814], R17 ;  /* 0x0018141101007387 */ /* 0x000fe20000100800 */
[----:B------:R-:W-:Y:S01]  /*5c80*/  @!P3 IMAD.MOV R10, RZ, RZ, -R10 ;  /* 0x000000ffff0ab224 */ /* 0x000fe200078e0a0a */
[----:B------:R-:W-:Y:S01]  /*5c90*/  ISETP.GT.U32.AND P3, PT, R90, R5, PT ;  /* 0x000000055a00720c */ /* 0x000fe20003f64070 */
[----:B------:R-:W-:Y:S01]  /*5ca0*/  @!P1 IMAD.IADD R14, R14, 0x1, -R90 ;  /* 0x000000010e0e9824 */ /* 0x000fe200078e0a5a */
[----:B------:R-:W-:Y:S01]  /*5cb0*/  ISETP.GT.U32.AND P1, PT, R90, R6, PT ;  /* 0x000000065a00720c */ /* 0x000fe20003f24070 */
[----:B------:R-:W-:Y:S01]  /*5cc0*/  IMAD.MOV R16, RZ, RZ, -R16 ;  /* 0x000000ffff107224 */ /* 0x000fe200078e0a10 */
[----:B------:R0:W-:Y:S01]  /*5cd0*/  STL [R1+0x7f8], R10 ;  /* 0x0007f80a01007387 */ /* 0x0001e20000100800 */
[----:B------:R-:W-:Y:S01]  /*5ce0*/  @!P0 IMAD.MOV R14, RZ, RZ, -R14 ;  /* 0x000000ffff0e8224 */ /* 0x000fe200078e0a0e */
[----:B------:R-:W-:Y:S01]  /*5cf0*/  ISETP.GE.AND P0, PT, R24, RZ, PT ;  /* 0x000000ff1800720c */ /* 0x000fe20003f06270 */
[----:B------:R-:W-:Y:S01]  /*5d00*/  IMAD R15, R90, R16, R15 ;  /* 0x000000105a0f7224 */ /* 0x000fe200078e020f */
[----:B------:R1:W-:Y:S01]  /*5d10*/  STL [R1+0xa5c], R4 ;  /* 0x000a5c0401007387 */ /* 0x0003e20000100800 */
[C---:B------:R-:W-:Y:S01]  /*5d20*/  VIADD R16, R93.reuse, 0x90 ;  /* 0x000000905d107836 */ /* 0x040fe20000000000 */
[----:B------:R-:W-:Y:S01]  /*5d30*/  IABS R20, R19 ;  /* 0x0000001300147213 */ /* 0x000fe20000000000 */
[----:B------:R-:W-:Y:S01]  /*5d40*/  VIADD R18, R93, 0x92 ;  /* 0x000000925d127836 */ /* 0x000fe20000000000 */
[----:B------:R2:W-:Y:S01]  /*5d50*/  STL [R1+0x6ec], R15 ;  /* 0x0006ec0f01007387 */ /* 0x0005e20000100800 */
[----:B------:R-:W-:-:S02]  /*5d60*/  @!P3 IMAD.IADD R5, R5, 0x1, -R90 ;  /* 0x000000010505b824 */ /* 0x000fc400078e0a5a */
[----:B0-----:R-:W-:Y:S01]  /*5d70*/  IMAD.HI.U32 R10, R0, R11, RZ ;  /* 0x0000000b000a7227 */ /* 0x001fe200078e00ff */
[----:B------:R0:W-:Y:S02]  /*5d80*/  STL [R1+0xb04], R14 ;  /* 0x000b040e01007387 */ /* 0x0001e40000100800 */
[C---:B------:R-:W-:Y:S01]  /*5d90*/  ISETP.GT.U32.AND P3, PT, R90.reuse, R5, PT ;  /* 0x000000055a00720c */ /* 0x040fe20003f64070 */
[----:B------:R-:W-:Y:S02]  /*5da0*/  IMAD.MOV R10, RZ, RZ, -R10 ;  /* 0x000000ffff0a7224 */ /* 0x000fe400078e0a0a */
[----:B-1----:R-:W-:Y:S02]  /*5db0*/  IMAD.MOV.U32 R4, RZ, RZ, R7 ;  /* 0x000000ffff047224 */ /* 0x002fe400078e0007 */
[----:B------:R-:W-:Y:S02]  /*5dc0*/  IMAD R11, R90, R10, R11 ;  /* 0x0000000a5a0b7224 */ /* 0x000fe400078e020b */
[----:B------:R-:W-:-:S04]  /*5dd0*/  IMAD.HI.U32 R13, R0, R4, RZ ;  /* 0x00000004000d7227 */ /* 0x000fc800078e00ff */
[----:B------:R-:W-:Y:S02]  /*5de0*/  IMAD.MOV R13, RZ, RZ, -R13 ;  /* 0x000000ffff0d7224 */ /* 0x000fe400078e0a0d */
[--C-:B------:R-:W-:Y:S02]  /*5df0*/  @!P3 IMAD.IADD R5, R5, 0x1, -R90.reuse ;  /* 0x000000010505b824 */ /* 0x100fe400078e0a5a */
[----:B------:R-:W-:Y:S02]  /*5e00*/  @!P1 IMAD.IADD R6, R6, 0x1, -R90 ;  /* 0x0000000106069824 */ /* 0x000fe400078e0a5a */
[----:B--2---:R-:W-:Y:S01]  /*5e10*/  IMAD.MOV.U32 R15, RZ, RZ, R5 ;  /* 0x000000ffff0f7224 */ /* 0x004fe200078e0005 */
[----:B------:R-:W-:Y:S01]  /*5e20*/  IABS R5, R16 ;  /* 0x0000001000057213 */ /* 0x000fe20000000000 */
[C---:B------:R-:W-:Y:S01]  /*5e30*/  IMAD R4, R90.reuse, R13, R4 ;  /* 0x0000000d5a047224 */ /* 0x040fe200078e0204 */
[C---:B------:R-:W-:Y:S01]  /*5e40*/  ISETP.GT.U32.AND P1, PT, R90.reuse, R6, PT ;  /* 0x000000065a00720c */ /* 0x040fe20003f24070 */
[----:B------:R-:W-:Y:S01]  /*5e50*/  @!P0 IMAD.MOV R15, RZ, RZ, -R15 ;  /* 0x000000ffff0f8224 */ /* 0x000fe200078e0a0f */
[C---:B------:R-:W-:Y:S01]  /*5e60*/  ISETP.GT.U32.AND P0, PT, R90.reuse, R11, PT ;  /* 0x0000000b5a00720c */ /* 0x040fe20003f04070 */
[----:B0-----:R-:W-:Y:S01]  /*5e70*/  VIADD R14, R93, 0x36 ;  /* 0x000000365d0e7836 */ /* 0x001fe20000000000 */
[----:B------:R-:W-:Y:S01]  /*5e80*/  ISETP.GT.U32.AND P3, PT, R90, R4, PT ;  /* 0x000000045a00720c */ /* 0x000fe20003f64070 */
[----:B------:R-:W-:-:S03]  /*5e90*/  IMAD.HI.U32 R7, R0, R12, RZ ;  /* 0x0000000c00077227 */ /* 0x000fc600078e00ff */
[----:B------:R0:W-:Y:S01]  /*5ea0*/  STL [R1+0x1648], R14 ;  /* 0x0016480e01007387 */ /* 0x0001e20000100800 */
[----:B------:R-:W-:Y:S01]  /*5eb0*/  IMAD.MOV R7, RZ, RZ, -R7 ;  /* 0x000000ffff077224 */ /* 0x000fe200078e0a07 */
[----:B------:R-:W-:Y:S01]  /*5ec0*/  IABS R10, R14 ;  /* 0x0000000e000a7213 */ /* 0x000fe20000000000 */
[----:B------:R-:W-:Y:S01]  /*5ed0*/  VIADD R24, R93, 0x98 ;  /* 0x000000985d187836 */ /* 0x000fe20000000000 */
[----:B------:R-:W-:Y:S01]  /*5ee0*/  STL [R1+0x181c], R16 ;  /* 0x00181c1001007387 */ /* 0x000fe20000100800 */
[--C-:B------:R-:W-:Y:S01]  /*5ef0*/  @!P1 IMAD.IADD R6, R6, 0x1, -R90.reuse ;  /* 0x0000000106069824 */ /* 0x100fe200078e0a5a */
[----:B------:R-:W-:Y:S01]  /*5f00*/  ISETP.GE.AND P1, PT, R23, RZ, PT ;  /* 0x000000ff1700720c */ /* 0x000fe20003f26270 */
[--C-:B------:R-:W-:Y:S01]  /*5f10*/  @!P0 IMAD.IADD R11, R11, 0x1, -R90.reuse ;  /* 0x000000010b0b8824 */ /* 0x100fe200078e0a5a */
[----:B------:R-:W-:Y:S01]  /*5f20*/  STL [R1+0x1824], R19 ;  /* 0x0018241301007387 */ /* 0x000fe20000100800 */
[----:B------:R-:W-:Y:S01]  /*5f30*/  @!P3 IMAD.IADD R4, R4, 0x1, -R90 ;  /* 0x000000010404b824 */ /* 0x000fe200078e0a5a */
[----:B0-----:R-:W-:Y:S01]  /*5f40*/  IABS R14, R18 ;  /* 0x00000012000e7213 */ /* 0x001fe20000000000 */
[C---:B------:R-:W-:Y:S01]  /*5f50*/  IMAD R12, R90.reuse, R7, R12 ;  /* 0x000000075a0c7224 */ /* 0x040fe200078e020c */
[----:B------:R0:W-:Y:S01]  /*5f60*/  STL [R1+0xb88], R15 ;  /* 0x000b880f01007387 */ /* 0x0001e20000100800 */
[C---:B------:R-:W-:Y:S01]  /*5f70*/  ISETP.GT.U32.AND P0, PT, R90.reuse, R11, PT ;  /* 0x0000000b5a00720c */ /* 0x040fe20003f04070 */
[----:B------:R-:W-:Y:S01]  /*5f80*/  IMAD.MOV.U32 R23, RZ, RZ, R6 ;  /* 0x000000ffff177224 */ /* 0x000fe200078e0006 */
[----:B------:R-:W-:Y:S01]  /*5f90*/  ISETP.GT.U32.AND P3, PT, R90, R4, PT ;  /* 0x000000045a00720c */ /* 0x000fe20003f64070 */
[----:B------:R-:W-:Y:S01]  /*5fa0*/  IMAD.HI.U32 R6, R0, R14, RZ ;  /* 0x0000000e00067227 */ /* 0x000fe200078e00ff */
[----:B------:R-:W-:Y:S03]  /*5fb0*/  STL [R1+0x1828], R18 ;  /* 0x0018281201007387 */ /* 0x000fe60000100800 */
[----:B------:R-:W-:Y:S01]  /*5fc0*/  @!P1 IMAD.MOV R23, RZ, RZ, -R23 ;  /* 0x000000ffff179224 */ /* 0x000fe200078e0a17 */
[----:B------:R-:W-:Y:S01]  /*5fd0*/  ISETP.GT.U32.AND P1, PT, R90, R12, PT ;  /* 0x0000000c5a00720c */ /* 0x000fe20003f24070 */
[----:B0-----:R-:W-:-:S03]  /*5fe0*/  IMAD.HI.U32 R15, R0, R5, RZ ;  /* 0x00000005000f7227 */ /* 0x001fc600078e00ff */
[----:B------:R0:W-:Y:S01]  /*5ff0*/  STL [R1+0x7fc], R23 ;  /* 0x0007fc1701007387 */ /* 0x0001e20000100800 */
[----:B------:R-:W-:Y:S02]  /*6000*/  IMAD.MOV R15, RZ, RZ, -R15 ;  /* 0x000000ffff0f7224 */ /* 0x000fe400078e0a0f */
[--C-:B------:R-:W-:Y:S02]  /*6010*/  @!P0 IMAD.IADD R11, R11, 0x1, -R90.reuse ;  /* 0x000000010b0b8824 */ /* 0x100fe400078e0a5a */
[----:B------:R-:W-:Y:S02]  /*6020*/  IMAD R5, R90, R15, R5 ;  /* 0x0000000f5a057224 */ /* 0x000fe400078e0205 */
[--C-:B------:R-:W-:Y:S01]  /*6030*/  @!P3 IMAD.IADD R4, R4, 0x1, -R90.reuse ;  /* 0x000000010404b824 */ /* 0x100fe200078e0a5a */
[----:B------:R-:W-:Y:S01]  /*6040*/  ISETP.GE.AND P3, PT, R21, RZ, PT ;  /* 0x000000ff1500720c */ /* 0x000fe20003f66270 */
[----:B------:R-:W-:Y:S01]  /*6050*/  @!P1 IMAD.IADD R12, R12, 0x1, -R90 ;  /* 0x000000010c0c9824 */ /* 0x000fe200078e0a5a */
[----:B------:R-:W-:Y:S01]  /*6060*/  ISETP.GT.U32.AND P0, PT, R90, R5, PT ;  /* 0x000000055a00720c */ /* 0x000fe20003f04070 */
[----:B------:R-:W-:Y:S01]  /*6070*/  IMAD.MOV R6, RZ, RZ, -R6 ;  /* 0x000000ffff067224 */ /* 0x000fe200078e0a06 */
[----:B------:R-:W-:Y:S01]  /*6080*/  ISETP.GE.AND P1, PT, R22, RZ, PT ;  /* 0x000000ff1600720c */ /* 0x000fe20003f26270 */
[----:B------:R-:W-:-:S04]  /*6090*/  IMAD.HI.U32 R13, R0, R10, RZ ;  /* 0x0000000a000d7227 */ /* 0x000fc800078e00ff */
[C---:B------:R-:W-:Y:S02]  /*60a0*/  IMAD R14, R90.reuse, R6, R14 ;  /* 0x000000065a0e7224 */ /* 0x040fe400078e020e */
[----:B------:R-:W-:Y:S02]  /*60b0*/  IMAD.MOV R13, RZ, RZ, -R13 ;  /* 0x000000ffff0d7224 */ /* 0x000fe400078e0a0d */
[----:B------:R-:W-:Y:S01]  /*60c0*/  @!P3 IMAD.MOV R4, RZ, RZ, -R4 ;  /* 0x000000ffff04b224 */ /* 0x000fe200078e0a04 */
[----:B------:R-:W-:Y:S01]  /*60d0*/  ISETP.GT.U32.AND P3, PT, R90, R12, PT ;  /* 0x0000000c5a00720c */ /* 0x000fe20003f64070 */
[----:B------:R-:W-:Y:S02]  /*60e0*/  @!P0 IMAD.IADD R5, R5, 0x1, -R90 ;  /* 0x0000000105058824 */ /* 0x000fe400078e0a5a */
[----:B------:R-:W-:-:S03]  /*60f0*/  IMAD.HI.U32 R7, R0, R20, RZ ;  /* 0x0000001400077227 */ /* 0x000fc600078e00ff */
[C---:B------:R-:W-:Y:S01]  /*6100*/  ISETP.GT.U32.AND P0, PT, R90.reuse, R5, PT ;  /* 0x000000055a00720c */ /* 0x040fe20003f04070 */
[----:B------:R-:W-:Y:S02]  /*6110*/  IMAD R10, R90, R13, R10 ;  /* 0x0000000d5a0a7224 */ /* 0x000fe400078e020a */
[C---:B------:R-:W-:Y:S02]  /*6120*/  VIADD R15, R93.reuse, 0x37 ;  /* 0x000000375d0f7836 */ /* 0x040fe40000000000 */
[----:B------:R-:W-:Y:S01]  /*6130*/  IMAD.MOV R7, RZ, RZ, -R7 ;  /* 0x000000ffff077224 */ /* 0x000fe200078e0a07 */
[----:B------:R1:W-:Y:S01]  /*6140*/  STL [R1+0x6f0], R10 ;  /* 0x0006f00a01007387 */ /* 0x0003e20000100800 */
[C---:B------:R-:W-:Y:S01]  /*6150*/  VIADD R21, R93.reuse, 0x93 ;  /* 0x000000935d157836 */ /* 0x040fe20000000000 */
[----:B------:R-:W-:Y:S01]  /*6160*/  @!P3 IADD3 R12, PT, PT, R12, -R90, RZ ;  /* 0x8000005a0c0cb210 */ /* 0x000fe20007ffe0ff */
[----:B0-----:R-:W-:Y:S01]  /*6170*/  VIADD R23, R93, 0x99 ;  /* 0x000000995d177836 */ /* 0x001fe20000000000 */
[----:B------:R-:W-:Y:S01]  /*6180*/  ISETP.GE.AND P3, PT, R17, RZ, PT ;  /* 0x000000ff1100720c */ /* 0x000fe20003f66270 */
[C---:B------:R-:W-:Y:S01]  /*6190*/  IMAD R20, R90.reuse, R7, R20 ;  /* 0x000000075a147224 */ /* 0x040fe200078e0214 */
[----:B------:R0:W-:Y:S01]  /*61a0*/  STL [R1+0x1640], R15 ;  /* 0x0016400f01007387 */ /* 0x0001e20000100800 */
[----:B------:R-:W-:Y:S01]  /*61b0*/  @!P0 IMAD.IADD R5, R5, 0x1, -R90 ;  /* 0x0000000105058824 */ /* 0x000fe200078e0a5a */
[C---:B------:R-:W-:Y:S01]  /*61c0*/  ISETP.GT.U32.AND P0, PT, R90.reuse, R14, PT ;  /* 0x0000000e5a00720c */ /* 0x040fe20003f04070 */
[----:B------:R-:W-:Y:S01]  /*61d0*/  @!P1 IMAD.MOV R11, RZ, RZ, -R11 ;  /* 0x000000ffff0b9224 */ /* 0x000fe200078e0a0b */
[----:B------:R-:W-:Y:S01]  /*61e0*/  STL [R1+0x1820], R21 ;  /* 0x0018201501007387 */ /* 0x000fe20000100800 */
[----:B------:R-:W-:Y:S01]  /*61f0*/  ISETP.GT.U32.AND P1, PT, R90, R20, PT ;  /* 0x000000145a00720c */ /* 0x000fe20003f24070 */
[----:B------:R-:W-:Y:S01]  /*6200*/  IMAD.MOV.U32 R17, RZ, RZ, R12 ;  /* 0x000000ffff117224 */ /* 0x000fe200078e000c */
[----:B-1----:R-:W-:Y:S01]  /*6210*/  IABS R10, R15 ;  /* 0x0000000f000a7213 */ /* 0x002fe20000000000 */
[----:B------:R-:W-:Y:S01]  /*6220*/  STL [R1+0x1834], R24 ;  /* 0x0018341801007387 */ /* 0x000fe20000100800 */
[----:B------:R-:W-:Y:S01]  /*6230*/  IABS R7, R24 ;  /* 0x0000001800077213 */ /* 0x000fe20000000000 */
[----:B------:R-:W-:Y:S01]  /*6240*/  VIADD R22, R93, 0x9a ;  /* 0x0000009a5d167836 */ /* 0x000fe20000000000 */
[----:B------:R-:W-:Y:S01]  /*6250*/  IABS R6, R23 ;  /* 0x0000001700067213 */ /* 0x000fe20000000000 */
[----:B------:R-:W-:Y:S01]  /*6260*/  STL [R1+0x1838], R23 ;  /* 0x0018381701007387 */ /* 0x000fe20000100800 */
[----:B------:R-:W-:Y:S01]  /*6270*/  @!P3 IMAD.MOV R17, RZ, RZ, -R17 ;  /* 0x000000ffff11b224 */ /* 0x000fe200078e0a11 */
[----:B------:R-:W-:Y:S01]  /*6280*/  ISETP.GE.AND P3, PT, R16, RZ, PT ;  /* 0x000000ff1000720c */ /* 0x000fe20003f66270 */
[----:B------:R-:W-:Y:S01]  /*6290*/  @!P0 IMAD.IADD R14, R14, 0x1, -R90 ;  /* 0x000000010e0e8824 */ /* 0x000fe200078e0a5a */
[----:B------:R1:W-:Y:S01]  /*62a0*/  STL [R1+0xa60], R4 ;  /* 0x000a600401007387 */ /* 0x0003e20000100800 */
[----:B0-----:R-:W-:-:S03]  /*62b0*/  IMAD.HI.U32 R15, R0, R10, RZ ;  /* 0x0000000a000f7227 */ /* 0x001fc600078e00ff */
[----:B------:R-:W-:Y:S01]  /*62c0*/  ISETP.GT.U32.AND P0, PT, R90, R14, PT ;  /* 0x0000000e5a00720c */ /* 0x000fe20003f04070 */
[----:B------:R-:W-:Y:S01]  /*62d0*/  @!P1 IMAD.IADD R20, R20, 0x1, -R90 ;  /* 0x0000000114149824 */ /* 0x000fe200078e0a5a */
[----:B------:R0:W-:Y:S01]  /*62e0*/  STL [R1+0xb0c], R11 ;  /* 0x000b0c0b01007387 */ /* 0x0001e20000100800 */
[----:B------:R-:W-:Y:S02]  /*62f0*/  IMAD.MOV R15, RZ, RZ, -R15 ;  /* 0x000000ffff0f7224 */ /* 0x000fe400078e0a0f */
[----:B------:R-:W-:Y:S01]  /*6300*/  VIADD R16, R93, 0x45 ;  /* 0x000000455d107836 */ /* 0x000fe20000000000 */
[----:B-1----:R-:W-:Y:S01]  /*6310*/  IABS R4, R21 ;  /* 0x0000001500047213 */ /* 0x002fe20000000000 */
[----:B------:R-:W-:Y:S01]  /*6320*/  @!P3 IMAD.MOV R5, RZ, RZ, -R5 ;  /* 0x000000ffff05b224 */ /* 0x000fe200078e0a05 */
[C---:B------:R-:W-:Y:S01]  /*6330*/  ISETP.GT.U32.AND P1, PT, R90.reuse, R20, PT ;  /* 0x000000145a00720c */ /* 0x040fe20003f24070 */
[----:B------:R-:W-:Y:S01]  /*6340*/  IMAD R15, R90, R15, R10 ;  /* 0x0000000f5a0f7224 */ /* 0x000fe200078e020a */
[----:B------:R-:W-:Y:S01]  /*6350*/  ISETP.GE.AND P3, PT, R19, RZ, PT ;  /* 0x000000ff1300720c */ /* 0x000fe20003f66270 */
[----:B------:R-:W-:-:S03]  /*6360*/  IMAD.HI.U32 R13, R0, R4, RZ ;  /* 0x00000004000d7227 */ /* 0x000fc600078e00ff */
[----:B------:R-:W-:Y:S01]  /*6370*/  STL [R1+0x6f4], R15 ;  /* 0x0006f40f01007387 */ /* 0x000fe20000100800 */
[----:B------:R-:W-:Y:S02]  /*6380*/  IMAD.MOV R12, RZ, RZ, -R13 ;  /* 0x000000ffff0c7224 */ /* 0x000fe400078e0a0d */
[----:B------:R-:W-:Y:S01]  /*6390*/  @!P0 IMAD.IADD R14, R14, 0x1, -R90 ;  /* 0x000000010e0e8824 */ /* 0x000fe200078e0a5a */
[----:B------:R1:W-:Y:S01]  /*63a0*/  STL [R1+0xb80], R17 ;  /* 0x000b801101007387 */ /* 0x0003e20000100800 */
[----:B------:R-:W-:Y:S02]  /*63b0*/  IMAD R4, R90, R12, R4 ;  /* 0x0000000c5a047224 */ /* 0x000fe400078e0204 */
[----:B0-----:R-:W-:-:S03]  /*63c0*/  IMAD.HI.U32 R11, R0, R7, RZ ;  /* 0x00000007000b7227 */ /* 0x001fc600078e00ff */
[----:B------:R-:W-:Y:S01]  /*63d0*/  ISETP.GT.U32.AND P0, PT, R90, R4, PT ;  /* 0x000000045a00720c */ /* 0x000fe20003f04070 */
[----:B------:R-:W-:Y:S02]  /*63e0*/  IMAD.MOV R11, RZ, RZ, -R11 ;  /* 0x000000ffff0b7224 */ /* 0x000fe400078e0a0b */
[--C-:B------:R-:W-:Y:S01]  /*63f0*/  @!P1 IMAD.IADD R20, R20, 0x1, -R90.reuse ;  /* 0x0000000114149824 */ /* 0x100fe200078e0a5a */
[----:B------:R-:W-:Y:S01]  /*6400*/  ISETP.GE.AND P1, PT, R18, RZ, PT ;  /* 0x000000ff1200720c */ /* 0x000fe20003f26270 */
[----:B------:R-:W-:Y:S01]  /*6410*/  IMAD R7, R90, R11, R7 ;  /* 0x0000000b5a077224 */ /* 0x000fe200078e0207 */
[----:B------:R-:W-:Y:S01]  /*6420*/  IABS R11, R16 ;  /* 0x00000010000b7213 */ /* 0x000fe20000000000 */
[C---:B-1----:R-:W-:Y:S02]  /*6430*/  VIADD R17, R93.reuse, 0x3d ;  /* 0x0000003d5d117836 */ /* 0x042fe40000000000 */
[C---:B------:R-:W-:Y:S02]  /*6440*/  VIADD R15, R93.reuse, 0x3e ;  /* 0x0000003e5d0f7836 */ /* 0x040fe40000000000 */
[----:B------:R-:W-:Y:S01]  /*6450*/  VIADD R13, R93, 0x3f ;  /* 0x0000003f5d0d7836 */ /* 0x000fe20000000000 */
[----:B------:R0:W-:Y:S01]  /*6460*/  STL [R1+0x1650], R17 ;  /* 0x0016501101007387 */ /* 0x0001e20000100800 */
[----:B------:R-:W-:Y:S01]  /*6470*/  @!P0 IMAD.IADD R4, R4, 0x1, -R90 ;  /* 0x0000000104048824 */ /* 0x000fe200078e0a5a */
[----:B------:R-:W-:Y:S01]  /*6480*/  ISETP.GT.U32.AND P0, PT, R90, R7, PT ;  /* 0x000000075a00720c */ /* 0x000fe20003f04070 */
[----:B------:R-:W-:Y:S01]  /*6490*/  @!P3 IMAD.MOV R20, RZ, RZ, -R20 ;  /* 0x000000ffff14b224 */ /* 0x000fe200078e0a14 */
[----:B------:R1:W-:Y:S01]  /*64a0*/  STL [R1+0x1658], R15 ;  /* 0x0016580f01007387 */ /* 0x0003e20000100800 */
[----:B------:R-:W-:Y:S01]  /*64b0*/  IMAD.HI.U32 R10, R0, R6, RZ ;  /* 0x00000006000a7227 */ /* 0x000fe200078e00ff */
[----:B------:R-:W-:-:S02]  /*64c0*/  ISETP.GT.U32.AND P3, PT, R90, R4, PT ;  /* 0x000000045a00720c */ /* 0x000fc40003f64070 */
[----:B------:R2:W-:Y:S01]  /*64d0*/  STL [R1+0x1660], R13 ;  /* 0x0016600d01007387 */ /* 0x0005e20000100800 */
[----:B------:R-:W-:Y:S01]  /*64e0*/  IMAD.MOV R10, RZ, RZ, -R10 ;  /* 0x000000ffff0a7224 */ /* 0x000fe200078e0a0a */
[----:B0-----:R-:W-:Y:S01]  /*64f0*/  IABS R17, R17 ;  /* 0x0000001100117213 */ /* 0x001fe20000000000 */
[----:B------:R-:W-:Y:S01]  /*6500*/  IMAD.HI.U32 R12, R0, R11, RZ ;  /* 0x0000000b000c7227 */ /* 0x000fe200078e00ff */
[----:B------:R-:W-:Y:S01]  /*6510*/  STL [R1+0x1680], R16 ;  /* 0x0016801001007387 */ /* 0x000fe20000100800 */
[----:B-1----:R-:W-:Y:S02]  /*6520*/  IABS R15, R15 ;  /* 0x0000000f000f7213 */ /* 0x002fe40000000000 */
[----:B------:R-:W-:Y:S01]  /*6530*/  IMAD R6, R90, R10, R6 ;  /* 0x0000000a5a067224 */ /* 0x000fe200078e0206 */
[----:B------:R0:W-:Y:S01]  /*6540*/  STL [R1+0x800], R5 ;  /* 0x0008000501007387 */ /* 0x0001e20000100800 */
[--C-:B------:R-:W-:Y:S01]  /*6550*/  @!P0 IMAD.IADD R7, R7, 0x1, -R90.reuse ;  /* 0x0000000107078824 */ /* 0x100fe200078e0a5a */
[----:B--2---:R-:W-:Y:S01]  /*6560*/  IABS R13, R13 ;  /* 0x0000000d000d7213 */ /* 0x004fe20000000000 */
[----:B------:R-:W-:Y:S01]  /*6570*/  @!P3 IMAD.IADD R4, R4, 0x1, -R90 ;  /* 0x000000010404b824 */ /* 0x000fe200078e0a5a */
[----:B------:R-:W-:Y:S01]  /*6580*/  STL [R1+0x1830], R22 ;  /* 0x0018301601007387 */ /* 0x000fe20000100800 */
[----:B------:R-:W-:Y:S01]  /*6590*/  ISETP.GE.AND P3, PT, R21, RZ, PT ;  /* 0x000000ff1500720c */ /* 0x000fe20003f66270 */
[----:B------:R-:W-:Y:S01]  /*65a0*/  IMAD.MOV R12, RZ, RZ, -R12 ;  /* 0x000000ffff0c7224 */ /* 0x000fe200078e0a0c */
[----:B------:R-:W-:Y:S01]  /*65b0*/  ISETP.GT.U32.AND P0, PT, R90, R7, PT ;  /* 0x000000075a00720c */ /* 0x000fe20003f04070 */
[----:B------:R1:W-:Y:S01]  /*65c0*/  STL [R1+0xa64], R20 ;  /* 0x000a641401007387 */ /* 0x0003e20000100800 */
[----:B------:R-:W-:Y:S01]  /*65d0*/  IMAD.HI.U32 R19, R0, R13, RZ ;  /* 0x0000000d00137227 */ /* 0x000fe200078e00ff */
[----:B0-----:R-:W-:-:S03]  /*65e0*/  IABS R5, R22 ;  /* 0x0000001600057213 */ /* 0x001fc60000000000 */
[----:B------:R-:W-:-:S04]  /*65f0*/  IMAD.HI.U32 R18, R0, R17, RZ ;  /* 0x0000001100127227 */ /* 0x000fc800078e00ff */
[----:B------:R-:W-:-:S04]  /*6600*/  IMAD.HI.U32 R10, R0, R5, RZ ;  /* 0x00000005000a7227 */ /* 0x000fc800078e00ff */
[----:B-1----:R-:W-:Y:S02]  /*6610*/  IMAD.MOV.U32 R20, RZ, RZ, R14 ;  /* 0x000000ffff147224 */ /* 0x002fe400078e000e */
[----:B------:R-:W-:Y:S02]  /*6620*/  IMAD.MOV R10, RZ, RZ, -R10 ;  /* 0x000000ffff0a7224 */ /* 0x000fe400078e0a0a */
[----:B------:R-:W-:Y:S01]  /*6630*/  @!P1 IMAD.MOV R20, RZ, RZ, -R20 ;  /* 0x000000ffff149224 */ /* 0x000fe200078e0a14 */
[----:B------:R-:W-:Y:S01]  /*6640*/  ISETP.GT.U32.AND P1, PT, R90, R6, PT ;  /* 0x000000065a00720c */ /* 0x000fe20003f24070 */
[----:B------:R-:W-:-:S03]  /*6650*/  IMAD.HI.U32 R16, R0, R15, RZ ;  /* 0x0000000f00107227 */ /* 0x000fc600078e00ff */
[----:B------:R0:W-:Y:S01]  /*6660*/  STL [R1+0xb08], R20 ;  /* 0x000b081401007387 */ /* 0x0001e20000100800 */
[C---:B------:R-:W-:Y:S02]  /*6670*/  IMAD R11, R90.reuse, R12, R11 ;  /* 0x0000000c5a0b7224 */ /* 0x040fe400078e020b */
[----:B------:R-:W-:Y:S02]  /*6680*/  IMAD R5, R90, R10, R5 ;  /* 0x0000000a5a057224 */ /* 0x000fe400078e0205 */
[----:B------:R-:W-:Y:S02]  /*6690*/  IMAD.MOV.U32 R12, RZ, RZ, R4 ;  /* 0x000000ffff0c7224 */ /* 0x000fe400078e0004 */
[----:B------:R-:W-:Y:S02]  /*66a0*/  IMAD.MOV R14, RZ, RZ, -R19 ;  /* 0x000000ffff0e7224 */ /* 0x000fe400078e0a13 */
[----:B------:R-:W-:Y:S02]  /*66b0*/  IMAD.MOV R18, RZ, RZ, -R18 ;  /* 0x000000ffff127224 */ /* 0x000fe400078e0a12 */
[----:B------:R-:W-:-:S02]  /*66c0*/  VIADD R19, R93, 0x9b ;  /* 0x0000009b5d137836 */ /* 0x000fc40000000000 */
[----:B------:R-:W-:Y:S02]  /*66d0*/  IMAD.MOV R16, RZ, RZ, -R16 ;  /* 0x000000ffff107224 */ /* 0x000fe400078e0a10 */
[----:B------:R-:W-:Y:S01]  /*66e0*/  @!P1 IMAD.IADD R6, R6, 0x1, -R90 ;  /* 0x0000000106069824 */ /* 0x000fe200078e0a5a */
[----:B------:R-:W-:Y:S01]  /*66f0*/  IABS R10, R19 ;  /* 0x00000013000a7213 */ /* 0x000fe20000000000 */
[----:B------:R-:W-:Y:S01]  /*6700*/  @!P3 IMAD.MOV R12, RZ, RZ, -R12 ;  /* 0x000000ffff0cb224 */ /* 0x000fe200078e0a0c */
[C---:B------:R-:W-:Y:S01]  /*6710*/  ISETP.GT.U32.AND P3, PT, R90.reuse, R5, PT ;  /* 0x000000055a00720c */ /* 0x040fe20003f64070 */
[C---:B------:R-:W-:Y:S01]  /*6720*/  IMAD R17, R90.reuse, R18, R17 ;  /* 0x000000125a117224 */ /* 0x040fe200078e0211 */
[C---:B------:R-:W-:Y:S01]  /*6730*/  ISETP.GT.U32.AND P1, PT, R90.reuse, R6, PT ;  /* 0x000000065a00720c */ /* 0x040fe20003f24070 */
[C---:B------:R-:W-:Y:S02]  /*6740*/  IMAD R15, R90.reuse, R16, R15 ;  /* 0x000000105a0f7224 */ /* 0x040fe400078e020f */
[----:B------:R-:W-:Y:S01]  /*6750*/  IMAD R13, R90, R14, R13 ;  /* 0x0000000e5a0d7224 */ /* 0x000fe200078e020d */
[----:B------:R-:W-:Y:S01]  /*6760*/  STL [R1+0x6fc], R17 ;  /* 0x0006fc1101007387 */ /* 0x000fe20000100800 */
[----:B------:R-:W-:-:S02]  /*6770*/  VIADD R21, R93, 0xa0 ;  /* 0x000000a05d157836 */ /* 0x000fc40000000000 */
[----:B------:R-:W-:Y:S01]  /*6780*/  @!P0 IMAD.IADD R7, R7, 0x1, -R90 ;  /* 0x0000000107078824 */ /* 0x000fe200078e0a5a */
[----:B------:R-:W-:Y:S01]  /*6790*/  ISETP.GE.AND P0, PT, R24, RZ, PT ;  /* 0x000000ff1800720c */ /* 0x000fe20003f06270 */
[----:B------:R1:W-:Y:S01]  /*67a0*/  STL [R1+0x6f8], R15 ;  /* 0x0006f80f01007387 */ /* 0x0003e20000100800 */
[----:B------:R-:W-:-:S03]  /*67b0*/  IMAD.HI.U32 R14, R0, R10, RZ ;  /* 0x0000000a000e7227 */ /* 0x000fc600078e00ff */
[----:B------:R-:W-:Y:S01]  /*67c0*/  STL [R1+0x700], R13 ;  /* 0x0007000d01007387 */ /* 0x000fe20000100800 */
[----:B------:R-:W-:Y:S02]  /*67d0*/  IMAD.MOV R14, RZ, RZ, -R14 ;  /* 0x000000ffff0e7224 */ /* 0x000fe400078e0a0e */
[----:B0-----:R-:W-:Y:S01]  /*67e0*/  VIADD R20, R93, 0xa1 ;  /* 0x000000a15d147836 */ /* 0x001fe20000000000 */
[----:B------:R0:W-:Y:S01]  /*67f0*/  STL [R1+0x704], R11 ;  /* 0x0007040b01007387 */ /* 0x0001e20000100800 */
[----:B------:R-:W-:Y:S02]  /*6800*/  @!P3 IMAD.IADD R5, R5, 0x1, -R90 ;  /* 0x000000010505b824 */ /* 0x000fe400078e0a5a */
[----:B------:R-:W-:Y:S01]  /*6810*/  IMAD R10, R90, R14, R10 ;  /* 0x0000000e5a0a7224 */ /* 0x000fe200078e020a */
[----:B------:R-:W-:Y:S01]  /*6820*/  STL [R1+0x182c], R19 ;  /* 0x00182c1301007387 */ /* 0x000fe20000100800 */
[----:B------:R-:W-:Y:S01]  /*6830*/  @!P1 IMAD.IADD R6, R6, 0x1, -R90 ;  /* 0x0000000106069824 */ /* 0x000fe200078e0a5a */
[----:B------:R-:W-:Y:S01]  /*6840*/  ISETP.GE.AND P1, PT, R23, RZ, PT ;  /* 0x000000ff1700720c */ /* 0x000fe20003f26270 */
[----:B------:R-:W-:Y:S01]  /*6850*/  @!P0 IMAD.MOV R7, RZ, RZ, -R7 ;  /* 0x000000ffff078224 */ /* 0x000fe200078e0a07 */
[----:B------:R-:W-:Y:S01]  /*6860*/  STL [R1+0x1844], R21 ;  /* 0x0018441501007387 */ /* 0x000fe20000100800 */
[C---:B------:R-:W-:Y:S01]  /*6870*/  ISETP.GT.U32.AND P3, PT, R90.reuse, R5, PT ;  /* 0x000000055a00720c */ /* 0x040fe20003f64070 */
[C---:B-1----:R-:W-:Y:S01]  /*6880*/  VIADD R15, R93.reuse, 0xa2 ;  /* 0x000000a25d0f7836 */ /* 0x042fe20000000000 */
[----:B0-----:R-:W-:Y:S01]  /*6890*/  IABS R11, R21 ;  /* 0x00000015000b7213 */ /* 0x001fe20000000000 */
        /* <DEDUP_REMOVED lines=8> */
[----:B------:R-:W-:Y:S01]  /*6920*/  IMAD.HI.U32 R11, R0, R13, RZ ;  /* 0x0000000d000b7227 */ /* 0x000fe200078e00ff */
[----:B------:R1:W-:Y:S01]  /*6930*/  STL [R1+0x804], R7 ;  /* 0x0008040701007387 */ /* 0x0003e20000100800 */
[----:B------:R-:W-:-:S02]  /*6940*/  @!P3 IADD3 R5, PT, PT, R5, -R90, RZ ;  /* 0x8000005a0505b210 */ /* 0x000fc40007ffe0ff */
[----:B------:R-:W-:Y:S01]  /*6950*/  @!P1 IMAD.MOV R6, RZ, RZ, -R6 ;  /* 0x000000ffff069224 */ /* 0x000fe200078e0a06 */
[----:B------:R-:W-:Y:S01]  /*6960*/  ISETP.GE.AND P1, PT, R22, RZ, PT ;  /* 0x000000ff1600720c */ /* 0x000fe20003f26270 */
[----:B------:R-:W-:Y:S01]  /*6970*/  @!P0 IMAD.IADD R10, R10, 0x1, -R90 ;  /* 0x000000010a0a8824 */ /* 0x000fe200078e0a5a */
[----:B------:R-:W-:Y:S01]  /*6980*/  STL [R1+0x183c], R15 ;  /* 0x00183c0f01007387 */ /* 0x000fe20000100800 */
[----:B0-----:R-:W-:-:S03]  /*6990*/  IMAD.HI.U32 R12, R0, R4, RZ ;  /* 0x00000004000c7227 */ /* 0x001fc600078e00ff */
[C---:B------:R-:W-:Y:S01]  /*69a0*/  ISETP.GT.U32.AND P0, PT, R90.reuse, R10, PT ;  /* 0x0000000a5a00720c */ /* 0x040fe20003f04070 */
[----:B------:R-:W-:Y:S01]  /*69b0*/  IMAD.MOV R12, RZ, RZ, -R12 ;  /* 0x000000ffff0c7224 */ /* 0x000fe200078e0a0c */
[----:B------:R0:W-:Y:S01]  /*69c0*/  STL [R1+0xa68], R6 ;  /* 0x000a680601007387 */ /* 0x0001e20000100800 */
[----:B------:R-:W-:Y:S02]  /*69d0*/  IMAD.MOV R11, RZ, RZ, -R11 ;  /* 0x000000ffff0b7224 */ /* 0x000fe400078e0a0b */
[C---:B------:R-:W-:Y:S02]  /*69e0*/  IMAD R4, R90.reuse, R12, R4 ;  /* 0x0000000c5a047224 */ /* 0x040fe400078e0204 */
[C---:B-1----:R-:W-:Y:S02]  /*69f0*/  VIADD R7, R93.reuse, 0x46 ;  /* 0x000000465d077836 */ /* 0x042fe40000000000 */
[C---:B------:R-:W-:Y:S01]  /*6a00*/  IMAD R13, R90.reuse, R11, R13 ;  /* 0x0000000b5a0d7224 */ /* 0x040fe200078e020d */
[----:B------:R-:W-:Y:S01]  /*6a10*/  ISETP.GT.U32.AND P3, PT, R90, R4, PT ;  /* 0x000000045a00720c */ /* 0x000fe20003f64070 */
[----:B------:R-:W-:Y:S01]  /*6a20*/  VIADD R22, R93, 0xa9 ;  /* 0x000000a95d167836 */ /* 0x000fe20000000000 */
[----:B------:R1:W-:Y:S01]  /*6a30*/  STL [R1+0x166c], R7 ;  /* 0x00166c0701007387 */ /* 0x0003e20000100800 */
[----:B------:R-:W-:Y:S01]  /*6a40*/  IABS R11, R7 ;  /* 0x00000007000b7213 */ /* 0x000fe20000000000 */
[----:B------:R-:W-:Y:S01]  /*6a50*/  @!P0 IMAD.IADD R10, R10, 0x1, -R90 ;  /* 0x000000010a0a8824 */ /* 0x000fe200078e0a5a */
[----:B0-----:R-:W-:Y:S01]  /*6a60*/  IABS R6, R15 ;  /* 0x0000000f00067213 */ /* 0x001fe20000000000 */
[----:B------:R-:W-:Y:S01]  /*6a70*/  STL [R1+0x1840], R17 ;  /* 0x0018401101007387 */ /* 0x000fe20000100800 */
[----:B------:R-:W-:Y:S01]  /*6a80*/  ISETP.GT.U32.AND P0, PT, R90, R13, PT ;  /* 0x0000000d5a00720c */ /* 0x000fe20003f04070 */
[----:B------:R-:W-:-:S02]  /*6a90*/  IMAD.MOV.U32 R14, RZ, RZ, R10 ;  /* 0x000000ffff0e7224 */ /* 0x000fc400078e000a */
[----:B------:R-:W-:Y:S01]  /*6aa0*/  IMAD.HI.U32 R12, R0, R11, RZ ;  /* 0x0000000b000c7227 */ /* 0x000fe200078e00ff */
[----:B------:R-:W-:Y:S03]  /*6ab0*/  STL [R1+0x1858], R16 ;  /* 0x0018581001007387 */ /* 0x000fe60000100800 */
[----:B-1----:R-:W-:Y:S02]  /*6ac0*/  IMAD.MOV.U32 R7, RZ, RZ, R5 ;  /* 0x000000ffff077224 */ /* 0x002fe400078e0005 */
[----:B------:R-:W-:Y:S02]  /*6ad0*/  @!P3 IMAD.IADD R4, R4, 0x1, -R90 ;  /* 0x000000010404b824 */ /* 0x000fe400078e0a5a */
[----:B------:R-:W-:Y:S01]  /*6ae0*/  @!P1 IMAD.MOV R7, RZ, RZ, -R7 ;  /* 0x000000ffff079224 */ /* 0x000fe200078e0a07 */
[----:B------:R-:W-:Y:S01]  /*6af0*/  ISETP.GE.AND P1, PT, R19, RZ, PT ;  /* 0x000000ff1300720c */ /* 0x000fe20003f26270 */
[----:B------:R-:W-:Y:S01]  /*6b00*/  IMAD.HI.U32 R5, R0, R6, RZ ;  /* 0x0000000600057227 */ /* 0x000fe200078e00ff */
[----:B------:R-:W-:-:S02]  /*6b10*/  ISETP.GT.U32.AND P3, PT, R90, R4, PT ;  /* 0x000000045a00720c */ /* 0x000fc40003f64070 */
[----:B------:R-:W-:Y:S01]  /*6b20*/  IABS R19, R16 ;  /* 0x0000001000137213 */ /* 0x000fe20000000000 */
[----:B------:R-:W-:Y:S01]  /*6b30*/  IMAD.MOV R5, RZ, RZ, -R5 ;  /* 0x000000ffff057224 */ /* 0x000fe200078e0a05 */
[----:B------:R0:W-:Y:S01]  /*6b40*/  STL [R1+0xaf8], R7 ;  /* 0x000af80701007387 */ /* 0x0001e20000100800 */
[----:B------:R-:W-:Y:S02]  /*6b50*/  @!P0 IMAD.IADD R13, R13, 0x1, -R90 ;  /* 0x000000010d0d8824 */ /* 0x000fe400078e0a5a */
[C---:B------:R-:W-:Y:S02]  /*6b60*/  IMAD R6, R90.reuse, R5, R6 ;  /* 0x000000055a067224 */ /* 0x040fe400078e0206 */
[----:B------:R-:W-:Y:S01]  /*6b70*/  IMAD.MOV R12, RZ, RZ, -R12 ;  /* 0x000000ffff0c7224 */ /* 0x000fe200078e0a0c */
[C---:B------:R-:W-:Y:S01]  /*6b80*/  ISETP.GT.U32.AND P0, PT, R90.reuse, R13, PT ;  /* 0x0000000d5a00720c */ /* 0x040fe20003f04070 */
[----:B------:R-:W-:Y:S01]  /*6b90*/  @!P1 IMAD.MOV R14, RZ, RZ, -R14 ;  /* 0x000000ffff0e9224 */ /* 0x000fe200078e0a0e */
[----:B------:R-:W-:Y:S01]  /*6ba0*/  ISETP.GT.U32.AND P1, PT, R90, R6, PT ;  /* 0x000000065a00720c */ /* 0x000fe20003f24070 */
[----:B------:R-:W-:Y:S01]  /*6bb0*/  @!P3 IMAD.IADD R4, R4, 0x1, -R90 ;  /* 0x000000010404b824 */ /* 0x000fe200078e0a5a */
[----:B------:R-:W-:Y:S01]  /*6bc0*/  ISETP.GE.AND P3, PT, R21, RZ, PT ;  /* 0x000000ff1500720c */ /* 0x000fe20003f66270 */
[----:B0-----:R-:W-:-:S04]  /*6bd0*/  IMAD.HI.U32 R7, R0, R18, RZ ;  /* 0x0000001200077227 */ /* 0x001fc800078e00ff */
[----:B------:R-:W-:Y:S02]  /*6be0*/  IMAD R10, R90, R12, R11 ;  /* 0x0000000c5a0a7224 */ /* 0x000fe400078e020b */
[----:B------:R-:W-:Y:S02]  /*6bf0*/  IMAD.MOV R7, RZ, RZ, -R7 ;  /* 0x000000ffff077224 */ /* 0x000fe400078e0a07 */
[----:B------:R-:W-:Y:S01]  /*6c00*/  IMAD.HI.U32 R5, R0, R19, RZ ;  /* 0x0000001300057227 */ /* 0x000fe200078e00ff */
[----:B------:R0:W-:Y:S03]  /*6c10*/  STL [R1+0x70c], R10 ;  /* 0x00070c0a01007387 */ /* 0x0001e60000100800 */
[----:B------:R-:W-:Y:S01]  /*6c20*/  @!P1 IMAD.IADD R6, R6, 0x1, -R90 ;  /* 0x0000000106069824 */ /* 0x000fe200078e0a5a */
[----:B------:R1:W-:Y:S01]  /*6c30*/  STL [R1+0xb44], R14 ;  /* 0x000b440e01007387 */ /* 0x0003e20000100800 */
[----:B------:R-:W-:Y:S01]  /*6c40*/  @!P3 IMAD.MOV R4, RZ, RZ, -R4 ;  /* 0x000000ffff04b224 */ /* 0x000fe200078e0a04 */
[----:B------:R-:W-:Y:S01]  /*6c50*/  ISETP.GE.AND P1, PT, R20, RZ, PT ;  /* 0x000000ff1400720c */ /* 0x000fe20003f26270 */
[C---:B------:R-:W-:Y:S01]  /*6c60*/  IMAD R18, R90.reuse, R7, R18 ;  /* 0x000000075a127224 */ /* 0x040fe200078e0212 */
[----:B------:R-:W-:Y:S01]  /*6c70*/  ISETP.GT.U32.AND P3, PT, R90, R6, PT ;  /* 0x000000065a00720c */ /* 0x000fe20003f64070 */
[----:B------:R-:W-:-:S02]  /*6c80*/  IMAD.MOV R5, RZ, RZ, -R5 ;  /* 0x000000ffff057224 */ /* 0x000fc400078e0a05 */
[----:B0-----:R-:W-:Y:S02]  /*6c90*/  VIADD R10, R93, 0x47 ;  /* 0x000000475d0a7836 */ /* 0x001fe40000000000 */
[C---:B------:R-:W-:Y:S02]  /*6ca0*/  IMAD R19, R90.reuse, R5, R19 ;  /* 0x000000055a137224 */ /* 0x040fe400078e0213 */
[--C-:B------:R-:W-:Y:S01]  /*6cb0*/  @!P0 IMAD.IADD R13, R13, 0x1, -R90.reuse ;  /* 0x000000010d0d8824 */ /* 0x100fe200078e0a5a */
[----:B------:R-:W-:Y:S01]  /*6cc0*/  ISETP.GT.U32.AND P0, PT, R90, R18, PT ;  /* 0x000000125a00720c */ /* 0x000fe20003f04070 */
[----:B------:R0:W-:Y:S01]  /*6cd0*/  STL [R1+0x1664], R10 ;  /* 0x0016640a01007387 */ /* 0x0001e20000100800 */
[----:B------:R-:W-:Y:S01]  /*6ce0*/  IABS R12, R10 ;  /* 0x0000000a000c7213 */ /* 0x000fe20000000000 */
[----:B------:R-:W-:Y:S02]  /*6cf0*/  VIADD R7, R93, 0x4d ;  /* 0x0000004d5d077836 */ /* 0x000fe40000000000 */
[----:B------:R-:W-:Y:S01]  /*6d00*/  @!P3 IMAD.IADD R6, R6, 0x1, -R90 ;  /* 0x000000010606b824 */ /* 0x000fe200078e0a5a */
[----:B------:R-:W-:Y:S01]  /*6d10*/  ISETP.GT.U32.AND P3, PT, R90, R19, PT ;  /* 0x000000135a00720c */ /* 0x000fe20003f64070 */
[----:B-1----:R-:W-:Y:S01]  /*6d20*/  IMAD.HI.U32 R14, R0, R12, RZ ;  /* 0x0000000c000e7227 */ /* 0x002fe200078e00ff */
[----:B------:R1:W-:Y:S01]  /*6d30*/  STL [R1+0x1684], R7 ;  /* 0x0016840701007387 */ /* 0x0003e20000100800 */
[----:B0-----:R-:W-:-:S02]  /*6d40*/  IABS R10, R22 ;  /* 0x00000016000a7213 */ /* 0x001fc40000000000 */
[----:B------:R-:W-:Y:S01]  /*6d50*/  IMAD.MOV R14, RZ, RZ, -R14 ;  /* 0x000000ffff0e7224 */ /* 0x000fe200078e0a0e */
[----:B------:R-:W-:Y:S01]  /*6d60*/  STL [R1+0x184c], R22 ;  /* 0x00184c1601007387 */ /* 0x000fe20000100800 */
[----:B------:R-:W-:Y:S01]  /*6d70*/  @!P0 IMAD.IADD R18, R18, 0x1, -R90 ;  /* 0x0000000112128824 */ /* 0x000fe200078e0a5a */
[----:B------:R-:W-:Y:S01]  /*6d80*/  ISETP.GE.AND P0, PT, R15, RZ, PT ;  /* 0x000000ff0f00720c */ /* 0x000fe20003f06270 */
[----:B------:R-:W-:Y:S02]  /*6d90*/  IMAD R14, R90, R14, R12 ;  /* 0x0000000e5a0e7224 */ /* 0x000fe400078e020c */
[----:B------:R-:W-:Y:S01]  /*6da0*/  IMAD.HI.U32 R12, R0, R10, RZ ;  /* 0x0000000a000c7227 */ /* 0x000fe200078e00ff */
[----:B-1----:R-:W-:-:S03]  /*6db0*/  IABS R7, R7 ;  /* 0x0000000700077213 */ /* 0x002fc60000000000 */
[----:B------:R-:W-:Y:S01]  /*6dc0*/  @!P3 IMAD.IADD R19, R19, 0x1, -R90 ;  /* 0x000000011313b824 */ /* 0x000fe200078e0a5a */
[----:B------:R-:W-:Y:S01]  /*6dd0*/  ISETP.GT.U32.AND P3, PT, R90, R18, PT ;  /* 0x000000125a00720c */ /* 0x000fe20003f64070 */
[----:B------:R-:W-:Y:S02]  /*6de0*/  IMAD.MOV R12, RZ, RZ, -R12 ;  /* 0x000000ffff0c7224 */ /* 0x000fe400078e0a0c */
[----:B------:R-:W-:Y:S02]  /*6df0*/  VIADD R21, R93, 0xaa ;  /* 0x000000aa5d157836 */ /* 0x000fe40000000000 */
[----:B------:R-:W-:-:S03]  /*6e00*/  IMAD.HI.U32 R11, R0, R7, RZ ;  /* 0x00000007000b7227 */ /* 0x000fc600078e00ff */
[----:B------:R-:W-:Y:S01]  /*6e10*/  IABS R5, R21 ;  /* 0x0000001500057213 */ /* 0x000fe20000000000 */
[C---:B------:R-:W-:Y:S01]  /*6e20*/  IMAD R10, R90.reuse, R12, R10 ;  /* 0x0000000c5a0a7224 */ /* 0x040fe200078e020a */
[----:B------:R-:W-:Y:S01]  /*6e30*/  STL [R1+0x1850], R21 ;  /* 0x0018501501007387 */ /* 0x000fe20000100800 */
[----:B------:R-:W-:Y:S01]  /*6e40*/  @!P1 IMAD.MOV R13, RZ, RZ, -R13 ;  /* 0x000000ffff0d9224 */ /* 0x000fe200078e0a0d */
[C---:B------:R-:W-:Y:S01]  /*6e50*/  ISETP.GT.U32.AND P1, PT, R90.reuse, R19, PT ;  /* 0x000000135a00720c */ /* 0x040fe20003f24070 */
[----:B------:R-:W-:Y:S02]  /*6e60*/  IMAD.MOV R11, RZ, RZ, -R11 ;  /* 0x000000ffff0b7224 */ /* 0x000fe400078e0a0b */
[----:B------:R-:W-:Y:S01]  /*6e70*/  @!P0 IMAD.MOV R6, RZ, RZ, -R6 ;  /* 0x000000ffff068224 */ /* 0x000fe200078e0a06 */
[C---:B------:R-:W-:Y:S01]  /*6e80*/  ISETP.GT.U32.AND P0, PT, R90.reuse, R10, PT ;  /* 0x0000000a5a00720c */ /* 0x040fe20003f04070 */
[----:B------:R-:W-:Y:S02]  /*6e90*/  VIADD R25, R93, 0xab ;  /* 0x000000ab5d197836 */ /* 0x000fe40000000000 */
[----:B------:R-:W-:-:S02]  /*6ea0*/  IMAD R7, R90, R11, R7 ;  /* 0x0000000b5a077224 */ /* 0x000fc400078e0207 */
[--C-:B------:R-:W-:Y:S01]  /*6eb0*/  @!P3 IMAD.IADD R18, R18, 0x1, -R90.reuse ;  /* 0x000000011212b824 */ /* 0x100fe200078e0a5a */
[----:B------:R-:W-:Y:S01]  /*6ec0*/  ISETP.GE.AND P3, PT, R17, RZ, PT ;  /* 0x000000ff1100720c */ /* 0x000fe20003f66270 */
[----:B------:R-:W-:Y:S01]  /*6ed0*/  IMAD.HI.U32 R11, R0, R5, RZ ;  /* 0x00000005000b7227 */ /* 0x000fe200078e00ff */
[----:B------:R-:W-:Y:S03]  /*6ee0*/  STL [R1+0x1854], R25 ;  /* 0x0018541901007387 */ /* 0x000fe60000100800 */
[----:B------:R-:W-:Y:S01]  /*6ef0*/  IMAD.MOV R11, RZ, RZ, -R11 ;  /* 0x000000ffff0b7224 */ /* 0x000fe200078e0a0b */
[----:B------:R0:W-:Y:S01]  /*6f00*/  STL [R1+0x808], R4 ;  /* 0x0008080401007387 */ /* 0x0001e20000100800 */
[----:B------:R-:W-:Y:S01]  /*6f10*/  @!P1 IMAD.IADD R19, R19, 0x1, -R90 ;  /* 0x0000000113139824 */ /* 0x000fe200078e0a5a */
[----:B------:R-:W-:Y:S01]  /*6f20*/  ISETP.GE.AND P1, PT, R16, RZ, PT ;  /* 0x000000ff1000720c */ /* 0x000fe20003f26270 */
[----:B------:R-:W-:Y:S01]  /*6f30*/  IMAD R5, R90, R11, R5 ;  /* 0x0000000b5a057224 */ /* 0x000fe200078e0205 */
[----:B------:R1:W-:Y:S01]  /*6f40*/  STL [R1+0x710], R14 ;  /* 0x0007100e01007387 */ /* 0x0003e20000100800 */
[----:B------:R-:W-:-:S02]  /*6f50*/  VIADD R15, R93, 0x4e ;  /* 0x0000004e5d0f7836 */ /* 0x000fc40000000000 */
[----:B------:R-:W-:Y:S01]  /*6f60*/  @!P0 IMAD.IADD R10, R10, 0x1, -R90 ;  /* 0x000000010a0a8824 */ /* 0x000fe200078e0a5a */
[----:B------:R2:W-:Y:S01]  /*6f70*/  STL [R1+0x714], R7 ;  /* 0x0007140701007387 */ /* 0x0005e20000100800 */
[----:B------:R-:W-:Y:S01]  /*6f80*/  IMAD.MOV.U32 R26, RZ, RZ, R18 ;  /* 0x000000ffff1a7224 */ /* 0x000fe200078e0012 */
[----:B0-----:R-:W-:Y:S01]  /*6f90*/  IABS R4, R25 ;  /* 0x0000001900047213 */ /* 0x001fe20000000000 */
[C---:B------:R-:W-:Y:S01]  /*6fa0*/  VIADD R23, R93.reuse, 0xb1 ;  /* 0x000000b15d177836 */ /* 0x040fe20000000000 */
[----:B------:R0:W-:Y:S01]  /*6fb0*/  STL [R1+0xa6c], R13 ;  /* 0x000a6c0d01007387 */ /* 0x0001e20000100800 */
[C---:B------:R-:W-:Y:S01]  /*6fc0*/  ISETP.GT.U32.AND P0, PT, R90.reuse, R5, PT ;  /* 0x000000055a00720c */ /* 0x040fe20003f04070 */
[----:B-1----:R-:W-:Y:S01]  /*6fd0*/  VIADD R14, R93, 0x4f ;  /* 0x0000004f5d0e7836 */ /* 0x002fe20000000000 */
[----:B------:R-:W-:Y:S01]  /*6fe0*/  IABS R17, R15 ;  /* 0x0000000f00117213 */ /* 0x000fe20000000000 */
[----:B------:R1:W-:Y:S01]  /*6ff0*/  STL [R1+0x1670], R15 ;  /* 0x0016700f01007387 */ /* 0x0003e20000100800 */
[----:B------:R-:W-:Y:S01]  /*7000*/  @!P3 IMAD.MOV R26, RZ, RZ, -R26 ;  /* 0x000000ffff1ab224 */ /* 0x000fe200078e0a1a */
[----:B------:R-:W-:Y:S01]  /*7010*/  ISETP.GT.U32.AND P3, PT, R90, R10, PT ;  /* 0x0000000a5a00720c */ /* 0x000fe20003f64070 */
[----:B--2---:R-:W-:Y:S01]  /*7020*/  IMAD.HI.U32 R7, R0, R4, RZ ;  /* 0x0000000400077227 */ /* 0x004fe200078e00ff */
[----:B------:R-:W-:Y:S01]  /*7030*/  STL [R1+0x1678], R14 ;  /* 0x0016780e01007387 */ /* 0x000fe20000100800 */
[----:B------:R-:W-:-:S02]  /*7040*/  @!P1 IADD3 R19, PT, PT, -R19, RZ, RZ ;  /* 0x000000ff13139210 */ /* 0x000fc40007ffe1ff */
[C---:B0-----:R-:W-:Y:S01]  /*7050*/  VIADD R13, R93.reuse, 0x55 ;  /* 0x000000555d0d7836 */ /* 0x041fe20000000000 */
[----:B------:R0:W-:Y:S01]  /*7060*/  STL [R1+0xaec], R6 ;  /* 0x000aec0601007387 */ /* 0x0001e20000100800 */
[----:B------:R-:W-:Y:S01]  /*7070*/  IMAD.MOV R7, RZ, RZ, -R7 ;  /* 0x000000ffff077224 */ /* 0x000fe200078e0a07 */
[----:B-1----:R-:W-:Y:S01]  /*7080*/  IABS R15, R14 ;  /* 0x0000000e000f7213 */ /* 0x002fe20000000000 */
[----:B------:R-:W-:Y:S01]  /*7090*/  VIADD R24, R93, 0xb0 ;  /* 0x000000b05d187836 */ /* 0x000fe20000000000 */
[----:B------:R1:W-:Y:S01]  /*70a0*/  STL [R1+0x16a4], R13 ;  /* 0x0016a40d01007387 */ /* 0x0003e20000100800 */
[----:B------:R-:W-:Y:S02]  /*70b0*/  IMAD R4, R90, R7, R4 ;  /* 0x000000075a047224 */ /* 0x000fe400078e0204 */
[C---:B------:R-:W-:Y:S01]  /*70c0*/  IMAD.HI.U32 R20, R0.reuse, R17, RZ ;  /* 0x0000001100147227 */ /* 0x040fe200078e00ff */
[----:B------:R-:W-:Y:S01]  /*70d0*/  IABS R7, R24 ;  /* 0x0000001800077213 */ /* 0x000fe20000000000 */
[----:B------:R-:W-:Y:S01]  /*70e0*/  STL [R1+0x1860], R24 ;  /* 0x0018601801007387 */ /* 0x000fe20000100800 */
[----:B0-----:R-:W-:Y:S01]  /*70f0*/  IABS R6, R23 ;  /* 0x0000001700067213 */ /* 0x001fe20000000000 */
[----:B------:R-:W-:Y:S01]  /*7100*/  IMAD.HI.U32 R16, R0, R15, RZ ;  /* 0x0000000f00107227 */ /* 0x000fe200078e00ff */
[----:B------:R-:W-:Y:S01]  /*7110*/  ISETP.GT.U32.AND P1, PT, R90, R4, PT ;  /* 0x000000045a00720c */ /* 0x000fe20003f24070 */
[----:B------:R-:W-:Y:S01]  /*7120*/  STL [R1+0x1868], R23 ;  /* 0x0018681701007387 */ /* 0x000fe20000100800 */
[----:B-1----:R-:W-:Y:S01]  /*7130*/  IABS R13, R13 ;  /* 0x0000000d000d7213 */ /* 0x002fe20000000000 */
[----:B------:R-:W-:-:S02]  /*7140*/  IMAD.HI.U32 R11, R0, R6, RZ ;  /* 0x00000006000b7227 */ /* 0x000fc400078e00ff */
[----:B------:R-:W-:Y:S02]  /*7150*/  STL [R1+0xb38], R26 ;  /* 0x000b381a01007387 */ /* 0x000fe40000100800 */
[----:B------:R-:W-:Y:S02]  /*7160*/  IMAD.HI.U32 R14, R0, R13, RZ ;  /* 0x0000000d000e7227 */ /* 0x000fe400078e00ff */
[----:B------:R-:W-:Y:S02]  /*7170*/  STL [R1+0x80c], R19 ;  /* 0x00080c1301007387 */ /* 0x000fe40000100800 */
[----:B------:R-:W-:Y:S02]  /*7180*/  IMAD.MOV R18, RZ, RZ, -R20 ;  /* 0x000000ffff127224 */ /* 0x000fe400078e0a14 */
[----:B------:R-:W-:Y:S02]  /*7190*/  IMAD.MOV R16, RZ, RZ, -R16 ;  /* 0x000000ffff107224 */ /* 0x000fe400078e0a10 */
[----:B------:R-:W-:-:S02]  /*71a0*/  @!P0 IMAD.IADD R5, R5, 0x1, -R90 ;  /* 0x0000000105058824 */ /* 0x000fc400078e0a5a */
[----:B------:R-:W-:Y:S02]  /*71b0*/  IMAD.MOV R14, RZ, RZ, -R14 ;  /* 0x000000ffff0e7224 */ /* 0x000fe400078e0a0e */
[----:B------:R-:W-:Y:S01]  /*71c0*/  IMAD.MOV R11, RZ, RZ, -R11 ;  /* 0x000000ffff0b7224 */ /* 0x000fe200078e0a0b */
[----:B------:R-:W-:Y:S01]  /*71d0*/  ISETP.GT.U32.AND P0, PT, R90, R5, PT ;  /* 0x000000055a00720c */ /* 0x000fe20003f04070 */
[----:B------:R-:W-:Y:S01]  /*71e0*/  @!P3 IMAD.IADD R10, R10, 0x1, -R90 ;  /* 0x000000010a0ab824 */ /* 0x000fe200078e0a5a */
[----:B------:R-:W-:Y:S01]  /*71f0*/  ISETP.GE.AND P3, PT, R22, RZ, PT ;  /* 0x000000ff1600720c */ /* 0x000fe20003f66270 */
[----:B------:R-:W-:Y:S02]  /*7200*/  IMAD R17, R90, R18, R17 ;  /* 0x000000125a117224 */ /* 0x000fe400078e0211 */
[----:B------:R-:W-:-:S03]  /*7210*/  IMAD.HI.U32 R12, R0, R7, RZ ;  /* 0x00000007000c7227 */ /* 0x000fc600078e00ff */
[----:B------:R-:W-:Y:S01]  /*7220*/  STL [R1+0x718], R17 ;  /* 0x0007181101007387 */ /* 0x000fe20000100800 */
[C---:B------:R-:W-:Y:S02]  /*7230*/  IMAD R15, R90.reuse, R16, R15 ;  /* 0x000000105a0f7224 */ /* 0x040fe400078e020f */
[C---:B------:R-:W-:Y:S02]  /*7240*/  IMAD R13, R90.reuse, R14, R13 ;  /* 0x0000000e5a0d7224 */ /* 0x040fe400078e020d */
[----:B------:R-:W-:Y:S01]  /*7250*/  IMAD R6, R90, R11, R6 ;  /* 0x0000000b5a067224 */ /* 0x000fe200078e0206 */
[----:B------:R0:W-:Y:S01]  /*7260*/  STL [R1+0x720], R15 ;  /* 0x0007200f01007387 */ /* 0x0001e20000100800 */
[----:B------:R-:W-:Y:S02]  /*7270*/  VIADD R11, R93, 0x56 ;  /* 0x000000565d0b7836 */ /* 0x000fe40000000000 */
[----:B------:R-:W-:Y:S01]  /*7280*/  IMAD.MOV R12, RZ, RZ, -R12 ;  /* 0x000000ffff0c7224 */ /* 0x000fe200078e0a0c */
[----:B------:R1:W-:Y:S01]  /*7290*/  STL [R1+0x71c], R13 ;  /* 0x00071c0d01007387 */ /* 0x0003e20000100800 */
[----:B------:R-:W-:-:S02]  /*72a0*/  @!P1 IMAD.IADD R4, R4, 0x1, -R90 ;  /* 0x0000000104049824 */ /* 0x000fc400078e0a5a */
[C---:B------:R-:W-:Y:S01]  /*72b0*/  IMAD R7, R90.reuse, R12, R7 ;  /* 0x0000000c5a077224 */ /* 0x040fe200078e0207 */
[----:B------:R2:W-:Y:S01]  /*72c0*/  STL [R1+0x1690], R11 ;  /* 0x0016900b01007387 */ /* 0x0005e20000100800 */
[----:B------:R-:W-:Y:S01]  /*72d0*/  @!P0 IMAD.IADD R5, R5, 0x1, -R90 ;  /* 0x0000000105058824 */ /* 0x000fe200078e0a5a */
[----:B0-----:R-:W-:Y:S01]  /*72e0*/  IABS R15, R11 ;  /* 0x0000000b000f7213 */ /* 0x001fe20000000000 */
[C---:B------:R-:W-:Y:S01]  /*72f0*/  VIADD R22, R93.reuse, 0xb2 ;  /* 0x000000b25d167836 */ /* 0x040fe20000000000 */
[----:B------:R-:W-:Y:S01]  /*7300*/  ISETP.GT.U32.AND P1, PT, R90, R4, PT ;  /* 0x000000045a00720c */ /* 0x000fe20003f24070 */
[----:B------:R-:W-:Y:S01]  /*7310*/  VIADD R17, R93, 0xb8 ;  /* 0x000000b85d117836 */ /* 0x000fe20000000000 */
[----:B------:R-:W-:Y:S01]  /*7320*/  ISETP.GE.AND P0, PT, R21, RZ, PT ;  /* 0x000000ff1500720c */ /* 0x000fe20003f06270 */
[----:B------:R-:W-:Y:S01]  /*7330*/  VIADD R21, R93, 0xb3 ;  /* 0x000000b35d157836 */ /* 0x000fe20000000000 */
[----:B------:R-:W-:Y:S01]  /*7340*/  STL [R1+0x185c], R22 ;  /* 0x00185c1601007387 */ /* 0x000fe20000100800 */
[----:B------:R-:W-:Y:S01]  /*7350*/  IMAD.HI.U32 R16, R0, R15, RZ ;  /* 0x0000000f00107227 */ /* 0x000fe200078e00ff */
[----:B-1----:R-:W-:-:S02]  /*7360*/  IABS R13, R17 ;  /* 0x00000011000d7213 */ /* 0x002fc40000000000 */
[----:B------:R-:W-:Y:S01]  /*7370*/  STL [R1+0x1864], R21 ;  /* 0x0018641501007387 */ /* 0x000fe20000100800 */
[----:B--2---:R-:W-:Y:S01]  /*7380*/  IMAD.MOV.U32 R11, RZ, RZ, R10 ;  /* 0x000000ffff0b7224 */ /* 0x004fe200078e000a */
[----:B------:R-:W-:Y:S01]  /*7390*/  IABS R10, R22 ;  /* 0x00000016000a7213 */ /* 0x000fe20000000000 */
[----:B------:R-:W-:Y:S01]  /*73a0*/  IMAD.MOV R16, RZ, RZ, -R16 ;  /* 0x000000ffff107224 */ /* 0x000fe200078e0a10 */
[----:B------:R-:W-:Y:S01]  /*73b0*/  STL [R1+0x1870], R17 ;  /* 0x0018701101007387 */ /* 0x000fe20000100800 */
[----:B------:R-:W-:Y:S01]  /*73c0*/  @!P3 IMAD.MOV R11, RZ, RZ, -R11 ;  /* 0x000000ffff0bb224 */ /* 0x000fe200078e0a0b */
[----:B------:R-:W-:Y:S01]  /*73d0*/  ISETP.GT.U32.AND P3, PT, R90, R7, PT ;  /* 0x000000075a00720c */ /* 0x000fe20003f64070 */
[----:B------:R-:W-:Y:S01]  /*73e0*/  @!P1 IMAD.IADD R4, R4, 0x1, -R90 ;  /* 0x0000000104049824 */ /* 0x000fe200078e0a5a */
[C---:B------:R-:W-:Y:S01]  /*73f0*/  ISETP.GT.U32.AND P1, PT, R90.reuse, R6, PT ;  /* 0x000000065a00720c */ /* 0x040fe20003f24070 */
[----:B------:R-:W-:Y:S01]  /*7400*/  @!P0 IMAD.MOV R5, RZ, RZ, -R5 ;  /* 0x000000ffff058224 */ /* 0x000fe200078e0a05 */
[----:B------:R-:W-:Y:S01]  /*7410*/  STL [R1+0xa7c], R11 ;  /* 0x000a7c0b01007387 */ /* 0x000fe20000100800 */
[----:B------:R-:W-:Y:S01]  /*7420*/  ISETP.GE.AND P0, PT, R25, RZ, PT ;  /* 0x000000ff1900720c */ /* 0x000fe20003f06270 */
[----:B------:R-:W-:-:S02]  /*7430*/  IMAD R15, R90, R16, R15 ;  /* 0x000000105a0f7224 */ /* 0x000fc400078e020f */
[----:B------:R0:W-:Y:S01]  /*7440*/  STL [R1+0xac4], R5 ;  /* 0x000ac40501007387 */ /* 0x0001e20000100800 */
[----:B------:R-:W-:Y:S02]  /*7450*/  VIADD R16, R93, 0xb9 ;  /* 0x000000b95d107836 */ /* 0x000fe40000000000 */
[----:B------:R-:W-:Y:S01]  /*7460*/  IMAD.HI.U32 R14, R0, R13, RZ ;  /* 0x0000000d000e7227 */ /* 0x000fe200078e00ff */
[----:B------:R1:W-:Y:S03]  /*7470*/  STL [R1+0x724], R15 ;  /* 0x0007240f01007387 */ /* 0x0003e60000100800 */
[--C-:B------:R-:W-:Y:S02]  /*7480*/  @!P3 IMAD.IADD R7, R7, 0x1, -R90.reuse ;  /* 0x000000010707b824 */ /* 0x100fe400078e0a5a */
[----:B------:R-:W-:Y:S01]  /*7490*/  @!P1 IMAD.IADD R6, R6, 0x1, -R90 ;  /* 0x0000000106069824 */ /* 0x000fe200078e0a5a */
[----:B0-----:R-:W-:Y:S01]  /*74a0*/  IABS R5, R21 ;  /* 0x0000001500057213 */ /* 0x001fe20000000000 */
[----:B------:R-:W-:Y:S01]  /*74b0*/  IMAD.HI.U32 R11, R0, R10, RZ ;  /* 0x0000000a000b7227 */ /* 0x000fe200078e00ff */
[----:B------:R-:W-:-:S02]  /*74c0*/  ISETP.GT.U32.AND P3, PT, R90, R7, PT ;  /* 0x000000075a00720c */ /* 0x000fc40003f64070 */
[----:B------:R-:W-:Y:S01]  /*74d0*/  ISETP.GE.AND P1, PT, R24, RZ, PT ;  /* 0x000000ff1800720c */ /* 0x000fe20003f26270 */
[----:B------:R-:W-:-:S04]  /*74e0*/  IMAD.HI.U32 R12, R0, R5, RZ ;  /* 0x00000005000c7227 */ /* 0x000fc800078e00ff */
[----:B------:R-:W-:Y:S02]  /*74f0*/  IMAD.MOV R12, RZ, RZ, -R12 ;  /* 0x000000ffff0c7224 */ /* 0x000fe400078e0a0c */
[----:B------:R-:W-:Y:S01]  /*7500*/  @!P0 IMAD.MOV R4, RZ, RZ, -R4 ;  /* 0x000000ffff048224 */ /* 0x000fe200078e0a04 */
[C---:B------:R-:W-:Y:S01]  /*7510*/  ISETP.GT.U32.AND P0, PT, R90.reuse, R6, PT ;  /* 0x000000065a00720c */ /* 0x040fe20003f04070 */
[----:B------:R-:W-:Y:S02]  /*7520*/  IMAD R5, R90, R12, R5 ;  /* 0x0000000c5a057224 */ /* 0x000fe400078e0205 */
[----:B------:R-:W-:Y:S01]  /*7530*/  @!P3 IMAD.IADD R7, R7, 0x1, -R90 ;  /* 0x000000010707b824 */ /* 0x000fe200078e0a5a */
[----:B------:R0:W-:Y:S01]  /*7540*/  STL [R1+0xb34], R4 ;  /* 0x000b340401007387 */ /* 0x0001e20000100800 */
[----:B------:R-:W-:Y:S02]  /*7550*/  IMAD.MOV R11, RZ, RZ, -R11 ;  /* 0x000000ffff0b7224 */ /* 0x000fe400078e0a0b */
[----:B------:R-:W-:Y:S01]  /*7560*/  IMAD.MOV.U32 R18, RZ, RZ, R7 ;  /* 0x000000ffff127224 */ /* 0x000fe200078e0007 */
[----:B------:R-:W-:Y:S01]  /*7570*/  IABS R7, R16 ;  /* 0x0000001000077213 */ /* 0x000fe20000000000 */
[----:B-1----:R-:W-:-:S02]  /*7580*/  VIADD R15, R93, 0x57 ;  /* 0x000000575d0f7836 */ /* 0x002fc40000000000 */
[----:B------:R-:W-:Y:S01]  /*7590*/  @!P1 IMAD.MOV R18, RZ, RZ, -R18 ;  /* 0x000000ffff129224 */ /* 0x000fe200078e0a12 */
[----:B------:R-:W-:Y:S01]  /*75a0*/  ISETP.GT.U32.AND P1, PT, R90, R5, PT ;  /* 0x000000055a00720c */ /* 0x000fe20003f24070 */
[----:B------:R-:W-:Y:S01]  /*75b0*/  @!P0 IMAD.IADD R6, R6, 0x1, -R90 ;  /* 0x0000000106068824 */ /* 0x000fe200078e0a5a */
[----:B------:R1:W-:Y:S01]  /*75c0*/  STL [R1+0x1688], R15 ;  /* 0x0016880f01007387 */ /* 0x0003e20000100800 */
[C---:B0-----:R-:W-:Y:S01]  /*75d0*/  IMAD R4, R90.reuse, R11, R10 ;  /* 0x0000000b5a047224 */ /* 0x041fe200078e020a */
[----:B------:R-:W-:Y:S01]  /*75e0*/  IABS R11, R15 ;  /* 0x0000000f000b7213 */ /* 0x000fe20000000000 */
[----:B------:R-:W-:Y:S01]  /*75f0*/  IMAD.MOV R14, RZ, RZ, -R14 ;  /* 0x000000ffff0e7224 */ /* 0x000fe200078e0a0e */
[----:B------:R-:W-:Y:S01]  /*7600*/  ISETP.GE.AND P0, PT, R23, RZ, PT ;  /* 0x000000ff1700720c */ /* 0x000fe20003f06270 */
[----:B------:R-:W-:Y:S01]  /*7610*/  IMAD.MOV.U32 R23, RZ, RZ, R6 ;  /* 0x000000ffff177224 */ /* 0x000fe200078e0006 */
[C---:B------:R-:W-:Y:S01]  /*7620*/  ISETP.GT.U32.AND P3, PT, R90.reuse, R4, PT ;  /* 0x000000045a00720c */ /* 0x040fe20003f64070 */
[----:B------:R-:W-:Y:S01]  /*7630*/  IMAD R13, R90, R14, R13 ;  /* 0x0000000e5a0d7224 */ /* 0x000fe200078e020d */
[----:B------:R-:W-:Y:S01]  /*7640*/  STL [R1+0x186c], R16 ;  /* 0x00186c1001007387 */ /* 0x000fe20000100800 */
[----:B------:R-:W-:-:S02]  /*7650*/  VIADD R19, R93, 0xbb ;  /* 0x000000bb5d137836 */ /* 0x000fc40000000000 */
[--C-:B------:R-:W-:Y:S02]  /*7660*/  @!P1 IMAD.IADD R5, R5, 0x1, -R90.reuse ;  /* 0x0000000105059824 */ /* 0x100fe400078e0a5a */
[----:B-1----:R-:W-:Y:S01]  /*7670*/  IMAD.HI.U32 R15, R0, R7, RZ ;  /* 0x00000007000f7227 */ /* 0x002fe200078e00ff */
[----:B------:R-:W-:Y:S02]  /*7680*/  IABS R14, R19 ;  /* 0x00000013000e7213 */ /* 0x000fe40000000000 */
[----:B------:R-:W-:Y:S01]  /*7690*/  ISETP.GT.U32.AND P1, PT, R90, R5, PT ;  /* 0x000000055a00720c */ /* 0x000fe20003f24070 */
[----:B------:R-:W-:Y:S02]  /*76a0*/  IMAD.MOV R15, RZ, RZ, -R15 ;  /* 0x000000ffff0f7224 */ /* 0x000fe400078e0a0f */
[----:B------:R-:W-:Y:S02]  /*76b0*/  @!P3 IMAD.IADD R4, R4, 0x1, -R90 ;  /* 0x000000010404b824 */ /* 0x000fe400078e0a5a */
[----:B------:R-:W-:-:S02]  /*76c0*/  IMAD R7, R90, R15, R7 ;  /* 0x0000000f5a077224 */ /* 0x000fc400078e0207 */
[----:B------:R-:W-:Y:S01]  /*76d0*/  @!P0 IMAD.MOV R23, RZ, RZ, -R23 ;  /* 0x000000ffff178224 */ /* 0x000fe200078e0a17 */
[C---:B------:R-:W-:Y:S01]  /*76e0*/  ISETP.GT.U32.AND P3, PT, R90.reuse, R4, PT ;  /* 0x000000045a00720c */ /* 0x040fe20003f64070 */
[----:B------:R-:W-:Y:S01]  /*76f0*/  VIADD R20, R93, 0xba ;  /* 0x000000ba5d147836 */ /* 0x000fe20000000000 */
[----:B------:R-:W-:Y:S01]  /*7700*/  ISETP.GT.U32.AND P0, PT, R90, R13, PT ;  /* 0x0000000d5a00720c */ /* 0x000fe20003f04070 */
[----:B------:R-:W-:-:S03]  /*7710*/  IMAD.HI.U32 R6, R0, R14, RZ ;  /* 0x0000000e00067227 */ /* 0x000fc600078e00ff */
[----:B------:R-:W-:Y:S01]  /*7720*/  STL [R1+0x1874], R20 ;  /* 0x0018741401007387 */ /* 0x000fe20000100800 */
[----:B------:R-:W-:Y:S01]  /*7730*/  @!P1 IMAD.IADD R5, R5, 0x1, -R90 ;  /* 0x0000000105059824 */ /* 0x000fe200078e0a5a */
[----:B------:R-:W-:Y:S01]  /*7740*/  ISETP.GT.U32.AND P1, PT, R90, R7, PT ;  /* 0x000000075a00720c */ /* 0x000fe20003f24070 */
[----:B------:R-:W-:Y:S01]  /*7750*/  IMAD.MOV R6, RZ, RZ, -R6 ;  /* 0x000000ffff067224 */ /* 0x000fe200078e0a06 */
[----:B------:R0:W-:Y:S01]  /*7760*/  STL [R1+0x810], R18 ;  /* 0x0008101201007387 */ /* 0x0001e20000100800 */
[----:B------:R-:W-:-:S03]  /*7770*/  IMAD.HI.U32 R12, R0, R11, RZ ;  /* 0x0000000b000c7227 */ /* 0x000fc600078e00ff */
[----:B------:R-:W-:Y:S01]  /*7780*/  STL [R1+0x1878], R19 ;  /* 0x0018781301007387 */ /* 0x000fe20000100800 */
[--C-:B------:R-:W-:Y:S01]  /*7790*/  @!P3 IMAD.IADD R4, R4, 0x1, -R90.reuse ;  /* 0x000000010404b824 */ /* 0x100fe200078e0a5a */
[----:B------:R-:W-:Y:S01]  /*77a0*/  ISETP.GE.AND P3, PT, R22, RZ, PT ;  /* 0x000000ff1600720c */ /* 0x000fe20003f66270 */
[----:B------:R-:W-:Y:S01]  /*77b0*/  @!P0 IMAD.IADD R13, R13, 0x1, -R90 ;  /* 0x000000010d0d8824 */ /* 0x000fe200078e0a5a */
[----:B------:R-:W-:Y:S01]  /*77c0*/  ISETP.GE.AND P0, PT, R21, RZ, PT ;  /* 0x000000ff1500720c */ /* 0x000fe20003f06270 */
[----:B------:R-:W-:Y:S01]  /*77d0*/  IMAD R14, R90, R6, R14 ;  /* 0x000000065a0e7224 */ /* 0x000fe200078e020e */
[----:B0-----:R-:W-:Y:S01]  /*77e0*/  IABS R18, R20 ;  /* 0x0000001400127213 */ /* 0x001fe20000000000 */
[----:B------:R-:W-:Y:S01]  /*77f0*/  @!P1 IMAD.IADD R7, R7, 0x1, -R90 ;  /* 0x0000000107079824 */ /* 0x000fe200078e0a5a */
[----:B------:R-:W-:Y:S01]  /*7800*/  STL [R1+0xa80], R23 ;  /* 0x000a801701007387 */ /* 0x000fe20000100800 */
[----:B------:R-:W-:Y:S02]  /*7810*/  IMAD.MOV R12, RZ, RZ, -R12 ;  /* 0x000000ffff0c7224 */ /* 0x000fe400078e0a0c */
[----:B------:R-:W-:Y:S01]  /*7820*/  IMAD.HI.U32 R10, R0, R18, RZ ;  /* 0x00000012000a7227 */ /* 0x000fe200078e00ff */
[----:B------:R-:W-:-:S03]  /*7830*/  ISETP.GT.U32.AND P1, PT, R90, R7, PT ;  /* 0x000000075a00720c */ /* 0x000fc60003f24070 */
[----:B------:R-:W-:Y:S01]  /*7840*/  @!P3 IMAD.MOV R4, RZ, RZ, -R4 ;  /* 0x000000ffff04b224 */ /* 0x000fe200078e0a04 */
[C---:B------:R-:W-:Y:S01]  /*7850*/  ISETP.GT.U32.AND P3, PT, R90.reuse, R13, PT ;  /* 0x0000000d5a00720c */ /* 0x040fe20003f64070 */
[----:B------:R-:W-:Y:S02]  /*7860*/  IMAD.MOV R10, RZ, RZ, -R10 ;  /* 0x000000ffff0a7224 */ /* 0x000fe400078e0a0a */
[C---:B------:R-:W-:Y:S02]  /*7870*/  IMAD R11, R90.reuse, R12, R11 ;  /* 0x0000000c5a0b7224 */ /* 0x040fe400078e020b */
[C---:B------:R-:W-:Y:S02]  /*7880*/  IMAD R18, R90.reuse, R10, R18 ;  /* 0x0000000a5a127224 */ /* 0x040fe400078e0212 */
[----:B------:R-:W-:Y:S01]  /*7890*/  VIADD R24, R93, 0xc0 ;  /* 0x000000c05d187836 */ /* 0x000fe20000000000 */
[----:B------:R0:W-:Y:S01]  /*78a0*/  STL [R1+0x728], R11 ;  /* 0x0007280b01007387 */ /* 0x0001e20000100800 */
[----:B------:R-:W-:Y:S01]  /*78b0*/  @!P1 IMAD.IADD R7, R7, 0x1, -R90 ;  /* 0x0000000107079824 */ /* 0x000fe200078e0a5a */
[----:B------:R-:W-:Y:S01]  /*78c0*/  ISETP.GT.U32.AND P1, PT, R90, R14, PT ;  /* 0x0000000e5a00720c */ /* 0x000fe20003f24070 */
[----:B------:R-:W-:-:S02]  /*78d0*/  IMAD.MOV.U32 R12, RZ, RZ, R5 ;  /* 0x000000ffff0c7224 */ /* 0x000fc400078e0005 */
[----:B------:R-:W-:Y:S01]  /*78e0*/  @!P3 IMAD.IADD R13, R13, 0x1, -R90 ;  /* 0x000000010d0db824 */ /* 0x000fe200078e0a5a */
[----:B------:R-:W-:Y:S01]  /*78f0*/  ISETP.GE.AND P3, PT, R17, RZ, PT ;  /* 0x000000ff1100720c */ /* 0x000fe20003f66270 */
[C---:B------:R-:W-:Y:S02]  /*7900*/  VIADD R15, R93.reuse, 0x5d ;  /* 0x0000005d5d0f7836 */ /* 0x040fe40000000000 */
[----:B------:R-:W-:Y:S01]  /*7910*/  @!P0 IMAD.MOV R12, RZ, RZ, -R12 ;  /* 0x000000ffff0c8224 */ /* 0x000fe200078e0a0c */
[----:B0-----:R-:W-:Y:S01]  /*7920*/  IABS R11, R24 ;  /* 0x00000018000b7213 */ /* 0x001fe20000000000 */
[C---:B------:R-:W-:Y:S01]  /*7930*/  VIADD R23, R93.reuse, 0xc1 ;  /* 0x000000c15d177836 */ /* 0x040fe20000000000 */
[----:B------:R-:W-:Y:S01]  /*7940*/  ISETP.GT.U32.AND P0, PT, R90, R18, PT ;  /* 0x000000125a00720c */ /* 0x000fe20003f04070 */
[C---:B------:R-:W-:Y:S01]  /*7950*/  VIADD R22, R93.reuse, 0xc2 ;  /* 0x000000c25d167836 */ /* 0x040fe20000000000 */
[----:B------:R0:W-:Y:S01]  /*7960*/  STL [R1+0x16a0], R15 ;  /* 0x0016a00f01007387 */ /* 0x0001e20000100800 */
[--C-:B------:R-:W-:Y:S01]  /*7970*/  @!P1 IMAD.IADD R14, R14, 0x1, -R90.reuse ;  /* 0x000000010e0e9824 */ /* 0x100fe200078e0a5a */
[----:B------:R-:W-:Y:S01]  /*7980*/  IABS R10, R15 ;  /* 0x0000000f000a7213 */ /* 0x000fe20000000000 */
[----:B------:R-:W-:Y:S01]  /*7990*/  IMAD.MOV.U32 R5, RZ, RZ, R11 ;  /* 0x000000ffff057224 */ /* 0x000fe200078e000b */
[----:B------:R-:W-:Y:S01]  /*79a0*/  STL [R1+0x187c], R24 ;  /* 0x00187c1801007387 */ /* 0x000fe20000100800 */
[----:B------:R-:W-:Y:S01]  /*79b0*/  @!P3 IMAD.MOV R13, RZ, RZ, -R13 ;  /* 0x000000ffff0db224 */ /* 0x000fe200078e0a0d */
[----:B------:R-:W-:Y:S01]  /*79c0*/  ISETP.GT.U32.AND P1, PT, R90, R14, PT ;  /* 0x0000000e5a00720c */ /* 0x000fe20003f24070 */
[----:B------:R-:W-:Y:S01]  /*79d0*/  VIADD R17, R93, 0x5e ;  /* 0x0000005e5d117836 */ /* 0x000fe20000000000 */
[----:B------:R-:W-:Y:S01]  /*79e0*/  STL [R1+0x1880], R23 ;  /* 0x0018801701007387 */ /* 0x000fe20000100800 */
[----:B------:R-:W-:Y:S01]  /*79f0*/  ISETP.GE.AND P3, PT, R16, RZ, PT ;  /* 0x000000ff1000720c */ /* 0x000fe20003f66270 */
[----:B0-----:R-:W-:Y:S01]  /*7a00*/  IMAD.HI.U32 R15, R0, R10, RZ ;  /* 0x0000000a000f7227 */ /* 0x001fe200078e00ff */
[----:B------:R-:W-:Y:S01]  /*7a10*/  IABS R6, R23 ;  /* 0x0000001700067213 */ /* 0x000fe20000000000 */
[----:B------:R-:W-:Y:S02]  /*7a20*/  STL [R1+0x1888], R22 ;  /* 0x0018881601007387 */ /* 0x000fe40000100800 */
[----:B------:R-:W-:Y:S01]  /*7a30*/  @!P0 IMAD.IADD R18, R18, 0x1, -R90 ;  /* 0x0000000112128824 */ /* 0x000fe200078e0a5a */
[----:B------:R-:W-:Y:S01]  /*7a40*/  IADD3 R15, PT, PT, -R15, RZ, RZ ;  /* 0x000000ff0f0f7210 */ /* 0x000fe20007ffe1ff */
[----:B------:R0:W-:Y:S01]  /*7a50*/  STL [R1+0xaac], R4 ;  /* 0x000aac0401007387 */ /* 0x0001e20000100800 */
[----:B------:R-:W-:-:S02]  /*7a60*/  IMAD.HI.U32 R11, R0, R6, RZ ;  /* 0x00000006000b7227 */ /* 0x000fc400078e00ff */
[----:B------:R-:W-:Y:S01]  /*7a70*/  ISETP.GT.U32.AND P0, PT, R90, R18, PT ;  /* 0x000000125a00720c */ /* 0x000fe20003f04070 */
[----:B------:R1:W-:Y:S01]  /*7a80*/  STL [R1+0xb10], R12 ;  /* 0x000b100c01007387 */ /* 0x0003e20000100800 */
[----:B------:R-:W-:Y:S02]  /*7a90*/  @!P1 IMAD.IADD R14, R14, 0x1, -R90 ;  /* 0x000000010e0e9824 */ /* 0x000fe400078e0a5a */
[----:B------:R-:W-:Y:S01]  /*7aa0*/  @!P3 IMAD.MOV R7, RZ, RZ, -R7 ;  /* 0x000000ffff07b224 */ /* 0x000fe200078e0a07 */
[----:B------:R-:W-:Y:S01]  /*7ab0*/  ISETP.GE.AND P3, PT, R20, RZ, PT ;  /* 0x000000ff1400720c */ /* 0x000fe20003f66270 */
[----:B------:R-:W-:Y:S01]  /*7ac0*/  IMAD R15, R90, R15, R10 ;  /* 0x0000000f5a0f7224 */ /* 0x000fe200078e020a */
[----:B0-----:R-:W-:Y:S01]  /*7ad0*/  IABS R4, R22 ;  /* 0x0000001600047213 */ /* 0x001fe20000000000 */
[----:B------:R-:W-:Y:S02]  /*7ae0*/  IMAD.MOV R11, RZ, RZ, -R11 ;  /* 0x000000ffff0b7224 */ /* 0x000fe400078e0a0b */
[----:B------:R-:W-:Y:S01]  /*7af0*/  VIADD R16, R93, 0x66 ;  /* 0x000000665d107836 */ /* 0x000fe20000000000 */
[----:B------:R0:W-:Y:S01]  /*7b00*/  STL [R1+0x72c], R15 ;  /* 0x00072c0f01007387 */ /* 0x0001e20000100800 */
[----:B-1----:R-:W-:-:S03]  /*7b10*/  IMAD.HI.U32 R12, R0, R5, RZ ;  /* 0x00000005000c7227 */ /* 0x002fc600078e00ff */
[----:B------:R1:W-:Y:S01]  /*7b20*/  STL [R1+0x814], R13 ;  /* 0x0008140d01007387 */ /* 0x0003e20000100800 */
[----:B------:R-:W-:Y:S02]  /*7b30*/  IMAD.MOV R12, RZ, RZ, -R12 ;  /* 0x000000ffff0c7224 */ /* 0x000fe400078e0a0c */
[----:B------:R-:W-:Y:S01]  /*7b40*/  @!P0 IMAD.IADD R18, R18, 0x1, -R90 ;  /* 0x0000000112128824 */ /* 0x000fe200078e0a5a */
[----:B------:R2:W-:Y:S01]  /*7b50*/  STL [R1+0x168c], R17 ;  /* 0x00168c1101007387 */ /* 0x0005e20000100800 */
[C---:B------:R-:W-:Y:S01]  /*7b60*/  IMAD R5, R90.reuse, R12, R5 ;  /* 0x0000000c5a057224 */ /* 0x040fe200078e0205 */
[----:B------:R-:W-:Y:S01]  /*7b70*/  ISETP.GE.AND P0, PT, R19, RZ, PT ;  /* 0x000000ff1300720c */ /* 0x000fe20003f06270 */
[----:B------:R-:W-:Y:S02]  /*7b80*/  IMAD.MOV.U32 R25, RZ, RZ, R18 ;  /* 0x000000ffff197224 */ /* 0x000fe400078e0012 */
[C---:B0-----:R-:W-:Y:S01]  /*7b90*/  VIADD R15, R93.reuse, 0x5f ;  /* 0x0000005f5d0f7836 */ /* 0x041fe20000000000 */
[----:B------:R-:W-:Y:S01]  /*7ba0*/  ISETP.GT.U32.AND P1, PT, R90, R5, PT ;  /* 0x000000055a00720c */ /* 0x000fe20003f24070 */
[----:B-1----:R-:W-:-:S02]  /*7bb0*/  VIADD R13, R93, 0x65 ;  /* 0x000000655d0d7836 */ /* 0x002fc40000000000 */
[----:B------:R-:W-:Y:S01]  /*7bc0*/  IMAD R6, R90, R11, R6 ;  /* 0x0000000b5a067224 */ /* 0x000fe200078e0206 */
[----:B--2---:R-:W-:Y:S01]  /*7bd0*/  IABS R17, R17 ;  /* 0x0000001100117213 */ /* 0x004fe20000000000 */
[----:B------:R-:W-:Y:S01]  /*7be0*/  @!P3 IMAD.MOV R25, RZ, RZ, -R25 ;  /* 0x000000ffff19b224 */ /* 0x000fe200078e0a19 */
[----:B------:R0:W-:Y:S01]  /*7bf0*/  STL [R1+0x1698], R15 ;  /* 0x0016980f01007387 */ /* 0x0001e20000100800 */
[C---:B------:R-:W-:Y:S01]  /*7c00*/  IMAD.HI.U32 R10, R0.reuse, R4, RZ ;  /* 0x00000004000a7227 */ /* 0x040fe200078e00ff */
[----:B------:R-:W-:Y:S02]  /*7c10*/  IABS R11, R16 ;  /* 0x00000010000b7213 */ /* 0x000fe40000000000 */
[----:B------:R1:W-:Y:S01]  /*7c20*/  STL [R1+0x16bc], R13 ;  /* 0x0016bc0d01007387 */ /* 0x0003e20000100800 */
[----:B------:R-:W-:-:S03]  /*7c30*/  IMAD.HI.U32 R20, R0, R17, RZ ;  /* 0x0000001100147227 */ /* 0x000fc600078e00ff */
[----:B------:R2:W-:Y:S01]  /*7c40*/  STL [R1+0x16c4], R16 ;  /* 0x0016c41001007387 */ /* 0x0005e20000100800 */
[----:B------:R-:W-:Y:S01]  /*7c50*/  @!P1 IMAD.IADD R5, R5, 0x1, -R90 ;  /* 0x0000000105059824 */ /* 0x000fe200078e0a5a */
[----:B0-----:R-:W-:Y:S01]  /*7c60*/  IABS R15, R15 ;  /* 0x0000000f000f7213 */ /* 0x001fe20000000000 */
[----:B------:R-:W-:Y:S01]  /*7c70*/  IMAD.MOV R10, RZ, RZ, -R10 ;  /* 0x000000ffff0a7224 */ /* 0x000fe200078e0a0a */
[C---:B------:R-:W-:Y:S01]  /*7c80*/  ISETP.GT.U32.AND P1, PT, R90.reuse, R6, PT ;  /* 0x000000065a00720c */ /* 0x040fe20003f24070 */
[----:B------:R-:W-:Y:S01]  /*7c90*/  VIADD R21, R93, 0xc3 ;  /* 0x000000c35d157836 */ /* 0x000fe20000000000 */
[C---:B------:R-:W-:Y:S01]  /*7ca0*/  ISETP.GT.U32.AND P3, PT, R90.reuse, R5, PT ;  /* 0x000000055a00720c */ /* 0x040fe20003f64070 */
[----:B------:R-:W-:Y:S01]  /*7cb0*/  IMAD.MOV R18, RZ, RZ, -R20 ;  /* 0x000000ffff127224 */ /* 0x000fe200078e0a14 */
[----:B-1----:R-:W-:Y:S01]  /*7cc0*/  IABS R13, R13 ;  /* 0x0000000d000d7213 */ /* 0x002fe20000000000 */
[----:B------:R-:W-:Y:S01]  /*7cd0*/  IMAD R4, R90, R10, R4 ;  /* 0x0000000a5a047224 */ /* 0x000fe200078e0204 */
[----:B------:R0:W-:Y:S01]  /*7ce0*/  STL [R1+0xa70], R7 ;  /* 0x000a700701007387 */ /* 0x0001e20000100800 */
[----:B--2---:R-:W-:-:S03]  /*7cf0*/  IMAD.HI.U32 R16, R0, R15, RZ ;  /* 0x0000000f00107227 */ /* 0x004fc600078e00ff */
[----:B------:R-:W-:Y:S01]  /*7d00*/  STL [R1+0x1884], R21 ;  /* 0x0018841501007387 */ /* 0x000fe20000100800 */
[----:B------:R-:W-:-:S03]  /*7d10*/  IMAD.HI.U32 R19, R0, R13, RZ ;  /* 0x0000000d00137227 */ /* 0x000fc600078e00ff */
[----:B------:R-:W-:Y:S01]  /*7d20*/  STL [R1+0xa98], R25 ;  /* 0x000a981901007387 */ /* 0x000fe20000100800 */
[----:B------:R-:W-:Y:S01]  /*7d30*/  IMAD.HI.U32 R12, R0, R11, RZ ;  /* 0x0000000b000c7227 */ /* 0x000fe200078e00ff */
[----:B0-----:R-:W-:-:S03]  /*7d40*/  IABS R7, R21 ;  /* 0x0000001500077213 */ /* 0x001fc60000000000 */
[----:B------:R-:W-:Y:S02]  /*7d50*/  IMAD.MOV.U32 R20, RZ, RZ, R14 ;  /* 0x000000ffff147224 */ /* 0x000fe400078e000e */
[----:B------:R-:W-:Y:S02]  /*7d60*/  IMAD.MOV R16, RZ, RZ, -R16 ;  /* 0x000000ffff107224 */ /* 0x000fe400078e0a10 */
[----:B------:R-:W-:Y:S02]  /*7d70*/  IMAD.MOV R14, RZ, RZ, -R19 ;  /* 0x000000ffff0e7224 */ /* 0x000fe400078e0a13 */
[----:B------:R-:W-:Y:S02]  /*7d80*/  IMAD.MOV R12, RZ, RZ, -R12 ;  /* 0x000000ffff0c7224 */ /* 0x000fe400078e0a0c */
[----:B------:R-:W-:Y:S01]  /*7d90*/  @!P0 IMAD.MOV R20, RZ, RZ, -R20 ;  /* 0x000000ffff148224 */ /* 0x000fe200078e0a14 */
[----:B------:R-:W-:Y:S01]  /*7da0*/  ISETP.GT.U32.AND P0, PT, R90, R4, PT ;  /* 0x000000045a00720c */ /* 0x000fe20003f04070 */
[----:B------:R-:W-:Y:S01]  /*7db0*/  @!P3 IMAD.IADD R5, R5, 0x1, -R90 ;  /* 0x000000010505b824 */ /* 0x000fe200078e0a5a */
[----:B------:R-:W-:Y:S01]  /*7dc0*/  ISETP.GE.AND P3, PT, R24, RZ, PT ;  /* 0x000000ff1800720c */ /* 0x000fe20003f66270 */
[----:B------:R-:W-:Y:S01]  /*7dd0*/  IMAD R17, R90, R18, R17 ;  /* 0x000000125a117224 */ /* 0x000fe200078e0211 */
[----:B------:R-:W-:Y:S01]  /*7de0*/  STL [R1+0xafc], R20 ;  /* 0x000afc1401007387 */ /* 0x000fe20000100800 */
[----:B------:R-:W-:-:S03]  /*7df0*/  IMAD.HI.U32 R10, R0, R7, RZ ;  /* 0x00000007000a7227 */ /* 0x000fc600078e00ff */
[----:B------:R-:W-:Y:S01]  /*7e00*/  STL [R1+0x730], R17 ;  /* 0x0007301101007387 */ /* 0x000fe20000100800 */
[C---:B------:R-:W-:Y:S02]  /*7e10*/  IMAD R15, R90.reuse, R16, R15 ;  /* 0x000000105a0f7224 */ /* 0x040fe400078e020f */
[----:B------:R-:W-:Y:S02]  /*7e20*/  IMAD R13, R90, R14, R13 ;  /* 0x0000000e5a0d7224 */ /* 0x000fe400078e020d */
[----:B------:R-:W-:Y:S01]  /*7e30*/  @!P1 IMAD.IADD R6, R6, 0x1, -R90 ;  /* 0x0000000106069824 */ /* 0x000fe200078e0a5a */
[----:B------:R0:W-:Y:S01]  /*7e40*/  STL [R1+0x734], R15 ;  /* 0x0007340f01007387 */ /* 0x0001e20000100800 */
[C---:B------:R-:W-:Y:S02]  /*7e50*/  IMAD R11, R90.reuse, R12, R11 ;  /* 0x0000000c5a0b7224 */ /* 0x040fe400078e020b */
[----:B------:R-:W-:Y:S01]  /*7e60*/  IMAD.MOV R10, RZ, RZ, -R10 ;  /* 0x000000ffff0a7224 */ /* 0x000fe200078e0a0a */
[----:B------:R1:W-:Y:S01]  /*7e70*/  STL [R1+0x738], R13 ;  /* 0x0007380d01007387 */ /* 0x0003e20000100800 */
[----:B------:R-:W-:Y:S01]  /*7e80*/  ISETP.GT.U32.AND P1, PT, R90, R6, PT ;  /* 0x000000065a00720c */ /* 0x000fe20003f24070 */
[----:B------:R-:W-:-:S02]  /*7e90*/  VIADD R14, R93, 0xc8 ;  /* 0x000000c85d0e7836 */ /* 0x000fc40000000000 */
[----:B------:R2:W-:Y:S01]  /*7ea0*/  STL [R1+0x740], R11 ;  /* 0x0007400b01007387 */ /* 0x0005e20000100800 */
[----:B------:R-:W-:Y:S02]  /*7eb0*/  IMAD R10, R90, R10, R7 ;  /* 0x0000000a5a0a7224 */ /* 0x000fe400078e0207 */
[----:B------:R-:W-:Y:S01]  /*7ec0*/  @!P0 IMAD.IADD R4, R4, 0x1, -R90 ;  /* 0x0000000104048824 */ /* 0x000fe200078e0a5a */
[----:B0-----:R-:W-:Y:S01]  /*7ed0*/  IABS R15, R14 ;  /* 0x0000000e000f7213 */ /* 0x001fe20000000000 */
[C---:B------:R-:W-:Y:S01]  /*7ee0*/  VIADD R18, R93.reuse, 0xc9 ;  /* 0x000000c95d127836 */ /* 0x040fe20000000000 */
[----:B------:R-:W-:Y:S01]  /*7ef0*/  STL [R1+0x188c], R14 ;  /* 0x00188c0e01007387 */ /* 0x000fe20000100800 */
[----:B------:R-:W-:Y:S01]  /*7f00*/  VIADD R16, R93, 0xca ;  /* 0x000000ca5d107836 */ /* 0x000fe20000000000 */
[----:B------:R-:W-:Y:S01]  /*7f10*/  ISETP.GT.U32.AND P0, PT, R90, R4, PT ;  /* 0x000000045a00720c */ /* 0x000fe20003f04070 */
[----:B-1----:R-:W-:Y:S01]  /*7f20*/  IMAD.HI.U32 R13, R0, R15, RZ ;  /* 0x0000000f000d7227 */ /* 0x002fe200078e00ff */
[----:B------:R-:W-:Y:S01]  /*7f30*/  IABS R7, R18 ;  /* 0x0000001200077213 */ /* 0x000fe20000000000 */
[----:B------:R-:W-:Y:S02]  /*7f40*/  STL [R1+0x1890], R18 ;  /* 0x0018901201007387 */ /* 0x000fe40000100800 */
[----:B--2---:R-:W-:-:S02]  /*7f50*/  IMAD.MOV.U32 R11, RZ, RZ, R5 ;  /* 0x000000ffff0b7224 */ /* 0x004fc400078e0005 */
[--C-:B------:R-:W-:Y:S01]  /*7f60*/  @!P1 IMAD.IADD R6, R6, 0x1, -R90.reuse ;  /* 0x0000000106069824 */ /* 0x100fe200078e0a5a */
[----:B------:R-:W-:Y:S01]  /*7f70*/  ISETP.GE.AND P1, PT, R23, RZ, PT ;  /* 0x000000ff1700720c */ /* 0x000fe20003f26270 */
[----:B------:R-:W-:Y:S01]  /*7f80*/  @!P3 IMAD.MOV R11, RZ, RZ, -R11 ;  /* 0x000000ffff0bb224 */ /* 0x000fe200078e0a0b */
[C---:B------:R-:W-:Y:S01]  /*7f90*/  ISETP.GT.U32.AND P3, PT, R90.reuse, R10, PT ;  /* 0x0000000a5a00720c */ /* 0x040fe20003f64070 */
[----:B------:R-:W-:Y:S01]  /*7fa0*/  IMAD.MOV R13, RZ, RZ, -R13 ;  /* 0x000000ffff0d7224 */ /* 0x000fe200078e0a0d */
[----:B------:R-:W-:Y:S01]  /*7fb0*/  STL [R1+0x1898], R16 ;  /* 0x0018981001007387 */ /* 0x000fe20000100800 */
[----:B------:R-:W-:Y:S01]  /*7fc0*/  IMAD.MOV.U32 R5, RZ, RZ, R7 ;  /* 0x000000ffff057224 */ /* 0x000fe200078e0007 */
[----:B------:R-:W-:Y:S01]  /*7fd0*/  IABS R7, R16 ;  /* 0x0000001000077213 */ /* 0x000fe20000000000 */
[----:B------:R-:W-:Y:S01]  /*7fe0*/  IMAD R15, R90, R13, R15 ;  /* 0x0000000d5a0f7224 */ /* 0x000fe200078e020f */
[----:B------:R0:W-:Y:S01]  /*7ff0*/  STL [R1+0x818], R11 ;  /* 0x0008180b01007387 */ /* 0x0001e20000100800 */
[----:B------:R-:W-:Y:S01]  /*8000*/  @!P0 IMAD.IADD R4, R4, 0x1, -R90 ;  /* 0x0000000104048824 */ /* 0x000fe200078e0a5a */
[----:B------:R-:W-:Y:S01]  /*8010*/  ISETP.GE.AND P0, PT, R22, RZ, PT ;  /* 0x000000ff1600720c */ /* 0x000fe20003f06270 */
[----:B------:R-:W-:-:S04]  /*8020*/  IMAD.HI.U32 R12, R0, R5, RZ ;  /* 0x00000005000c7227 */ /* 0x000fc800078e00ff */
[----:B------:R-:W-:Y:S02]  /*8030*/  @!P3 IMAD.IADD R10, R10, 0x1, -R90 ;  /* 0x000000010a0ab824 */ /* 0x000fe400078e0a5a */
[----:B------:R-:W-:Y:S01]  /*8040*/  @!P1 IMAD.MOV R6, RZ, RZ, -R6 ;  /* 0x000000ffff069224 */ /* 0x000fe200078e0a06 */
[C---:B------:R-:W-:Y:S01]  /*8050*/  ISETP.GT.U32.AND P1, PT, R90.reuse, R15, PT ;  /* 0x0000000f5a00720c */ /* 0x040fe20003f24070 */
[----:B------:R-:W-:Y:S01]  /*8060*/  IMAD.MOV R12, RZ, RZ, -R12 ;  /* 0x000000ffff0c7224 */ /* 0x000fe200078e0a0c */
[C---:B------:R-:W-:Y:S01]  /*8070*/  ISETP.GT.U32.AND P3, PT, R90.reuse, R10, PT ;  /* 0x0000000a5a00720c */ /* 0x040fe20003f64070 */
[----:B------:R-:W-:Y:S01]  /*8080*/  VIADD R17, R93, 0xcb ;  /* 0x000000cb5d117836 */ /* 0x000fe20000000000 */
[----:B------:R1:W-:Y:S01]  /*8090*/  STL [R1+0xa4c], R6 ;  /* 0x000a4c0601007387 */ /* 0x0003e20000100800 */
[----:B------:R-:W-:Y:S02]  /*80a0*/  IMAD R5, R90, R12, R5 ;  /* 0x0000000c5a057224 */ /* 0x000fe400078e0205 */
[----:B------:R-:W-:Y:S01]  /*80b0*/  @!P0 IMAD.MOV R4, RZ, RZ, -R4 ;  /* 0x000000ffff048224 */ /* 0x000fe200078e0a04 */
[----:B------:R-:W-:Y:S01]  /*80c0*/  ISETP.GE.AND P0, PT, R21, RZ, PT ;  /* 0x000000ff1500720c */ /* 0x000fe20003f06270 */
[----:B------:R-:W-:Y:S01]  /*80d0*/  STL [R1+0x1894], R17 ;  /* 0x0018941101007387 */ /* 0x000fe20000100800 */
[----:B0-----:R-:W-:-:S03]  /*80e0*/  IMAD.HI.U32 R11, R0, R7, RZ ;  /* 0x00000007000b7227 */ /* 0x001fc600078e00ff */
[----:B------:R-:W-:Y:S01]  /*80f0*/  @!P1 IADD3 R15, PT, PT, R15, -R90, RZ ;  /* 0x8000005a0f0f9210 */ /* 0x000fe20007ffe0ff */
[----:B------:R0:W-:Y:S01]  /*8100*/  STL [R1+0xa88], R4 ;  /* 0x000a880401007387 */ /* 0x0001e20000100800 */
[----:B------:R-:W-:Y:S01]  /*8110*/  @!P3 IMAD.IADD R10, R10, 0x1, -R90 ;  /* 0x000000010a0ab824 */ /* 0x000fe200078e0a5a */
[C---:B------:R-:W-:Y:S01]  /*8120*/  ISETP.GT.U32.AND P3, PT, R90.reuse, R5, PT ;  /* 0x000000055a00720c */ /* 0x040fe20003f64070 */
[C---:B-1----:R-:W-:Y:S01]  /*8130*/  VIADD R6, R93.reuse, 0x67 ;  /* 0x000000675d067836 */ /* 0x042fe20000000000 */
[C---:B------:R-:W-:Y:S01]  /*8140*/  ISETP.GT.U32.AND P1, PT, R90.reuse, R15, PT ;  /* 0x0000000f5a00720c */ /* 0x040fe20003f24070 */
[----:B------:R-:W-:Y:S02]  /*8150*/  IMAD.MOV R11, RZ, RZ, -R11 ;  /* 0x000000ffff0b7224 */ /* 0x000fe400078e0a0b */
[----:B------:R-:W-:Y:S01]  /*8160*/  @!P0 IMAD.MOV R10, RZ, RZ, -R10 ;  /* 0x000000ffff0a8224 */ /* 0x000fe200078e0a0a */
[----:B------:R1:W-:Y:S01]  /*8170*/  STL [R1+0x16ac], R6 ;  /* 0x0016ac0601007387 */ /* 0x0003e20000100800 */
[----:B------:R-:W-:Y:S01]  /*8180*/  IABS R13, R6 ;  /* 0x00000006000d7213 */ /* 0x000fe20000000000 */
[----:B------:R-:W-:Y:S01]  /*8190*/  IMAD R7, R90, R11, R7 ;  /* 0x0000000b5a077224 */ /* 0x000fe200078e0207 */
[----:B0-----:R-:W-:Y:S01]  /*81a0*/  IABS R4, R17 ;  /* 0x0000001100047213 */ /* 0x001fe20000000000 */
[C---:B------:R-:W-:Y:S01]  /*81b0*/  VIADD R24, R93.reuse, 0xd0 ;  /* 0x000000d05d187836 */ /* 0x040fe20000000000 */
[----:B------:R-:W-:Y:S01]  /*81c0*/  ISETP.GE.AND P0, PT, R14, RZ, PT ;  /* 0x000000ff0e00720c */ /* 0x000fe20003f06270 */
[----:B------:R-:W-:-:S02]  /*81d0*/  VIADD R23, R93, 0xd1 ;  /* 0x000000d15d177836 */ /* 0x000fc40000000000 */
[----:B------:R-:W-:Y:S01]  /*81e0*/  @!P3 IMAD.IADD R5, R5, 0x1, -R90 ;  /* 0x000000010505b824 */ /* 0x000fe200078e0a5a */
[----:B------:R-:W-:Y:S01]  /*81f0*/  STL [R1+0x18ac], R24 ;  /* 0x0018ac1801007387 */ /* 0x000fe20000100800 */
[----:B-1----:R-:W-:Y:S01]  /*8200*/  IMAD.HI.U32 R6, R0, R4, RZ ;  /* 0x0000000400067227 */ /* 0x002fe200078e00ff */
[----:B------:R-:W-:Y:S02]  /*8210*/  IABS R12, R24 ;  /* 0x00000018000c7213 */ /* 0x000fe40000000000 */
[C---:B------:R-:W-:Y:S01]  /*8220*/  ISETP.GT.U32.AND P3, PT, R90.reuse, R5, PT ;  /* 0x000000055a00720c */ /* 0x040fe20003f64070 */
[----:B------:R-:W-:Y:S01]  /*8230*/  IMAD.MOV R6, RZ, RZ, -R6 ;  /* 0x000000ffff067224 */ /* 0x000fe200078e0a06 */
[----:B------:R-:W-:Y:S01]  /*8240*/  STL [R1+0x18b8], R23 ;  /* 0x0018b81701007387 */ /* 0x000fe20000100800 */
[----:B------:R-:W-:Y:S01]  /*8250*/  @!P1 IMAD.IADD R15, R15, 0x1, -R90 ;  /* 0x000000010f0f9824 */ /* 0x000fe200078e0a5a */
[C---:B------:R-:W-:Y:S01]  /*8260*/  ISETP.GT.U32.AND P1, PT, R90.reuse, R7, PT ;  /* 0x000000075a00720c */ /* 0x040fe20003f24070 */
[----:B------:R-:W-:Y:S01]  /*8270*/  IMAD R4, R90, R6, R4 ;  /* 0x000000065a047224 */ /* 0x000fe200078e0204 */
[----:B------:R0:W-:Y:S01]  /*8280*/  STL [R1+0xac0], R10 ;  /* 0x000ac00a01007387 */ /* 0x0001e20000100800 */
[----:B------:R-:W-:-:S02]  /*8290*/  IMAD.MOV.U32 R19, RZ, RZ, R15 ;  /* 0x000000ffff137224 */ /* 0x000fc400078e000f */
[----:B------:R-:W-:-:S04]  /*82a0*/  IMAD.HI.U32 R14, R0, R13, RZ ;  /* 0x0000000d000e7227 */ /* 0x000fc800078e00ff */
[----:B------:R-:W-:Y:S01]  /*82b0*/  @!P0 IMAD.MOV R19, RZ, RZ, -R19 ;  /* 0x000000ffff138224 */ /* 0x000fe200078e0a13 */
[----:B------:R-:W-:Y:S01]  /*82c0*/  ISETP.GT.U32.AND P0, PT, R90, R4, PT ;  /* 0x000000045a00720c */ /* 0x000fe20003f04070 */
[----:B------:R-:W-:Y:S01]  /*82d0*/  @!P3 IMAD.IADD R5, R5, 0x1, -R90 ;  /* 0x000000010505b824 */ /* 0x000fe200078e0a5a */
[----:B------:R-:W-:Y:S01]  /*82e0*/  ISETP.GE.AND P3, PT, R18, RZ, PT ;  /* 0x000000ff1200720c */ /* 0x000fe20003f66270 */
[----:B------:R-:W-:Y:S01]  /*82f0*/  IMAD.MOV R14, RZ, RZ, -R14 ;  /* 0x000000ffff0e7224 */ /* 0x000fe200078e0a0e */
[----:B0-----:R-:W-:Y:S01]  /*8300*/  IABS R10, R23 ;  /* 0x00000017000a7213 */ /* 0x001fe20000000000 */
[----:B------:R-:W-:Y:S02]  /*8310*/  @!P1 IMAD.IADD R7, R7, 0x1, -R90 ;  /* 0x0000000107079824 */ /* 0x000fe400078e0a5a */
[----:B------:R-:W-:Y:S02]  /*8320*/  IMAD R13, R90, R14, R13 ;  /* 0x0000000e5a0d7224 */ /* 0x000fe400078e020d */
[----:B------:R-:W-:Y:S01]  /*8330*/  IMAD.HI.U32 R6, R0, R10, RZ ;  /* 0x0000000a00067227 */ /* 0x000fe200078e00ff */
[----:B------:R-:W-:-:S02]  /*8340*/  ISETP.GT.U32.AND P1, PT, R90, R7, PT ;  /* 0x000000075a00720c */ /* 0x000fc40003f24070 */
[----:B------:R0:W-:Y:S01]  /*8350*/  STL [R1+0x73c], R13 ;  /* 0x00073c0d01007387 */ /* 0x0001e20000100800 */
[----:B------:R-:W-:Y:S01]  /*8360*/  @!P0 IMAD.IADD R4, R4, 0x1, -R90 ;  /* 0x0000000104048824 */ /* 0x000fe200078e0a5a */
[----:B------:R-:W-:Y:S01]  /*8370*/  ISETP.GE.AND P0, PT, R16, RZ, PT ;  /* 0x000000ff1000720c */ /* 0x000fe20003f06270 */
[----:B------:R-:W-:Y:S01]  /*8380*/  @!P3 IMAD.MOV R5, RZ, RZ, -R5 ;  /* 0x000000ffff05b224 */ /* 0x000fe200078e0a05 */
[----:B------:R1:W-:Y:S01]  /*8390*/  STL [R1+0x81c], R19 ;  /* 0x00081c1301007387 */ /* 0x0003e20000100800 */
[----:B------:R-:W-:Y:S01]  /*83a0*/  IMAD.HI.U32 R11, R0, R12, RZ ;  /* 0x0000000c000b7227 */ /* 0x000fe200078e00ff */
[----:B------:R-:W-:-:S03]  /*83b0*/  ISETP.GT.U32.AND P3, PT, R90, R4, PT ;  /* 0x000000045a00720c */ /* 0x000fc60003f64070 */
[----:B------:R-:W-:Y:S02]  /*83c0*/  IMAD.MOV R6, RZ, RZ, -R6 ;  /* 0x000000ffff067224 */ /* 0x000fe400078e0a06 */
[C---:B0-----:R-:W-:Y:S02]  /*83d0*/  VIADD R13, R93.reuse, 0x6d ;  /* 0x0000006d5d0d7836 */ /* 0x041fe40000000000 */
[----:B------:R-:W-:Y:S02]  /*83e0*/  IMAD.MOV R11, RZ, RZ, -R11 ;  /* 0x000000ffff0b7224 */ /* 0x000fe400078e0a0b */
[C---:B------:R-:W-:Y:S01]  /*83f0*/  IMAD R10, R90.reuse, R6, R10 ;  /* 0x000000065a0a7224 */ /* 0x040fe200078e020a */
[----:B------:R-:W-:Y:S01]  /*8400*/  IABS R15, R13 ;  /* 0x0000000d000f7213 */ /* 0x000fe20000000000 */
[----:B------:R-:W-:Y:S01]  /*8410*/  IMAD R12, R90, R11, R12 ;  /* 0x0000000b5a0c7224 */ /* 0x000fe200078e020c */
[----:B------:R0:W-:Y:S01]  /*8420*/  STL [R1+0x16c0], R13 ;  /* 0x0016c00d01007387 */ /* 0x0001e20000100800 */
[----:B------:R-:W-:Y:S01]  /*8430*/  @!P3 IMAD.IADD R4, R4, 0x1, -R90 ;  /* 0x000000010404b824 */ /* 0x000fe200078e0a5a */
[----:B------:R-:W-:Y:S01]  /*8440*/  ISETP.GT.U32.AND P3, PT, R90, R10, PT ;  /* 0x0000000a5a00720c */ /* 0x000fe20003f64070 */
[----:B------:R-:W-:-:S02]  /*8450*/  VIADD R11, R93, 0x6e ;  /* 0x0000006e5d0b7836 */ /* 0x000fc40000000000 */
[----:B------:R-:W-:-:S03]  /*8460*/  IMAD.HI.U32 R16, R0, R15, RZ ;  /* 0x0000000f00107227 */ /* 0x000fc600078e00ff */
[----:B------:R-:W-:Y:S01]  /*8470*/  IABS R6, R11 ;  /* 0x0000000b00067213 */ /* 0x000fe20000000000 */
[C---:B------:R-:W-:Y:S01]  /*8480*/  VIADD R20, R93.reuse, 0xd2 ;  /* 0x000000d25d147836 */ /* 0x040fe20000000000 */
[----:B------:R2:W-:Y:S01]  /*8490*/  STL [R1+0x16c8], R11 ;  /* 0x0016c80b01007387 */ /* 0x0005e20000100800 */
[----:B------:R-:W-:Y:S02]  /*84a0*/  VIADD R22, R93, 0xd3 ;  /* 0x000000d35d167836 */ /* 0x000fe40000000000 */
[----:B------:R-:W-:Y:S01]  /*84b0*/  @!P1 IMAD.IADD R7, R7, 0x1, -R90 ;  /* 0x0000000107079824 */ /* 0x000fe200078e0a5a */
[----:B------:R-:W-:Y:S01]  /*84c0*/  ISETP.GT.U32.AND P1, PT, R90, R12, PT ;  /* 0x0000000c5a00720c */ /* 0x000fe20003f24070 */
[----:B-1----:R-:W-:Y:S01]  /*84d0*/  VIADD R19, R93, 0xd8 ;  /* 0x000000d85d137836 */ /* 0x002fe20000000000 */
[----:B------:R-:W-:Y:S01]  /*84e0*/  STL [R1+0x18a4], R20 ;  /* 0x0018a41401007387 */ /* 0x000fe20000100800 */
[----:B------:R-:W-:Y:S01]  /*84f0*/  IMAD.MOV R16, RZ, RZ, -R16 ;  /* 0x000000ffff107224 */ /* 0x000fe200078e0a10 */
[----:B0-----:R-:W-:Y:S01]  /*8500*/  IABS R13, R22 ;  /* 0x00000016000d7213 */ /* 0x001fe20000000000 */
[----:B------:R-:W-:Y:S01]  /*8510*/  @!P3 IMAD.IADD R10, R10, 0x1, -R90 ;  /* 0x000000010a0ab824 */ /* 0x000fe200078e0a5a */
[----:B------:R-:W-:Y:S01]  /*8520*/  STL [R1+0x18b4], R22 ;  /* 0x0018b41601007387 */ /* 0x000fe20000100800 */
[----:B--2---:R-:W-:Y:S01]  /*8530*/  IMAD.HI.U32 R11, R0, R6, RZ ;  /* 0x00000006000b7227 */ /* 0x004fe200078e00ff */
[----:B------:R-:W-:-:S02]  /*8540*/  IABS R14, R19 ;  /* 0x00000013000e7213 */ /* 0x000fc40000000000 */
[----:B------:R-:W-:Y:S01]  /*8550*/  STL [R1+0x18d0], R19 ;  /* 0x0018d01301007387 */ /* 0x000fe20000100800 */
[C---:B------:R-:W-:Y:S02]  /*8560*/  IMAD R15, R90.reuse, R16, R15 ;  /* 0x000000105a0f7224 */ /* 0x040fe400078e020f */
[----:B------:R-:W-:Y:S01]  /*8570*/  IMAD.MOV.U32 R16, RZ, RZ, R7 ;  /* 0x000000ffff107224 */ /* 0x000fe200078e0007 */
[----:B------:R0:W-:Y:S01]  /*8580*/  STL [R1+0xa44], R5 ;  /* 0x000a440501007387 */ /* 0x0001e20000100800 */
[----:B------:R-:W-:Y:S02]  /*8590*/  IMAD.MOV R11, RZ, RZ, -R11 ;  /* 0x000000ffff0b7224 */ /* 0x000fe400078e0a0b */
[----:B------:R-:W-:Y:S01]  /*85a0*/  @!P0 IMAD.MOV R16, RZ, RZ, -R16 ;  /* 0x000000ffff108224 */ /* 0x000fe200078e0a10 */
[C---:B------:R-:W-:Y:S01]  /*85b0*/  ISETP.GT.U32.AND P0, PT, R90.reuse, R10, PT ;  /* 0x0000000a5a00720c */ /* 0x040fe20003f04070 */
[----:B------:R-:W-:Y:S01]  /*85c0*/  IMAD R6, R90, R11, R6 ;  /* 0x0000000b5a067224 */ /* 0x000fe200078e0206 */
[----:B------:R1:W-:Y:S01]  /*85d0*/  STL [R1+0x744], R15 ;  /* 0x0007440f01007387 */ /* 0x0003e20000100800 */
[----:B------:R-:W-:Y:S01]  /*85e0*/  @!P1 IMAD.IADD R12, R12, 0x1, -R90 ;  /* 0x000000010c0c9824 */ /* 0x000fe200078e0a5a */
[----:B------:R-:W-:Y:S01]  /*85f0*/  ISETP.GE.AND P1, PT, R17, RZ, PT ;  /* 0x000000ff1100720c */ /* 0x000fe20003f26270 */
[C---:B------:R-:W-:Y:S01]  /*8600*/  VIADD R17, R93.reuse, 0x75 ;  /* 0x000000755d117836 */ /* 0x040fe20000000000 */
[----:B0-----:R-:W-:Y:S01]  /*8610*/  IABS R5, R20 ;  /* 0x0000001400057213 */ /* 0x001fe20000000000 */
[----:B------:R-:W-:Y:S01]  /*8620*/  STL [R1+0x748], R6 ;  /* 0x0007480601007387 */ /* 0x000fe20000100800 */
[----:B------:R-:W-:Y:S01]  /*8630*/  ISETP.GT.U32.AND P3, PT, R90, R12, PT ;  /* 0x0000000c5a00720c */ /* 0x000fe20003f64070 */
[----:B------:R-:W-:-:S02]  /*8640*/  VIADD R18, R93, 0xd9 ;  /* 0x000000d95d127836 */ /* 0x000fc40000000000 */
[----:B------:R-:W-:Y:S01]  /*8650*/  IMAD.HI.U32 R11, R0, R5, RZ ;  /* 0x00000005000b7227 */ /* 0x000fe200078e00ff */
[----:B------:R0:W-:Y:S03]  /*8660*/  STL [R1+0xa74], R16 ;  /* 0x000a741001007387 */ /* 0x0001e60000100800 */
[----:B------:R-:W-:Y:S02]  /*8670*/  IMAD.MOV R11, RZ, RZ, -R11 ;  /* 0x000000ffff0b7224 */ /* 0x000fe400078e0a0b */
[----:B------:R-:W-:Y:S02]  /*8680*/  @!P0 IMAD.IADD R10, R10, 0x1, -R90 ;  /* 0x000000010a0a8824 */ /* 0x000fe400078e0a5a */
[----:B------:R-:W-:Y:S02]  /*8690*/  IMAD R5, R90, R11, R5 ;  /* 0x0000000b5a057224 */ /* 0x000fe400078e0205 */
[----:B------:R-:W-:Y:S01]  /*86a0*/  @!P1 IMAD.MOV R4, RZ, RZ, -R4 ;  /* 0x000000ffff049224 */ /* 0x000fe200078e0a04 */
[----:B------:R-:W-:Y:S01]  /*86b0*/  ISETP.GE.AND P1, PT, R24, RZ, PT ;  /* 0x000000ff1800720c */ /* 0x000fe20003f26270 */
[----:B-1----:R-:W-:Y:S01]  /*86c0*/  IMAD.HI.U32 R15, R0, R13, RZ ;  /* 0x0000000d000f7227 */ /* 0x002fe200078e00ff */
[----:B------:R-:W-:-:S03]  /*86d0*/  ISETP.GT.U32.AND P0, PT, R90, R5, PT ;  /* 0x000000055a00720c */ /* 0x000fc60003f04070 */
[----:B------:R-:W-:Y:S02]  /*86e0*/  IMAD.MOV R7, RZ, RZ, -R15 ;  /* 0x000000ffff077224 */ /* 0x000fe400078e0a0f */
[----:B------:R-:W-:Y:S01]  /*86f0*/  @!P3 IMAD.IADD R12, R12, 0x1, -R90 ;  /* 0x000000010c0cb824 */ /* 0x000fe200078e0a5a */
[----:B------:R-:W-:Y:S01]  /*8700*/  ISETP.GE.AND P3, PT, R23, RZ, PT ;  /* 0x000000ff1700720c */ /* 0x000fe20003f66270 */
[----:B------:R-:W-:Y:S02]  /*8710*/  IMAD R13, R90, R7, R13 ;  /* 0x000000075a0d7224 */ /* 0x000fe400078e020d */
[----:B------:R-:W-:Y:S02]  /*8720*/  IMAD.MOV.U32 R23, RZ, RZ, R12 ;  /* 0x000000ffff177224 */ /* 0x000fe400078e000c */
[----:B0-----:R-:W-:Y:S02]  /*8730*/  VIADD R16, R93, 0x6f ;  /* 0x0000006f5d107836 */ /* 0x001fe40000000000 */
[----:B------:R-:W-:-:S02]  /*8740*/  @!P0 IMAD.IADD R5, R5, 0x1, -R90 ;  /* 0x0000000105058824 */ /* 0x000fc400078e0a5a */
[----:B------:R-:W-:Y:S01]  /*8750*/  @!P1 IMAD.MOV R23, RZ, RZ, -R23 ;  /* 0x000000ffff179224 */ /* 0x000fe200078e0a17 */
[C---:B------:R-:W-:Y:S01]  /*8760*/  ISETP.GT.U32.AND P1, PT, R90.reuse, R13, PT ;  /* 0x0000000d5a00720c */ /* 0x040fe20003f24070 */
[C---:B------:R-:W-:Y:S01]  /*8770*/  VIADD R15, R93.reuse, 0x76 ;  /* 0x000000765d0f7836 */ /* 0x040fe20000000000 */
[----:B------:R-:W-:Y:S01]  /*8780*/  ISETP.GT.U32.AND P0, PT, R90, R5, PT ;  /* 0x000000055a00720c */ /* 0x000fe20003f04070 */
[----:B------:R-:W-:Y:S01]  /*8790*/  IMAD.HI.U32 R6, R0, R14, RZ ;  /* 0x0000000e00067227 */ /* 0x000fe200078e00ff */
[----:B------:R0:W-:Y:S02]  /*87a0*/  STL [R1+0x16b4], R16 ;  /* 0x0016b41001007387 */ /* 0x0001e40000100800 */
[----:B------:R-:W-:Y:S01]  /*87b0*/  IABS R11, R15 ;  /* 0x0000000f000b7213 */ /* 0x000fe20000000000 */
[----:B------:R-:W-:Y:S01]  /*87c0*/  VIADD R21, R93, 0xda ;  /* 0x000000da5d157836 */ /* 0x000fe20000000000 */
[----:B------:R-:W-:Y:S01]  /*87d0*/  STL [R1+0x16e4], R17 ;  /* 0x0016e41101007387 */ /* 0x000fe20000100800 */
[----:B------:R-:W-:-:S02]  /*87e0*/  IMAD.MOV R6, RZ, RZ, -R6 ;  /* 0x000000ffff067224 */ /* 0x000fc400078e0a06 */
[----:B------:R-:W-:Y:S01]  /*87f0*/  IMAD.HI.U32 R12, R0, R11, RZ ;  /* 0x0000000b000c7227 */ /* 0x000fe200078e00ff */
[----:B------:R1:W-:Y:S01]  /*8800*/  STL [R1+0x16ec], R15 ;  /* 0x0016ec0f01007387 */ /* 0x0003e20000100800 */
[----:B------:R-:W-:Y:S02]  /*8810*/  @!P1 IADD3 R13, PT, PT, R13, -R90, RZ ;  /* 0x8000005a0d0d9210 */ /* 0x000fe40007ffe0ff */
[----:B------:R-:W-:Y:S01]  /*8820*/  IMAD R14, R90, R6, R14 ;  /* 0x000000065a0e7224 */ /* 0x000fe200078e020e */
[----:B------:R-:W-:Y:S01]  /*8830*/  STL [R1+0x18c8], R18 ;  /* 0x0018c81201007387 */ /* 0x000fe20000100800 */
[----:B------:R-:W-:Y:S01]  /*8840*/  @!P0 IMAD.IADD R5, R5, 0x1, -R90 ;  /* 0x0000000105058824 */ /* 0x000fe200078e0a5a */
[----:B------:R-:W-:Y:S01]  /*8850*/  ISETP.GE.AND P0, PT, R20, RZ, PT ;  /* 0x000000ff1400720c */ /* 0x000fe20003f06270 */
[----:B------:R-:W-:Y:S01]  /*8860*/  IMAD.MOV R12, RZ, RZ, -R12 ;  /* 0x000000ffff0c7224 */ /* 0x000fe200078e0a0c */
[----:B------:R2:W-:Y:S01]  /*8870*/  STL [R1+0xa94], R4 ;  /* 0x000a940401007387 */ /* 0x0005e20000100800 */
[C---:B------:R-:W-:Y:S01]  /*8880*/  ISETP.GT.U32.AND P1, PT, R90.reuse, R13, PT ;  /* 0x0000000d5a00720c */ /* 0x040fe20003f24070 */
[----:B------:R-:W-:Y:S01]  /*8890*/  VIADD R20, R93, 0xe0 ;  /* 0x000000e05d147836 */ /* 0x000fe20000000000 */
[----:B------:R-:W-:Y:S01]  /*88a0*/  IABS R6, R17 ;  /* 0x0000001100067213 */ /* 0x000fe20000000000 */
[----:B------:R-:W-:Y:S01]  /*88b0*/  STL [R1+0x18cc], R21 ;  /* 0x0018cc1501007387 */ /* 0x000fe20000100800 */
[----:B0-----:R-:W-:Y:S01]  /*88c0*/  IABS R16, R16 ;  /* 0x0000001000107213 */ /* 0x001fe20000000000 */
[----:B------:R-:W-:Y:S01]  /*88d0*/  IMAD R11, R90, R12, R11 ;  /* 0x0000000c5a0b7224 */ /* 0x000fe200078e020b */
[----:B------:R-:W-:Y:S01]  /*88e0*/  IABS R7, R21 ;  /* 0x0000001500077213 */ /* 0x000fe20000000000 */
[----:B------:R0:W-:Y:S01]  /*88f0*/  STL [R1+0x8c0], R23 ;  /* 0x0008c01701007387 */ /* 0x0001e20000100800 */
[----:B-1----:R-:W-:Y:S01]  /*8900*/  IMAD.HI.U32 R15, R0, R6, RZ ;  /* 0x00000006000f7227 */ /* 0x002fe200078e00ff */
[----:B--2---:R-:W-:-:S03]  /*8910*/  IABS R4, R18 ;  /* 0x0000001200047213 */ /* 0x004fc60000000000 */
[----:B------:R-:W-:-:S04]  /*8920*/  IMAD.HI.U32 R17, R0, R16, RZ ;  /* 0x0000001000117227 */ /* 0x000fc800078e00ff */
[----:B------:R-:W-:Y:S02]  /*8930*/  IMAD.MOV R15, RZ, RZ, -R15 ;  /* 0x000000ffff0f7224 */ /* 0x000fe400078e0a0f */
[----:B0-----:R-:W-:Y:S02]  /*8940*/  IMAD.MOV.U32 R23, RZ, RZ, R10 ;  /* 0x000000ffff177224 */ /* 0x001fe400078e000a */
[----:B------:R-:W-:-:S04]  /*8950*/  IMAD.HI.U32 R10, R0, R4, RZ ;  /* 0x00000004000a7227 */ /* 0x000fc800078e00ff */
[----:B------:R-:W-:Y:S01]  /*8960*/  @!P3 IMAD.MOV R23, RZ, RZ, -R23 ;  /* 0x000000ffff17b224 */ /* 0x000fe200078e0a17 */
[C---:B------:R-:W-:Y:S01]  /*8970*/  ISETP.GT.U32.AND P3, PT, R90.reuse, R14, PT ;  /* 0x0000000e5a00720c */ /* 0x040fe20003f64070 */
[----:B------:R-:W-:Y:S02]  /*8980*/  IMAD.MOV R10, RZ, RZ, -R10 ;  /* 0x000000ffff0a7224 */ /* 0x000fe400078e0a0a */
[----:B------:R-:W-:Y:S01]  /*8990*/  @!P0 IMAD.MOV R5, RZ, RZ, -R5 ;  /* 0x000000ffff058224 */ /* 0x000fe200078e0a05 */
[----:B------:R-:W-:Y:S01]  /*89a0*/  STL [R1+0xa30], R23 ;  /* 0x000a301701007387 */ /* 0x000fe20000100800 */
[C---:B------:R-:W-:Y:S02]  /*89b0*/  IMAD R4, R90.reuse, R10, R4 ;  /* 0x0000000a5a047224 */ /* 0x040fe400078e0204 */
[----:B------:R-:W-:Y:S02]  /*89c0*/  IMAD.MOV R17, RZ, RZ, -R17 ;  /* 0x000000ffff117224 */ /* 0x000fe400078e0a11 */
[----:B------:R-:W-:Y:S01]  /*89d0*/  @!P1 IMAD.IADD R13, R13, 0x1, -R90 ;  /* 0x000000010d0d9824 */ /* 0x000fe200078e0a5a */
[C---:B------:R-:W-:Y:S01]  /*89e0*/  ISETP.GT.U32.AND P0, PT, R90.reuse, R4, PT ;  /* 0x000000045a00720c */ /* 0x040fe20003f04070 */
[----:B------:R-:W-:Y:S01]  /*89f0*/  IMAD R15, R90, R15, R6 ;  /* 0x0000000f5a0f7224 */ /* 0x000fe200078e0206 */
[----:B------:R-:W-:Y:S01]  /*8a00*/  ISETP.GE.AND P1, PT, R22, RZ, PT ;  /* 0x000000ff1600720c */ /* 0x000fe20003f26270 */
[----:B------:R-:W-:-:S04]  /*8a10*/  IMAD.HI.U32 R6, R0, R7, RZ ;  /* 0x0000000700067227 */ /* 0x000fc800078e00ff */
[----:B------:R-:W-:Y:S02]  /*8a20*/  @!P3 IMAD.IADD R14, R14, 0x1, -R90 ;  /* 0x000000010e0eb824 */ /* 0x000fe400078e0a5a */
[C---:B------:R-:W-:Y:S02]  /*8a30*/  IMAD R16, R90.reuse, R17, R16 ;  /* 0x000000115a107224 */ /* 0x040fe400078e0210 */
[----:B------:R-:W-:Y:S01]  /*8a40*/  IMAD.MOV R6, RZ, RZ, -R6 ;  /* 0x000000ffff067224 */ /* 0x000fe200078e0a06 */
[C---:B------:R-:W-:Y:S01]  /*8a50*/  ISETP.GT.U32.AND P3, PT, R90.reuse, R14, PT ;  /* 0x0000000e5a00720c */ /* 0x040fe20003f64070 */
[C---:B------:R-:W-:Y:S01]  /*8a60*/  VIADD R17, R93.reuse, 0xdb ;  /* 0x000000db5d117836 */ /* 0x040fe20000000000 */
[----:B------:R0:W-:Y:S01]  /*8a70*/  STL [R1+0x74c], R16 ;  /* 0x00074c1001007387 */ /* 0x0001e20000100800 */
[----:B------:R-:W-:Y:S02]  /*8a80*/  IMAD R7, R90, R6, R7 ;  /* 0x000000065a077224 */ /* 0x000fe400078e0207 */
[----:B------:R-:W-:Y:S01]  /*8a90*/  @!P0 IMAD.IADD R4, R4, 0x1, -R90 ;  /* 0x0000000104048824 */ /* 0x000fe200078e0a5a */
[----:B------:R-:W-:Y:S01]  /*8aa0*/  IABS R6, R17 ;  /* 0x0000001100067213 */ /* 0x000fe20000000000 */
[----:B------:R1:W-:Y:S01]  /*8ab0*/  STL [R1+0x750], R15 ;  /* 0x0007500f01007387 */ /* 0x0003e20000100800 */
[----:B------:R-:W-:-:S02]  /*8ac0*/  VIADD R25, R93, 0xe8 ;  /* 0x000000e85d197836 */ /* 0x000fc40000000000 */
[----:B------:R-:W-:Y:S01]  /*8ad0*/  ISETP.GT.U32.AND P0, PT, R90, R4, PT ;  /* 0x000000045a00720c */ /* 0x000fe20003f04070 */
[----:B------:R2:W-:Y:S01]  /*8ae0*/  STL [R1+0x754], R11 ;  /* 0x0007540b01007387 */ /* 0x0005e20000100800 */
[----:B0-----:R-:W-:Y:S02]  /*8af0*/  IMAD.MOV.U32 R16, RZ, RZ, R13 ;  /* 0x000000ffff107224 */ /* 0x001fe400078e000d */
[----:B------:R-:W-:Y:S01]  /*8b00*/  @!P3 IMAD.IADD R14, R14, 0x1, -R90 ;  /* 0x000000010e0eb824 */ /* 0x000fe200078e0a5a */
[----:B------:R-:W-:Y:S01]  /*8b10*/  ISETP.GE.AND P3, PT, R19, RZ, PT ;  /* 0x000000ff1300720c */ /* 0x000fe20003f66270 */
[----:B------:R-:W-:Y:S01]  /*8b20*/  @!P1 IMAD.MOV R16, RZ, RZ, -R16 ;  /* 0x000000ffff109224 */ /* 0x000fe200078e0a10 */
[----:B------:R-:W-:Y:S01]  /*8b30*/  ISETP.GT.U32.AND P1, PT, R90, R7, PT ;  /* 0x000000075a00720c */ /* 0x000fe20003f24070 */
[C---:B-1----:R-:W-:Y:S02]  /*8b40*/  VIADD R15, R93.reuse, 0x77 ;  /* 0x000000775d0f7836 */ /* 0x042fe40000000000 */
[----:B------:R-:W-:-:S02]  /*8b50*/  VIADD R19, R93, 0xe3 ;  /* 0x000000e35d137836 */ /* 0x000fc40000000000 */
[----:B--2---:R-:W-:Y:S01]  /*8b60*/  IMAD.HI.U32 R11, R0, R6, RZ ;  /* 0x00000006000b7227 */ /* 0x004fe200078e00ff */
[----:B------:R0:W-:Y:S01]  /*8b70*/  STL [R1+0x16d4], R15 ;  /* 0x0016d40f01007387 */ /* 0x0001e20000100800 */
[----:B------:R-:W-:Y:S02]  /*8b80*/  IABS R12, R15 ;  /* 0x0000000f000c7213 */ /* 0x000fe40000000000 */
[----:B------:R-:W-:Y:S01]  /*8b90*/  IMAD.MOV R11, RZ, RZ, -R11 ;  /* 0x000000ffff0b7224 */ /* 0x000fe200078e0a0b */
[----:B------:R-:W-:Y:S01]  /*8ba0*/  STL [R1+0x18bc], R17 ;  /* 0x0018bc1101007387 */ /* 0x000fe20000100800 */
[----:B------:R-:W-:Y:S02]  /*8bb0*/  @!P0 IMAD.IADD R4, R4, 0x1, -R90 ;  /* 0x0000000104048824 */ /* 0x000fe400078e0a5a */
[----:B------:R-:W-:Y:S01]  /*8bc0*/  IMAD R6, R90, R11, R6 ;  /* 0x0000000b5a067224 */ /* 0x000fe200078e0206 */
[----:B------:R-:W-:Y:S01]  /*8bd0*/  STL [R1+0x18e0], R20 ;  /* 0x0018e01401007387 */ /* 0x000fe20000100800 */
[----:B------:R-:W-:-:S02]  /*8be0*/  @!P1 IMAD.IADD R7, R7, 0x1, -R90 ;  /* 0x0000000107079824 */ /* 0x000fc400078e0a5a */
[----:B------:R-:W-:Y:S01]  /*8bf0*/  @!P3 IMAD.MOV R14, RZ, RZ, -R14 ;  /* 0x000000ffff0eb224 */ /* 0x000fe200078e0a0e */
[----:B------:R1:W-:Y:S01]  /*8c00*/  STL [R1+0xa54], R5 ;  /* 0x000a540501007387 */ /* 0x0003e20000100800 */
[----:B------:R-:W-:Y:S01]  /*8c10*/  ISETP.GT.U32.AND P0, PT, R90, R6, PT ;  /* 0x000000065a00720c */ /* 0x000fe20003f04070 */
[----:B0-----:R-:W-:Y:S01]  /*8c20*/  IMAD.HI.U32 R15, R0, R12, RZ ;  /* 0x0000000c000f7227 */ /* 0x001fe200078e00ff */
[----:B------:R-:W-:Y:S01]  /*8c30*/  ISETP.GT.U32.AND P1, PT, R90, R7, PT ;  /* 0x000000075a00720c */ /* 0x000fe20003f24070 */
[----:B------:R-:W-:Y:S01]  /*8c40*/  STL [R1+0xa84], R16 ;  /* 0x000a841001007387 */ /* 0x000fe20000100800 */
[----:B------:R-:W-:Y:S01]  /*8c50*/  ISETP.GE.AND P3, PT, R18, RZ, PT ;  /* 0x000000ff1200720c */ /* 0x000fe20003f66270 */
[----:B------:R-:W-:Y:S02]  /*8c60*/  VIADD R18, R93, 0xe1 ;  /* 0x000000e15d127836 */ /* 0x000fe40000000000 */
[----:B------:R-:W-:Y:S01]  /*8c70*/  IMAD.MOV R13, RZ, RZ, -R15 ;  /* 0x000000ffff0d7224 */ /* 0x000fe200078e0a0f */
[----:B-1----:R-:W-:Y:S01]  /*8c80*/  IABS R5, R20 ;  /* 0x0000001400057213 */ /* 0x002fe20000000000 */
[----:B------:R-:W-:-:S02]  /*8c90*/  IMAD.MOV.U32 R11, RZ, RZ, R4 ;  /* 0x000000ffff0b7224 */ /* 0x000fc400078e0004 */
[----:B------:R-:W-:Y:S02]  /*8ca0*/  IMAD R12, R90, R13, R12 ;  /* 0x0000000d5a0c7224 */ /* 0x000fe400078e020c */
[----:B------:R-:W-:-:S03]  /*8cb0*/  IMAD.HI.U32 R10, R0, R5, RZ ;  /* 0x00000005000a7227 */ /* 0x000fc600078e00ff */
[----:B------:R0:W-:Y:S01]  /*8cc0*/  STL [R1+0x758], R12 ;  /* 0x0007580c01007387 */ /* 0x0001e20000100800 */
[----:B------:R-:W-:Y:S02]  /*8cd0*/  IMAD.MOV R10, RZ, RZ, -R10 ;  /* 0x000000ffff0a7224 */ /* 0x000fe400078e0a0a */
[--C-:B------:R-:W-:Y:S01]  /*8ce0*/  @!P0 IMAD.IADD R6, R6, 0x1, -R90.reuse ;  /* 0x0000000106068824 */ /* 0x100fe200078e0a5a */
[----:B------:R-:W-:Y:S01]  /*8cf0*/  STL [R1+0x8f4], R14 ;  /* 0x0008f40e01007387 */ /* 0x000fe20000100800 */
[C---:B------:R-:W-:Y:S01]  /*8d00*/  IMAD R5, R90.reuse, R10, R5 ;  /* 0x0000000a5a057224 */ /* 0x040fe200078e0205 */
[----:B------:R-:W-:Y:S01]  /*8d10*/  IABS R10, R18 ;  /* 0x00000012000a7213 */ /* 0x000fe20000000000 */
[----:B------:R-:W-:Y:S01]  /*8d20*/  @!P1 IMAD.IADD R7, R7, 0x1, -R90 ;  /* 0x0000000107079824 */ /* 0x000fe200078e0a5a */
[C---:B------:R-:W-:Y:S01]  /*8d30*/  ISETP.GT.U32.AND P0, PT, R90.reuse, R6, PT ;  /* 0x000000065a00720c */ /* 0x040fe20003f04070 */
[----:B------:R-:W-:Y:S01]  /*8d40*/  @!P3 IMAD.MOV R11, RZ, RZ, -R11 ;  /* 0x000000ffff0bb224 */ /* 0x000fe200078e0a0b */
[----:B------:R-:W-:Y:S01]  /*8d50*/  ISETP.GT.U32.AND P1, PT, R90, R5, PT ;  /* 0x000000055a00720c */ /* 0x000fe20003f24070 */
[----:B------:R-:W-:Y:S01]  /*8d60*/  IMAD.MOV.U32 R4, RZ, RZ, R10 ;  /* 0x000000ffff047224 */ /* 0x000fe200078e000a */
[----:B------:R-:W-:Y:S01]  /*8d70*/  ISETP.GE.AND P3, PT, R21, RZ, PT ;  /* 0x000000ff1500720c */ /* 0x000fe20003f66270 */
[----:B0-----:R-:W-:Y:S01]  /*8d80*/  VIADD R12, R93, 0x7d ;  /* 0x0000007d5d0c7836 */ /* 0x001fe20000000000 */
[----:B------:R-:W-:Y:S01]  /*8d90*/  IABS R10, R19 ;  /* 0x00000013000a7213 */ /* 0x000fe20000000000 */
[----:B------:R-:W-:-:S03]  /*8da0*/  IMAD.HI.U32 R15, R0, R4, RZ ;  /* 0x00000004000f7227 */ /* 0x000fc600078e00ff */
[----:B------:R0:W-:Y:S01]  /*8db0*/  STL [R1+0x1704], R12 ;  /* 0x0017040c01007387 */ /* 0x0001e20000100800 */
[----:B------:R-:W-:Y:S01]  /*8dc0*/  VIADD R16, R93, 0xe2 ;  /* 0x000000e25d107836 */ /* 0x000fe20000000000 */
[----:B------:R-:W-:Y:S01]  /*8dd0*/  IABS R13, R12 ;  /* 0x0000000c000d7213 */ /* 0x000fe20000000000 */
[----:B------:R-:W-:Y:S01]  /*8de0*/  IMAD.MOV R15, RZ, RZ, -R15 ;  /* 0x000000ffff0f7224 */ /* 0x000fe200078e0a0f */
[----:B------:R-:W-:Y:S01]  /*8df0*/  STL [R1+0x18d8], R18 ;  /* 0x0018d81201007387 */ /* 0x000fe20000100800 */
[----:B------:R-:W-:Y:S02]  /*8e00*/  IMAD.MOV.U32 R21, RZ, RZ, R7 ;  /* 0x000000ffff157224 */ /* 0x000fe400078e0007 */
[----:B------:R-:W-:Y:S01]  /*8e10*/  IMAD R4, R90, R15, R4 ;  /* 0x0000000f5a047224 */ /* 0x000fe200078e0204 */
[----:B------:R-:W-:Y:S01]  /*8e20*/  STL [R1+0x18e8], R16 ;  /* 0x0018e81001007387 */ /* 0x000fe20000100800 */
[--C-:B------:R-:W-:Y:S02]  /*8e30*/  @!P1 IMAD.IADD R5, R5, 0x1, -R90.reuse ;  /* 0x0000000105059824 */ /* 0x100fe400078e0a5a */
[----:B------:R-:W-:Y:S01]  /*8e40*/  @!P3 IMAD.MOV R21, RZ, RZ, -R21 ;  /* 0x000000ffff15b224 */ /* 0x000fe200078e0a15 */
[----:B------:R-:W-:Y:S01]  /*8e50*/  STL [R1+0x18ec], R19 ;  /* 0x0018ec1301007387 */ /* 0x000fe20000100800 */
[----:B------:R-:W-:Y:S01]  /*8e60*/  @!P0 IMAD.IADD R6, R6, 0x1, -R90 ;  /* 0x0000000106068824 */ /* 0x000fe200078e0a5a */
[----:B------:R-:W-:Y:S01]  /*8e70*/  ISETP.GE.AND P3, PT, R17, RZ, PT ;  /* 0x000000ff1100720c */ /* 0x000fe20003f66270 */
[----:B0-----:R-:W-:Y:S01]  /*8e80*/  IMAD.HI.U32 R12, R0, R13, RZ ;  /* 0x0000000d000c7227 */ /* 0x001fe200078e00ff */
[----:B------:R0:W-:Y:S01]  /*8e90*/  STL [R1+0xa1c], R11 ;  /* 0x000a1c0b01007387 */ /* 0x0001e20000100800 */
[----:B------:R-:W-:-:S02]  /*8ea0*/  ISETP.GT.U32.AND P0, PT, R90, R4, PT ;  /* 0x000000045a00720c */ /* 0x000fc40003f04070 */
[C---:B------:R-:W-:Y:S01]  /*8eb0*/  ISETP.GT.U32.AND P1, PT, R90.reuse, R5, PT ;  /* 0x000000055a00720c */ /* 0x040fe20003f24070 */
[----:B------:R1:W-:Y:S01]  /*8ec0*/  STL [R1+0xa48], R21 ;  /* 0x000a481501007387 */ /* 0x0003e20000100800 */
[----:B------:R-:W-:Y:S02]  /*8ed0*/  IMAD.MOV R12, RZ, RZ, -R12 ;  /* 0x000000ffff0c7224 */ /* 0x000fe400078e0a0c */
[----:B------:R-:W-:Y:S02]  /*8ee0*/  VIADD R15, R93, 0x7e ;  /* 0x0000007e5d0f7836 */ /* 0x000fe40000000000 */
[----:B------:R-:W-:Y:S01]  /*8ef0*/  IMAD R12, R90, R12, R13 ;  /* 0x0000000c5a0c7224 */ /* 0x000fe200078e020d */
[----:B0-----:R-:W-:Y:S01]  /*8f00*/  IABS R11, R16 ;  /* 0x00000010000b7213 */ /* 0x001fe20000000000 */
[----:B------:R-:W-:-:S03]  /*8f10*/  IMAD.HI.U32 R7, R0, R10, RZ ;  /* 0x0000000a00077227 */ /* 0x000fc600078e00ff */
[----:B------:R0:W-:Y:S01]  /*8f20*/  STL [R1+0x760], R12 ;  /* 0x0007600c01007387 */ /* 0x0001e20000100800 */
[----:B------:R-:W-:-:S03]  /*8f30*/  IMAD.HI.U32 R14, R0, R11, RZ ;  /* 0x0000000b000e7227 */ /* 0x000fc600078e00ff */
[----:B------:R2:W-:Y:S01]  /*8f40*/  STL [R1+0x16f0], R15 ;  /* 0x0016f00f01007387 */ /* 0x0005e20000100800 */
[----:B------:R-:W-:Y:S02]  /*8f50*/  IMAD.MOV R14, RZ, RZ, -R14 ;  /* 0x000000ffff0e7224 */ /* 0x000fe400078e0a0e */
[----:B-1----:R-:W-:Y:S01]  /*8f60*/  IMAD.MOV.U32 R21, RZ, RZ, R6 ;  /* 0x000000ffff157224 */ /* 0x002fe200078e0006 */
[----:B------:R-:W-:Y:S01]  /*8f70*/  STL [R1+0x18f0], R25 ;  /* 0x0018f01901007387 */ /* 0x000fe20000100800 */
[----:B------:R-:W-:Y:S01]  /*8f80*/  IMAD R11, R90, R14, R11 ;  /* 0x0000000e5a0b7224 */ /* 0x000fe200078e020b */
[----:B0-----:R-:W-:Y:S01]  /*8f90*/  IABS R12, R15 ;  /* 0x0000000f000c7213 */ /* 0x001fe20000000000 */
[----:B------:R-:W-:Y:S01]  /*8fa0*/  @!P3 IMAD.MOV R21, RZ, RZ, -R21 ;  /* 0x000000ffff15b224 */ /* 0x000fe200078e0a15 */
[----:B------:R-:W-:Y:S01]  /*8fb0*/  ISETP.GE.AND P3, PT, R20, RZ, PT ;  /* 0x000000ff1400720c */ /* 0x000fe20003f66270 */
[--C-:B------:R-:W-:Y:S02]  /*8fc0*/  @!P0 IMAD.IADD R4, R4, 0x1, -R90.reuse ;  /* 0x0000000104048824 */ /* 0x100fe400078e0a5a */
[----:B------:R-:W-:Y:S01]  /*8fd0*/  @!P1 IMAD.IADD R5, R5, 0x1, -R90 ;  /* 0x0000000105059824 */ /* 0x000fe200078e0a5a */
[C---:B------:R-:W-:Y:S01]  /*8fe0*/  ISETP.GT.U32.AND P1, PT, R90.reuse, R11, PT ;  /* 0x0000000b5a00720c */ /* 0x040fe20003f24070 */
[----:B------:R-:W-:Y:S01]  /*8ff0*/  IMAD.MOV R7, RZ, RZ, -R7 ;  /* 0x000000ffff077224 */ /* 0x000fe200078e0a07 */
[C---:B------:R-:W-:Y:S01]  /*9000*/  ISETP.GT.U32.AND P0, PT, R90.reuse, R4, PT ;  /* 0x000000045a00720c */ /* 0x040fe20003f04070 */
[----:B--2---:R-:W-:Y:S01]  /*9010*/  IMAD.MOV.U32 R15, RZ, RZ, R5 ;  /* 0x000000ffff0f7224 */ /* 0x004fe200078e0005 */
[----:B------:R0:W-:Y:S01]  /*9020*/  STL [R1+0xa78], R21 ;  /* 0x000a781501007387 */ /* 0x0001e20000100800 */
[----:B------:R-:W-:Y:S01]  /*9030*/  IMAD R10, R90, R7, R10 ;  /* 0x000000075a0a7224 */ /* 0x000fe200078e020a */
[----:B------:R-:W-:Y:S01]  /*9040*/  IABS R7, R25 ;  /* 0x0000001900077213 */ /* 0x000fe20000000000 */
[----:B------:R-:W-:-:S02]  /*9050*/  VIADD R17, R93, 0xe9 ;  /* 0x000000e95d117836 */ /* 0x000fc40000000000 */
[----:B------:R-:W-:Y:S01]  /*9060*/  @!P3 IMAD.MOV R15, RZ, RZ, -R15 ;  /* 0x000000ffff0fb224 */ /* 0x000fe200078e0a0f */
[----:B------:R-:W-:Y:S01]  /*9070*/  ISETP.GE.AND P3, PT, R18, RZ, PT ;  /* 0x000000ff1200720c */ /* 0x000fe20003f66270 */
[----:B------:R-:W-:Y:S01]  /*9080*/  IMAD.HI.U32 R13, R0, R12, RZ ;  /* 0x0000000c000d7227 */ /* 0x000fe200078e00ff */
[----:B------:R-:W-:Y:S01]  /*9090*/  IABS R14, R17 ;  /* 0x00000011000e7213 */ /* 0x000fe20000000000 */
[----:B------:R-:W-:Y:S02]  /*90a0*/  STL [R1+0x18f4], R17 ;  /* 0x0018f41101007387 */ /* 0x000fe40000100800 */
[--C-:B------:R-:W-:Y:S02]  /*90b0*/  @!P1 IMAD.IADD R11, R11, 0x1, -R90.reuse ;  /* 0x000000010b0b9824 */ /* 0x100fe400078e0a5a */
[----:B------:R-:W-:Y:S01]  /*90c0*/  @!P0 IMAD.IADD R4, R4, 0x1, -R90 ;  /* 0x0000000104048824 */ /* 0x000fe200078e0a5a */
[C---:B------:R-:W-:Y:S01]  /*90d0*/  ISETP.GT.U32.AND P0, PT, R90.reuse, R10, PT ;  /* 0x0000000a5a00720c */ /* 0x040fe20003f04070 */
[----:B------:R-:W-:Y:S01]  /*90e0*/  IMAD.MOV R13, RZ, RZ, -R13 ;  /* 0x000000ffff0d7224 */ /* 0x000fe200078e0a0d */
[----:B------:R-:W-:Y:S01]  /*90f0*/  ISETP.GT.U32.AND P1, PT, R90, R11, PT ;  /* 0x0000000b5a00720c */ /* 0x000fe20003f24070 */
[----:B0-----:R-:W-:Y:S01]  /*9100*/  IMAD.MOV.U32 R21, RZ, RZ, R4 ;  /* 0x000000ffff157224 */ /* 0x001fe200078e0004 */
[----:B------:R0:W-:Y:S01]  /*9110*/  STL [R1+0x9a8], R15 ;  /* 0x0009a80f01007387 */ /* 0x0001e20000100800 */
[----:B------:R-:W-:-:S04]  /*9120*/  IMAD.HI.U32 R6, R0, R7, RZ ;  /* 0x0000000700067227 */ /* 0x000fc800078e00ff */
[----:B------:R-:W-:Y:S02]  /*9130*/  IMAD R12, R90, R13, R12 ;  /* 0x0000000d5a0c7224 */ /* 0x000fe400078e020c */
[----:B------:R-:W-:Y:S01]  /*9140*/  @!P3 IMAD.MOV R21, RZ, RZ, -R21 ;  /* 0x000000ffff15b224 */ /* 0x000fe200078e0a15 */
[----:B------:R-:W-:Y:S01]  /*9150*/  ISETP.GE.AND P3, PT, R16, RZ, PT ;  /* 0x000000ff1000720c */ /* 0x000fe20003f66270 */
[----:B------:R-:W-:Y:S01]  /*9160*/  IMAD.HI.U32 R5, R0, R14, RZ ;  /* 0x0000000e00057227 */ /* 0x000fe200078e00ff */
[C---:B0-----:R-:W-:Y:S01]  /*9170*/  IADD3 R15, PT, PT, R93.reuse, 0x7f, RZ ;  /* 0x0000007f5d0f7810 */ /* 0x041fe20007ffe0ff */
[----:B------:R-:W-:Y:S02]  /*9180*/  STL [R1+0x75c], R12 ;  /* 0x00075c0c01007387 */ /* 0x000fe40000100800 */
[----:B------:R-:W-:Y:S02]  /*9190*/  IMAD.MOV R6, RZ, RZ, -R6 ;  /* 0x000000ffff067224 */ /* 0x000fe400078e0a06 */
[C---:B------:R-:W-:Y:S01]  /*91a0*/  VIADD R18, R93.reuse, 0xea ;  /* 0x000000ea5d127836 */ /* 0x040fe20000000000 */
[----:B------:R0:W-:Y:S01]  /*91b0*/  STL [R1+0x16e0], R15 ;  /* 0x0016e00f01007387 */ /* 0x0001e20000100800 */
[----:B------:R-:W-:-:S02]  /*91c0*/  VIADD R22, R93, 0xeb ;  /* 0x000000eb5d167836 */ /* 0x000fc40000000000 */
[--C-:B------:R-:W-:Y:S01]  /*91d0*/  @!P0 IMAD.IADD R10, R10, 0x1, -R90.reuse ;  /* 0x000000010a0a8824 */ /* 0x100fe200078e0a5a */
[----:B------:R-:W-:Y:S01]  /*91e0*/  STL [R1+0x18e4], R18 ;  /* 0x0018e41201007387 */ /* 0x000fe20000100800 */
[----:B------:R-:W-:Y:S01]  /*91f0*/  IMAD.MOV R5, RZ, RZ, -R5 ;  /* 0x000000ffff057224 */ /* 0x000fe200078e0a05 */
[----:B------:R-:W-:Y:S01]  /*9200*/  IABS R4, R18 ;  /* 0x0000001200047213 */ /* 0x000fe20000000000 */
[C---:B------:R-:W-:Y:S01]  /*9210*/  IMAD R7, R90.reuse, R6, R7 ;  /* 0x000000065a077224 */ /* 0x040fe200078e0207 */
[----:B------:R-:W-:Y:S01]  /*9220*/  STL [R1+0x18dc], R22 ;  /* 0x0018dc1601007387 */ /* 0x000fe20000100800 */
[----:B------:R-:W-:Y:S01]  /*9230*/  @!P1 IMAD.IADD R11, R11, 0x1, -R90 ;  /* 0x000000010b0b9824 */ /* 0x000fe200078e0a5a */
[C---:B------:R-:W-:Y:S01]  /*9240*/  ISETP.GT.U32.AND P0, PT, R90.reuse, R10, PT ;  /* 0x0000000a5a00720c */ /* 0x040fe20003f04070 */
[C---:B------:R-:W-:Y:S01]  /*9250*/  IMAD R14, R90.reuse, R5, R14 ;  /* 0x000000055a0e7224 */ /* 0x040fe200078e020e */
[----:B------:R1:W-:Y:S01]  /*9260*/  STL [R1+0xa00], R21 ;  /* 0x000a001501007387 */ /* 0x0003e20000100800 */
[----:B------:R-:W-:Y:S01]  /*9270*/  ISETP.GT.U32.AND P1, PT, R90, R7, PT ;  /* 0x000000075a00720c */ /* 0x000fe20003f24070 */
[----:B------:R-:W-:Y:S01]  /*9280*/  VIADD R20, R93, 0xf0 ;  /* 0x000000f05d147836 */ /* 0x000fe20000000000 */
[----:B0-----:R-:W-:Y:S01]  /*9290*/  IABS R15, R15 ;  /* 0x0000000f000f7213 */ /* 0x001fe20000000000 */
[----:B------:R-:W-:Y:S01]  /*92a0*/  IMAD.HI.U32 R13, R0, R4, RZ ;  /* 0x00000004000d7227 */ /* 0x000fe200078e00ff */
[----:B------:R-:W-:-:S02]  /*92b0*/  IABS R5, R22 ;  /* 0x0000001600057213 */ /* 0x000fc40000000000 */
[----:B------:R-:W-:Y:S01]  /*92c0*/  STL [R1+0x18d4], R20 ;  /* 0x0018d41401007387 */ /* 0x000fe20000100800 */
[----:B------:R-:W-:Y:S01]  /*92d0*/  IMAD.HI.U32 R16, R0, R15, RZ ;  /* 0x0000000f00107227 */ /* 0x000fe200078e00ff */
[----:B------:R-:W-:-:S03]  /*92e0*/  IABS R6, R20 ;  /* 0x0000001400067213 */ /* 0x000fc60000000000 */
[----:B-1----:R-:W-:Y:S02]  /*92f0*/  IMAD.MOV.U32 R21, RZ, RZ, R11 ;  /* 0x000000ffff157224 */ /* 0x002fe400078e000b */
[--C-:B------:R-:W-:Y:S01]  /*9300*/  @!P0 IMAD.IADD R10, R10, 0x1, -R90.reuse ;  /* 0x000000010a0a8824 */ /* 0x100fe200078e0a5a */
[----:B------:R-:W-:Y:S01]  /*9310*/  ISETP.GE.AND P0, PT, R19, RZ, PT ;  /* 0x000000ff1300720c */ /* 0x000fe20003f06270 */
[----:B------:R-:W-:Y:S01]  /*9320*/  @!P3 IMAD.MOV R21, RZ, RZ, -R21 ;  /* 0x000000ffff15b224 */ /* 0x000fe200078e0a15 */
[C---:B------:R-:W-:Y:S01]  /*9330*/  ISETP.GT.U32.AND P3, PT, R90.reuse, R14, PT ;  /* 0x0000000e5a00720c */ /* 0x040fe20003f64070 */
[----:B------:R-:W-:Y:S02]  /*9340*/  @!P1 IMAD.IADD R7, R7, 0x1, -R90 ;  /* 0x0000000107079824 */ /* 0x000fe400078e0a5a */
[----:B------:R-:W-:Y:S01]  /*9350*/  IMAD.MOV R16, RZ, RZ, -R16 ;  /* 0x000000ffff107224 */ /* 0x000fe200078e0a10 */
[----:B------:R0:W-:Y:S01]  /*9360*/  STL [R1+0xa38], R21 ;  /* 0x000a381501007387 */ /* 0x0001e20000100800 */
[----:B------:R-:W-:Y:S01]  /*9370*/  VIADD R24, R93, 0x84 ;  /* 0x000000845d187836 */ /* 0x000fe20000000000 */
[C---:B------:R-:W-:Y:S01]  /*9380*/  ISETP.GT.U32.AND P1, PT, R90.reuse, R7, PT ;  /* 0x000000075a00720c */ /* 0x040fe20003f24070 */
[----:B------:R-:W-:-:S02]  /*9390*/  IMAD R15, R90, R16, R15 ;  /* 0x000000105a0f7224 */ /* 0x000fc400078e020f */
[----:B------:R-:W-:Y:S02]  /*93a0*/  IMAD.MOV R13, RZ, RZ, -R13 ;  /* 0x000000ffff0d7224 */ /* 0x000fe400078e0a0d */
[----:B------:R-:W-:Y:S01]  /*93b0*/  @!P0 IMAD.MOV R10, RZ, RZ, -R10 ;  /* 0x000000ffff0a8224 */ /* 0x000fe200078e0a0a */
[----:B------:R-:W-:Y:S01]  /*93c0*/  ISETP.GE.AND P0, PT, R25, RZ, PT ;  /* 0x000000ff1900720c */ /* 0x000fe20003f06270 */
[----:B------:R-:W-:Y:S01]  /*93d0*/  @!P3 IMAD.IADD R14, R14, 0x1, -R90 ;  /* 0x000000010e0eb824 */ /* 0x000fe200078e0a5a */
[----:B------:R1:W-:Y:S01]  /*93e0*/  STL [R1+0x764], R15 ;  /* 0x0007640f01007387 */ /* 0x0003e20000100800 */
[----:B------:R-:W-:Y:S02]  /*93f0*/  VIADD R23, R93, 0x85 ;  /* 0x000000855d177836 */ /* 0x000fe40000000000 */
[C---:B------:R-:W-:Y:S01]  /*9400*/  IMAD R4, R90.reuse, R13, R4 ;  /* 0x0000000d5a047224 */ /* 0x040fe200078e0204 */
[C---:B------:R-:W-:Y:S01]  /*9410*/  ISETP.GT.U32.AND P3, PT, R90.reuse, R14, PT ;  /* 0x0000000e5a00720c */ /* 0x040fe20003f64070 */
[----:B------:R-:W-:Y:S01]  /*9420*/  @!P1 IMAD.IADD R7, R7, 0x1, -R90 ;  /* 0x0000000107079824 */ /* 0x000fe200078e0a5a */
[----:B------:R-:W-:Y:S01]  /*9430*/  STL [R1+0x1700], R24 ;  /* 0x0017001801007387 */ /* 0x000fe20000100800 */
[----:B------:R-:W-:Y:S01]  /*9440*/  IABS R13, R23 ;  /* 0x00000017000d7213 */ /* 0x000fe20000000000 */
[----:B0-----:R-:W-:Y:S01]  /*9450*/  VIADD R21, R93, 0xf1 ;  /* 0x000000f15d157836 */ /* 0x001fe20000000000 */
[----:B------:R-:W-:Y:S01]  /*9460*/  ISETP.GT.U32.AND P1, PT, R90, R4, PT ;  /* 0x000000045a00720c */ /* 0x000fe20003f24070 */
[----:B------:R0:W-:Y:S01]  /*9470*/  STL [R1+0x1714], R23 ;  /* 0x0017141701007387 */ /* 0x0001e20000100800 */
[----:B------:R-:W-:Y:S01]  /*9480*/  IMAD.HI.U32 R11, R0, R6, RZ ;  /* 0x00000006000b7227 */ /* 0x000fe200078e00ff */
[----:B-1----:R-:W-:-:S02]  /*9490*/  IABS R15, R24 ;  /* 0x00000018000f7213 */ /* 0x002fc40000000000 */
[----:B------:R-:W-:Y:S01]  /*94a0*/  STL [R1+0x18c4], R21 ;  /* 0x0018c41501007387 */ /* 0x000fe20000100800 */
[----:B------:R-:W-:Y:S02]  /*94b0*/  VIADD R19, R93, 0xf2 ;  /* 0x000000f25d137836 */ /* 0x000fe40000000000 */
[----:B------:R-:W-:Y:S01]  /*94c0*/  @!P3 IMAD.IADD R14, R14, 0x1, -R90 ;  /* 0x000000010e0eb824 */ /* 0x000fe200078e0a5a */
[----:B------:R-:W-:Y:S01]  /*94d0*/  ISETP.GE.AND P3, PT, R17, RZ, PT ;  /* 0x000000ff1100720c */ /* 0x000fe20003f66270 */
[----:B------:R-:W-:Y:S01]  /*94e0*/  IMAD.HI.U32 R12, R0, R5, RZ ;  /* 0x00000005000c7227 */ /* 0x000fe200078e00ff */
[----:B------:R1:W-:Y:S03]  /*94f0*/  STL [R1+0xa58], R10 ;  /* 0x000a580a01007387 */ /* 0x0003e60000100800 */
[----:B0-----:R-:W-:Y:S01]  /*9500*/  IMAD.MOV.U32 R23, RZ, RZ, R7 ;  /* 0x000000ffff177224 */ /* 0x001fe200078e0007 */
[----:B------:R-:W-:Y:S01]  /*9510*/  STL [R1+0x18c0], R19 ;  /* 0x0018c01301007387 */ /* 0x000fe20000100800 */
[----:B------:R-:W-:-:S02]  /*9520*/  IMAD.MOV R11, RZ, RZ, -R11 ;  /* 0x000000ffff0b7224 */ /* 0x000fc400078e0a0b */
[----:B------:R-:W-:Y:S02]  /*9530*/  @!P0 IMAD.MOV R23, RZ, RZ, -R23 ;  /* 0x000000ffff178224 */ /* 0x000fe400078e0a17 */
[----:B------:R-:W-:Y:S01]  /*9540*/  IMAD.MOV R12, RZ, RZ, -R12 ;  /* 0x000000ffff0c7224 */ /* 0x000fe200078e0a0c */
[----:B-1----:R-:W-:Y:S01]  /*9550*/  IABS R10, R21 ;  /* 0x00000015000a7213 */ /* 0x002fe20000000000 */
[C---:B------:R-:W-:Y:S01]  /*9560*/  IMAD R6, R90.reuse, R11, R6 ;  /* 0x0000000b5a067224 */ /* 0x040fe200078e0206 */
[----:B------:R0:W-:Y:S01]  /*9570*/  STL [R1+0x9ac], R23 ;  /* 0x0009ac1701007387 */ /* 0x0001e20000100800 */
[----:B------:R-:W-:Y:S01]  /*9580*/  IMAD R5, R90, R12, R5 ;  /* 0x0000000c5a057224 */ /* 0x000fe200078e0205 */
[----:B------:R-:W-:Y:S01]  /*9590*/  IABS R12, R19 ;  /* 0x00000013000c7213 */ /* 0x000fe20000000000 */
[----:B------:R-:W-:Y:S02]  /*95a0*/  @!P1 IMAD.IADD R4, R4, 0x1, -R90 ;  /* 0x0000000104049824 */ /* 0x000fe400078e0a5a */
[----:B------:R-:W-:Y:S01]  /*95b0*/  IMAD.HI.U32 R16, R0, R15, RZ ;  /* 0x0000000f00107227 */ /* 0x000fe200078e00ff */
[----:B------:R-:W-:-:S02]  /*95c0*/  ISETP.GT.U32.AND P1, PT, R90, R5, PT ;  /* 0x000000055a00720c */ /* 0x000fc40003f24070 */
[----:B------:R-:W-:Y:S01]  /*95d0*/  ISETP.GT.U32.AND P0, PT, R90, R4, PT ;  /* 0x000000045a00720c */ /* 0x000fe20003f04070 */
[----:B------:R-:W-:Y:S02]  /*95e0*/  IMAD.MOV R16, RZ, RZ, -R16 ;  /* 0x000000ffff107224 */ /* 0x000fe400078e0a10 */
[----:B0-----:R-:W-:Y:S02]  /*95f0*/  IMAD.MOV.U32 R23, RZ, RZ, R14 ;  /* 0x000000ffff177224 */ /* 0x001fe400078e000e */
[----:B------:R-:W-:-:S04]  /*9600*/  IMAD.HI.U32 R7, R0, R12, RZ ;  /* 0x0000000c00077227 */ /* 0x000fc800078e00ff */
[----:B------:R-:W-:Y:S01]  /*9610*/  @!P3 IMAD.MOV R23, RZ, RZ, -R23 ;  /* 0x000000ffff17b224 */ /* 0x000fe200078e0a17 */
[C---:B------:R-:W-:Y:S01]  /*9620*/  ISETP.GT.U32.AND P3, PT, R90.reuse, R6, PT ;  /* 0x000000065a00720c */ /* 0x040fe20003f64070 */
[----:B------:R-:W-:Y:S02]  /*9630*/  @!P1 IMAD.IADD R5, R5, 0x1, -R90 ;  /* 0x0000000105059824 */ /* 0x000fe400078e0a5a */
[----:B------:R-:W-:Y:S01]  /*9640*/  IMAD R15, R90, R16, R15 ;  /* 0x000000105a0f7224 */ /* 0x000fe200078e020f */
[----:B------:R-:W-:Y:S01]  /*9650*/  STL [R1+0x9f4], R23 ;  /* 0x0009f41701007387 */ /* 0x000fe20000100800 */
[----:B------:R-:W-:Y:S01]  /*9660*/  IMAD.HI.U32 R17, R0, R13, RZ ;  /* 0x0000000d00117227 */ /* 0x000fe200078e00ff */
[----:B------:R-:W-:Y:S02]  /*9670*/  ISETP.GT.U32.AND P1, PT, R90, R5, PT ;  /* 0x000000055a00720c */ /* 0x000fe40003f24070 */
[----:B------:R0:W-:Y:S01]  /*9680*/  STL [R1+0x768], R15 ;  /* 0x0007680f01007387 */ /* 0x0001e20000100800 */
[----:B------:R-:W-:-:S04]  /*9690*/  IMAD.HI.U32 R11, R0, R10, RZ ;  /* 0x0000000a000b7227 */ /* 0x000fc800078e00ff */
[--C-:B------:R-:W-:Y:S02]  /*96a0*/  @!P3 IMAD.IADD R6, R6, 0x1, -R90.reuse ;  /* 0x000000010606b824 */ /* 0x100fe400078e0a5a */
[----:B------:R-:W-:Y:S02]  /*96b0*/  IMAD.MOV R7, RZ, RZ, -R7 ;  /* 0x000000ffff077224 */ /* 0x000fe400078e0a07 */
[----:B------:R-:W-:Y:S01]  /*96c0*/  IMAD.MOV R14, RZ, RZ, -R17 ;  /* 0x000000ffff0e7224 */ /* 0x000fe200078e0a11 */
[----:B------:R-:W-:Y:S01]  /*96d0*/  ISETP.GT.U32.AND P3, PT, R90, R6, PT ;  /* 0x000000065a00720c */ /* 0x000fe20003f64070 */
[----:B0-----:R-:W-:Y:S02]  /*96e0*/  VIADD R15, R93, 0x86 ;  /* 0x000000865d0f7836 */ /* 0x001fe40000000000 */
[----:B------:R-:W-:Y:S02]  /*96f0*/  IMAD.MOV R11, RZ, RZ, -R11 ;  /* 0x000000ffff0b7224 */ /* 0x000fe400078e0a0b */
[----:B------:R-:W-:Y:S01]  /*9700*/  @!P0 IMAD.IADD R4, R4, 0x1, -R90 ;  /* 0x0000000104048824 */ /* 0x000fe200078e0a5a */
[----:B------:R-:W-:Y:S01]  /*9710*/  ISETP.GE.AND P0, PT, R18, RZ, PT ;  /* 0x000000ff1200720c */ /* 0x000fe20003f06270 */
[----:B------:R-:W-:-:S02]  /*9720*/  IMAD R12, R90, R7, R12 ;  /* 0x000000075a0c7224 */ /* 0x000fc400078e020c */
[C---:B------:R-:W-:Y:S01]  /*9730*/  IMAD R13, R90.reuse, R14, R13 ;  /* 0x0000000e5a0d7224 */ /* 0x040fe200078e020d */
[----:B------:R-:W-:Y:S01]  /*9740*/  IABS R14, R15 ;  /* 0x0000000f000e7213 */ /* 0x000fe20000000000 */
[----:B------:R-:W-:Y:S02]  /*9750*/  VIADD R7, R93, 0x87 ;  /* 0x000000875d077836 */ /* 0x000fe40000000000 */
[----:B------:R-:W-:Y:S01]  /*9760*/  IMAD R10, R90, R11, R10 ;  /* 0x0000000b5a0a7224 */ /* 0x000fe200078e020a */
[----:B------:R0:W-:Y:S01]  /*9770*/  STL [R1+0x76c], R13 ;  /* 0x00076c0d01007387 */ /* 0x0001e20000100800 */
[--C-:B------:R-:W-:Y:S01]  /*9780*/  @!P3 IMAD.IADD R6, R6, 0x1, -R90.reuse ;  /* 0x000000010606b824 */ /* 0x100fe200078e0a5a */
[----:B------:R-:W-:Y:S01]  /*9790*/  IABS R11, R7 ;  /* 0x00000007000b7213 */ /* 0x000fe20000000000 */
[----:B------:R-:W-:Y:S01]  /*97a0*/  @!P1 IMAD.IADD R5, R5, 0x1, -R90 ;  /* 0x0000000105059824 */ /* 0x000fe200078e0a5a */
[C---:B------:R-:W-:Y:S01]  /*97b0*/  ISETP.GT.U32.AND P3, PT, R90.reuse, R12, PT ;  /* 0x0000000c5a00720c */ /* 0x040fe20003f64070 */
[----:B------:R1:W-:Y:S01]  /*97c0*/  STL [R1+0x16f8], R15 ;  /* 0x0016f80f01007387 */ /* 0x0003e20000100800 */
[----:B------:R-:W-:Y:S01]  /*97d0*/  ISETP.GT.U32.AND P1, PT, R90, R10, PT ;  /* 0x0000000a5a00720c */ /* 0x000fe20003f24070 */
[----:B------:R-:W-:-:S02]  /*97e0*/  VIADD R18, R93, 0xf3 ;  /* 0x000000f35d127836 */ /* 0x000fc40000000000 */
[----:B------:R-:W-:Y:S01]  /*97f0*/  VIADD R17, R93, 0xf8 ;  /* 0x000000f85d117836 */ /* 0x000fe20000000000 */
[----:B------:R2:W-:Y:S01]  /*9800*/  STL [R1+0x1708], R7 ;  /* 0x0017080701007387 */ /* 0x0005e20000100800 */
[----:B0-----:R-:W-:-:S03]  /*9810*/  IMAD.HI.U32 R13, R0, R11, RZ ;  /* 0x0000000b000d7227 */ /* 0x001fc600078e00ff */
[----:B------:R-:W-:Y:S01]  /*9820*/  STL [R1+0x18b0], R18 ;  /* 0x0018b01201007387 */ /* 0x000fe20000100800 */
[----:B-1----:R-:W-:-:S03]  /*9830*/  IMAD.HI.U32 R15, R0, R14, RZ ;  /* 0x0000000e000f7227 */ /* 0x002fc600078e00ff */
[----:B------:R-:W-:Y:S01]  /*9840*/  STL [R1+0x18a8], R17 ;  /* 0x0018a81101007387 */ /* 0x000fe20000100800 */
[----:B------:R-:W-:Y:S01]  /*9850*/  IMAD.MOV R15, RZ, RZ, -R15 ;  /* 0x000000ffff0f7224 */ /* 0x000fe200078e0a0f */
[----:B--2---:R-:W-:Y:S01]  /*9860*/  IABS R7, R18 ;  /* 0x0000001200077213 */ /* 0x004fe20000000000 */
[----:B------:R-:W-:Y:S01]  /*9870*/  @!P0 IMAD.MOV R4, RZ, RZ, -R4 ;  /* 0x000000ffff048224 */ /* 0x000fe200078e0a04 */
[----:B------:R-:W-:Y:S01]  /*9880*/  ISETP.GE.AND P0, PT, R22, RZ, PT ;  /* 0x000000ff1600720c */ /* 0x000fe20003f06270 */
[----:B------:R-:W-:Y:S02]  /*9890*/  IMAD.MOV R13, RZ, RZ, -R13 ;  /* 0x000000ffff0d7224 */ /* 0x000fe400078e0a0d */
[C---:B------:R-:W-:Y:S01]  /*98a0*/  IMAD R14, R90.reuse, R15, R14 ;  /* 0x0000000f5a0e7224 */ /* 0x040fe200078e020e */
[----:B------:R0:W-:Y:S01]  /*98b0*/  STL [R1+0xa18], R4 ;  /* 0x000a180401007387 */ /* 0x0001e20000100800 */
[----:B------:R-:W-:Y:S02]  /*98c0*/  IMAD R13, R90, R13, R11 ;  /* 0x0000000d5a0d7224 */ /* 0x000fe400078e020b */
[--C-:B------:R-:W-:Y:S01]  /*98d0*/  @!P3 IMAD.IADD R12, R12, 0x1, -R90.reuse ;  /* 0x000000010c0cb824 */ /* 0x100fe200078e0a5a */
[----:B------:R1:W-:Y:S01]  /*98e0*/  STL [R1+0x770], R14 ;  /* 0x0007700e01007387 */ /* 0x0003e20000100800 */
[----:B------:R-:W-:Y:S01]  /*98f0*/  @!P1 IMAD.IADD R10, R10, 0x1, -R90 ;  /* 0x000000010a0a9824 */ /* 0x000fe200078e0a5a */
[----:B------:R-:W-:Y:S01]  /*9900*/  ISETP.GE.AND P1, PT, R20, RZ, PT ;  /* 0x000000ff1400720c */ /* 0x000fe20003f26270 */
[----:B------:R-:W-:Y:S01]  /*9910*/  IMAD.HI.U32 R11, R0, R7, RZ ;  /* 0x00000007000b7227 */ /* 0x000fe200078e00ff */
[----:B------:R2:W-:Y:S01]  /*9920*/  STL [R1+0x774], R13 ;  /* 0x0007740d01007387 */ /* 0x0005e20000100800 */
[----:B------:R-:W-:-:S02]  /*9930*/  ISETP.GT.U32.AND P3, PT, R90, R12, PT ;  /* 0x0000000c5a00720c */ /* 0x000fc40003f64070 */
[----:B0-----:R-:W-:Y:S01]  /*9940*/  IABS R4, R17 ;  /* 0x0000001100047213 */ /* 0x001fe20000000000 */
[----:B------:R-:W-:Y:S01]  /*9950*/  VIADD R16, R93, 0xf9 ;  /* 0x000000f95d107836 */ /* 0x000fe20000000000 */
[----:B-1----:R-:W-:Y:S01]  /*9960*/  MOV R14, R5 ;  /* 0x00000005000e7202 */ /* 0x002fe20000000f00 */
[----:B------:R-:W-:-:S03]  /*9970*/  IMAD.MOV R5, RZ, RZ, -R11 ;  /* 0x000000ffff057224 */ /* 0x000fc600078e0a0b */
[----:B------:R-:W-:Y:S01]  /*9980*/  IABS R11, R16 ;  /* 0x00000010000b7213 */ /* 0x000fe20000000000 */
[----:B--2---:R-:W-:Y:S01]  /*9990*/  IMAD.HI.U32 R13, R0, R4, RZ ;  /* 0x00000004000d7227 */ /* 0x004fe200078e00ff */
[----:B------:R-:W-:Y:S03]  /*99a0*/  STL [R1+0x18f8], R16 ;  /* 0x0018f81001007387 */ /* 0x000fe60000100800 */
[----:B------:R-:W-:Y:S01]  /*99b0*/  @!P0 IMAD.MOV R14, RZ, RZ, -R14 ;  /* 0x000000ffff0e8224 */ /* 0x000fe200078e0a0e */
[C---:B------:R-:W-:Y:S01]  /*99c0*/  ISETP.GT.U32.AND P0, PT, R90.reuse, R10, PT ;  /* 0x0000000a5a00720c */ /* 0x040fe20003f04070 */
[----:B------:R-:W-:Y:S02]  /*99d0*/  IMAD.MOV R13, RZ, RZ, -R13 ;  /* 0x000000ffff0d7224 */ /* 0x000fe400078e0a0d */
[C---:B------:R-:W-:Y:S01]  /*99e0*/  IMAD R5, R90.reuse, R5, R7 ;  /* 0x000000055a057224 */ /* 0x040fe200078e0207 */
[----:B------:R0:W-:Y:S01]  /*99f0*/  STL [R1+0xa40], R14 ;  /* 0x000a400e01007387 */ /* 0x0001e20000100800 */
[----:B------:R-:W-:-:S02]  /*9a00*/  IMAD R4, R90, R13, R4 ;  /* 0x0000000d5a047224 */ /* 0x000fc400078e0204 */
[----:B------:R-:W-:Y:S01]  /*9a10*/  @!P1 IMAD.MOV R6, RZ, RZ, -R6 ;  /* 0x000000ffff069224 */ /* 0x000fe200078e0a06 */
[----:B------:R-:W-:Y:S01]  /*9a20*/  ISETP.GT.U32.AND P1, PT, R90, R5, PT ;  /* 0x000000055a00720c */ /* 0x000fe20003f24070 */
[--C-:B------:R-:W-:Y:S01]  /*9a30*/  @!P3 IMAD.IADD R12, R12, 0x1, -R90.reuse ;  /* 0x000000010c0cb824 */ /* 0x100fe200078e0a5a */
[----:B------:R-:W-:Y:S01]  /*9a40*/  ISETP.GT.U32.AND P3, PT, R90, R4, PT ;  /* 0x000000045a00720c */ /* 0x000fe20003f64070 */
[----:B------:R-:W-:Y:S02]  /*9a50*/  VIADD R20, R93, 0x8c ;  /* 0x0000008c5d147836 */ /* 0x000fe40000000000 */
[----:B------:R-:W-:Y:S01]  /*9a60*/  @!P0 IMAD.IADD R10, R10, 0x1, -R90 ;  /* 0x000000010a0a8824 */ /* 0x000fe200078e0a5a */
[----:B------:R-:W-:Y:S01]  /*9a70*/  ISETP.GE.AND P0, PT, R21, RZ, PT ;  /* 0x000000ff1500720c */ /* 0x000fe20003f06270 */
[----:B0-----:R-:W-:Y:S01]  /*9a80*/  IMAD.HI.U32 R14, R0, R11, RZ ;  /* 0x0000000b000e7227 */ /* 0x001fe200078e00ff */
[----:B------:R-:W-:Y:S01]  /*9a90*/  IABS R13, R20 ;  /* 0x00000014000d7213 */ /* 0x000fe20000000000 */
[----:B------:R-:W-:Y:S02]  /*9aa0*/  STL [R1+0x1728], R20 ;  /* 0x0017281401007387 */ /* 0x000fe40000100800 */
[----:B------:R-:W-:-:S02]  /*9ab0*/  IMAD.MOV R14, RZ, RZ, -R14 ;  /* 0x000000ffff0e7224 */ /* 0x000fc400078e0a0e */
[----:B------:R-:W-:Y:S01]  /*9ac0*/  @!P1 IMAD.IADD R5, R5, 0x1, -R90 ;  /* 0x0000000105059824 */ /* 0x000fe200078e0a5a */
[----:B------:R-:W-:Y:S01]  /*9ad0*/  ISETP.GE.AND P1, PT, R19, RZ, PT ;  /* 0x000000ff1300720c */ /* 0x000fe20003f26270 */
[----:B------:R-:W-:Y:S02]  /*9ae0*/  IMAD.MOV.U32 R19, RZ, RZ, R10 ;  /* 0x000000ffff137224 */ /* 0x000fe400078e000a */
[----:B------:R-:W-:Y:S01]  /*9af0*/  @!P3 IMAD.IADD R4, R4, 0x1, -R90 ;  /* 0x000000010404b824 */ /* 0x000fe200078e0a5a */
[C---:B------:R-:W-:Y:S01]  /*9b00*/  ISETP.GT.U32.AND P3, PT, R90.reuse, R5, PT ;  /* 0x000000055a00720c */ /* 0x040fe20003f64070 */
[----:B------:R-:W-:Y:S02]  /*9b10*/  @!P0 IMAD.MOV R19, RZ, RZ, -R19 ;  /* 0x000000ffff138224 */ /* 0x000fe400078e0a13 */
[----:B------:R-:W-:Y:S01]  /*9b20*/  VIADD R15, R93, 0xfa ;  /* 0x000000fa5d0f7836 */ /* 0x000fe20000000000 */
[C---:B------:R-:W-:Y:S01]  /*9b30*/  ISETP.GT.U32.AND P0, PT, R90.reuse, R4, PT ;  /* 0x000000045a00720c */ /* 0x040fe20003f04070 */
[----:B------:R-:W-:-:S02]  /*9b40*/  IMAD R11, R90, R14, R11 ;  /* 0x0000000e5a0b7224 */ /* 0x000fc400078e020b */
[----:B------:R-:W-:Y:S01]  /*9b50*/  IMAD.HI.U32 R14, R0, R13, RZ ;  /* 0x0000000d000e7227 */ /* 0x000fe200078e00ff */
[----:B------:R0:W-:Y:S01]  /*9b60*/  STL [R1+0x18a0], R15 ;  /* 0x0018a00f01007387 */ /* 0x0001e20000100800 */
[----:B------:R-:W-:Y:S02]  /*9b70*/  IABS R7, R15 ;  /* 0x0000000f00077213 */ /* 0x000fe40000000000 */
[----:B------:R-:W-:Y:S01]  /*9b80*/  IMAD.MOV R14, RZ, RZ, -R14 ;  /* 0x000000ffff0e7224 */ /* 0x000fe200078e0a0e */
[----:B------:R-:W-:Y:S01]  /*9b90*/  STL [R1+0x189c], R65 ;  /* 0x00189c4101007387 */ /* 0x000fe20000100800 */
[--C-:B------:R-:W-:Y:S01]  /*9ba0*/  @!P3 IMAD.IADD R5, R5, 0x1, -R90.reuse ;  /* 0x000000010505b824 */ /* 0x100fe200078e0a5a */
[----:B------:R-:W-:Y:S01]  /*9bb0*/  ISETP.GE.AND P3, PT, R18, RZ, PT ;  /* 0x000000ff1200720c */ /* 0x000fe20003f66270 */
[----:B------:R-:W-:Y:S01]  /*9bc0*/  IMAD R13, R90, R14, R13 ;  /* 0x0000000e5a0d7224 */ /* 0x000fe200078e020d */
[----:B------:R1:W-:Y:S01]  /*9bd0*/  STL [R1+0x924], R6 ;  /* 0x0009240601007387 */ /* 0x0003e20000100800 */
[----:B------:R-:W-:Y:S01]  /*9be0*/  @!P0 IMAD.IADD R4, R4, 0x1, -R90 ;  /* 0x0000000104048824 */ /* 0x000fe200078e0a5a */
[----:B------:R-:W-:Y:S01]  /*9bf0*/  ISETP.GE.AND P0, PT, R17, RZ, PT ;  /* 0x000000ff1100720c */ /* 0x000fe20003f06270 */
[----:B0-----:R-:W-:Y:S01]  /*9c00*/  IMAD.HI.U32 R15, R0, R7, RZ ;  /* 0x00000007000f7227 */ /* 0x001fe200078e00ff */
[----:B------:R0:W-:Y:S03]  /*9c10*/  STL [R1+0x9dc], R19 ;  /* 0x0009dc1301007387 */ /* 0x0001e60000100800 */
[C---:B------:R-:W-:Y:S01]  /*9c20*/  VIADD R14, R93.reuse, 0x8d ;  /* 0x0000008d5d0e7836 */ /* 0x040fe20000000000 */
[----:B------:R2:W-:Y:S01]  /*9c30*/  STL [R1+0x778], R13 ;  /* 0x0007780d01007387 */ /* 0x0005e20000100800 */
[----:B------:R-:W-:Y:S01]  /*9c40*/  VIADD R17, R93, 0x8e ;  /* 0x0000008e5d117836 */ /* 0x000fe20000000000 */
[----:B-1----:R-:W-:Y:S01]  /*9c50*/  IABS R6, R65 ;  /* 0x0000004100067213 */ /* 0x002fe20000000000 */
[----:B0-----:R-:W-:-:S04]  /*9c60*/  IMAD.MOV.U32 R19, RZ, RZ, R12 ;  /* 0x000000ffff137224 */ /* 0x001fc800078e000c */
[----:B------:R-:W-:-:S04]  /*9c70*/  IMAD.HI.U32 R10, R0, R6, RZ ;  /* 0x00000006000a7227 */ /* 0x000fc800078e00ff */
[----:B------:R-:W-:Y:S01]  /*9c80*/  @!P1 IMAD.MOV R19, RZ, RZ, -R19 ;  /* 0x000000ffff139224 */ /* 0x000fe200078e0a13 */
[C---:B------:R-:W-:Y:S01]  /*9c90*/  ISETP.GT.U32.AND P1, PT, R90.reuse, R11, PT ;  /* 0x0000000b5a00720c */ /* 0x040fe20003f24070 */
[----:B------:R-:W-:Y:S02]  /*9ca0*/  IMAD.MOV R10, RZ, RZ, -R10 ;  /* 0x000000ffff0a7224 */ /* 0x000fe400078e0a0a */
[----:B------:R-:W-:Y:S01]  /*9cb0*/  IMAD.MOV R12, RZ, RZ, -R15 ;  /* 0x000000ffff0c7224 */ /* 0x000fe200078e0a0f */
[----:B------:R-:W-:Y:S01]  /*9cc0*/  STL [R1+0xa04], R19 ;  /* 0x000a041301007387 */ /* 0x000fe20000100800 */
[----:B------:R-:W-:Y:S01]  /*9cd0*/  IABS R15, R14 ;  /* 0x0000000e000f7213 */ /* 0x000fe20000000000 */
[----:B------:R-:W-:Y:S02]  /*9ce0*/  IMAD R6, R90, R10, R6 ;  /* 0x0000000a5a067224 */ /* 0x000fe400078e0206 */
[----:B------:R0:W-:Y:S01]  /*9cf0*/  STL [R1+0x170c], R14 ;  /* 0x00170c0e01007387 */ /* 0x0001e20000100800 */
[----:B--2---:R-:W-:-:S02]  /*9d00*/  VIADD R13, R93, 0x8f ;  /* 0x0000008f5d0d7836 */ /* 0x004fc40000000000 */
[----:B------:R-:W-:Y:S01]  /*9d10*/  IMAD R7, R90, R12, R7 ;  /* 0x0000000c5a077224 */ /* 0x000fe200078e0207 */
[----:B------:R-:W-:Y:S01]  /*9d20*/  STL [R1+0x1710], R17 ;  /* 0x0017101101007387 */ /* 0x000fe20000100800 */
[C---:B------:R-:W-:Y:S02]  /*9d30*/  VIADD R10, R93.reuse, 0x94 ;  /* 0x000000945d0a7836 */ /* 0x040fe40000000000 */
[----:B------:R-:W-:Y:S01]  /*9d40*/  VIADD R12, R93, 0x95 ;  /* 0x000000955d0c7836 */ /* 0x000fe20000000000 */
[----:B------:R1:W-:Y:S01]  /*9d50*/  STL [R1+0x1724], R13 ;  /* 0x0017240d01007387 */ /* 0x0003e20000100800 */
[----:B------:R-:W-:Y:S01]  /*9d60*/  @!P0 IMAD.MOV R4, RZ, RZ, -R4 ;  /* 0x000000ffff048224 */ /* 0x000fe200078e0a04 */
[----:B------:R-:W-:Y:S01]  /*9d70*/  ISETP.GE.AND P0, PT, R16, RZ, PT ;  /* 0x000000ff1000720c */ /* 0x000fe20003f06270 */
[----:B0-----:R-:W-:Y:S01]  /*9d80*/  IMAD.MOV.U32 R14, RZ, RZ, R5 ;  /* 0x000000ffff0e7224 */ /* 0x001fe200078e0005 */
[----:B------:R0:W-:Y:S01]  /*9d90*/  STL [R1+0x1740], R10 ;  /* 0x0017400a01007387 */ /* 0x0001e20000100800 */
[----:B------:R-:W-:Y:S01]  /*9da0*/  IABS R5, R17 ;  /* 0x0000001100057213 */ /* 0x000fe20000000000 */
[----:B------:R-:W-:-:S02]  /*9db0*/  IMAD.HI.U32 R16, R0, R15, RZ ;  /* 0x0000000f00107227 */ /* 0x000fc400078e00ff */
[----:B------:R-:W-:Y:S02]  /*9dc0*/  STL [R1+0x1748], R12 ;  /* 0x0017480c01007387 */ /* 0x000fe40000100800 */
[----:B------:R-:W-:Y:S01]  /*9dd0*/  @!P3 IMAD.MOV R14, RZ, RZ, -R14 ;  /* 0x000000ffff0eb224 */ /* 0x000fe200078e0a0e */
[C---:B------:R-:W-:Y:S01]  /*9de0*/  ISETP.GT.U32.AND P3, PT, R90.reuse, R7, PT ;  /* 0x000000075a00720c */ /* 0x040fe20003f64070 */
[----:B------:R-:W-:Y:S01]  /*9df0*/  @!P1 IMAD.IADD R11, R11, 0x1, -R90 ;  /* 0x000000010b0b9824 */ /* 0x000fe200078e0a5a */
[----:B-1----:R-:W-:Y:S01]  /*9e00*/  IABS R13, R13 ;  /* 0x0000000d000d7213 */ /* 0x002fe20000000000 */
[----:B------:R-:W-:Y:S01]  /*9e10*/  IMAD.MOV R16, RZ, RZ, -R16 ;  /* 0x000000ffff107224 */ /* 0x000fe200078e0a10 */
[----:B------:R1:W-:Y:S01]  /*9e20*/  STL [R1+0xa2c], R14 ;  /* 0x000a2c0e01007387 */ /* 0x0003e20000100800 */
[----:B0-----:R-:W-:Y:S02]  /*9e30*/  IABS R10, R10 ;  /* 0x0000000a000a7213 */ /* 0x001fe40000000000 */
[C---:B------:R-:W-:Y:S01]  /*9e40*/  ISETP.GT.U32.AND P1, PT, R90.reuse, R11, PT ;  /* 0x0000000b5a00720c */ /* 0x040fe20003f24070 */
[----:B------:R0:W-:Y:S01]  /*9e50*/  STL [R1+0x890], R4 ;  /* 0x0008900401007387 */ /* 0x0001e20000100800 */
[----:B------:R-:W-:-:S04]  /*9e60*/  IMAD R15, R90, R16, R15 ;  /* 0x000000105a0f7224 */ /* 0x000fc800078e020f */
[----:B------:R-:W-:Y:S01]  /*9e70*/  @!P3 IMAD.IADD R7, R7, 0x1, -R90 ;  /* 0x000000010707b824 */ /* 0x000fe200078e0a5a */
[----:B------:R2:W-:Y:S01]  /*9e80*/  STL [R1+0x780], R15 ;  /* 0x0007800f01007387 */ /* 0x0005e20000100800 */
[----:B-1----:R-:W-:Y:S01]  /*9e90*/  IMAD.HI.U32 R14, R0, R13, RZ ;  /* 0x0000000d000e7227 */ /* 0x002fe200078e00ff */
[----:B0-----:R-:W-:-:S03]  /*9ea0*/  IABS R4, R12 ;  /* 0x0000000c00047213 */ /* 0x001fc60000000000 */
[----:B------:R-:W-:Y:S01]  /*9eb0*/  IMAD.HI.U32 R12, R0, R5, RZ ;  /* 0x00000005000c7227 */ /* 0x000fe200078e00ff */
[----:B------:R-:W-:-:S03]  /*9ec0*/  ISETP.GT.U32.AND P3, PT, R90, R7, PT ;  /* 0x000000075a00720c */ /* 0x000fc60003f64070 */
[----:B------:R-:W-:Y:S02]  /*9ed0*/  IMAD.MOV R12, RZ, RZ, -R12 ;  /* 0x000000ffff0c7224 */ /* 0x000fe400078e0a0c */
[----:B------:R-:W-:Y:S01]  /*9ee0*/  @!P1 IMAD.IADD R11, R11, 0x1, -R90 ;  /* 0x000000010b0b9824 */ /* 0x000fe200078e0a5a */
[C---:B------:R-:W-:Y:S01]  /*9ef0*/  ISETP.GT.U32.AND P1, PT, R90.reuse, R6, PT ;  /* 0x000000065a00720c */ /* 0x040fe20003f24070 */
[----:B------:R-:W-:Y:S02]  /*9f00*/  IMAD R5, R90, R12, R5 ;  /* 0x0000000c5a057224 */ /* 0x000fe400078e0205 */
[----:B------:R-:W-:-:S03]  /*9f10*/  IMAD.HI.U32 R12, R0, R10, RZ ;  /* 0x0000000a000c7227 */ /* 0x000fc600078e00ff */
[----:B------:R2:W-:Y:S01]  /*9f20*/  STL [R1+0x77c], R5 ;  /* 0x00077c0501007387 */ /* 0x0005e20000100800 */
[----:B------:R-:W-:-:S06]  /*9f30*/  IMAD.MOV R14, RZ, RZ, -R14 ;  /* 0x000000ffff0e7224 */ /* 0x000fcc00078e0a0e */
[----:B------:R-:W-:Y:S01]  /*9f40*/  @!P1 IMAD.IADD R6, R6, 0x1, -R90 ;  /* 0x0000000106069824 */ /* 0x000fe200078e0a5a */
[----:B---3--:R-:W-:Y:S06]  /*9f50*/  BRA.U UP0, `(.L_x_5) ;  /* 0x0000000100187547 */ /* 0x008fec000b800000 */
[----:B------:R-:W-:Y:S01]  /*9f60*/  ELECT P1, URZ, PT ;  /* 0x0000000000ff782f */ /* 0x000fe20003820000 */
[----:B--2---:R-:W-:Y:S01]  /*9f70*/  IMAD.MOV.U32 R5, RZ, RZ, 0x1 ;  /* 0x00000001ff057424 */ /* 0x004fe200078e00ff */
[----:B------:R-:W-:Y:S01]  /*9f80*/  UMOV UR7, 0x40 ;  /* 0x0000004000077882 */ /* 0x000fe20000000000 */
[----:B------:R-:W-:Y:S01]  /*9f90*/  UVIRTCOUNT.DEALLOC.SMPOOL 0x80 ;  /* 0x000000800000784c */ /* 0x000fe20000000000 */
[----:B------:R-:W-:-:S09]  /*9fa0*/  ULEA UR7, UR6, UR7, 0x18 ;  /* 0x0000000706077291 */ /* 0x000fd2000f8ec0ff */
[----:B------:R0:W-:Y:S03]  /*9fb0*/  @P1 STS.U8 [UR7], R5 ;  /* 0x00000005ff001988 */ /* 0x0001e60008000007 */
.L_x_5:
[----:B------:R1:W-:Y:S01]  /*9fc0*/  STL [R1+0x18fc], R2 ;  /* 0x0018fc0201007387 */ /* 0x0003e20000100800 */
[----:B------:R-:W-:Y:S01]  /*9fd0*/  IMAD.MOV R12, RZ, RZ, -R12 ;  /* 0x000000ffff0c7224 */ /* 0x000fe200078e0a0c */
[----:B------:R-:W-:Y:S01]  /*9fe0*/  ISETP.GT.U32.AND P1, PT, R90, R6, PT ;  /* 0x000000065a00720c */ /* 0x000fe20003f24070 */
[----:B------:R-:W-:Y:S01]  /*9ff0*/  UIADD3 UR6, UPT, UPT, UR5, UR9, URZ ;  /* 0x0000000905067290 */ /* 0x000fe2000fffe0ff */
[----:B0-2---:R-:W-:Y:S01]  /*a000*/  IMAD.HI.U32 R5, R0, R4, RZ ;  /* 0x0000000400057227 */ /* 0x005fe200078e00ff */
[----:B------:R-:W0:Y:S03]  /*a010*/  LDCU.128 UR12, c[0x0][0x380] ;  /* 0x00007000ff0c77ac */ /* 0x000e260008000c00 */
[----:B------:R-:W-:Y:S02]  /*a020*/  @!P3 IMAD.IADD R7, R7, 0x1, -R90 ;  /* 0x000000010707b824 */ /* 0x000fe400078e0a5a */
[----:B------:R-:W-:Y:S01]  /*a030*/  IMAD R9, R9, UR8, RZ ;  /* 0x0000000809097c24 */ /* 0x000fe2000f8e02ff */
[----:B------:R-:W-:Y:S01]  /*a040*/  UMOV UR10, 0x1 ;  /* 0x00000001000a7882 */ /* 0x000fe20000000000 */
[C---:B-1----:R-:W-:Y:S01]  /*a050*/  IMAD R2, R90.reuse, R14, R13 ;  /* 0x0000000e5a027224 */ /* 0x042fe200078e020d */
[----:B------:R-:W1:Y:S04]  /*a060*/  LDCU.64 UR20, c[0x0][0x358] ;  /* 0x00006b00ff1477ac */ /* 0x000e680008000a00 */
[----:B------:R2:W-:Y:S01]  /*a070*/  STL [R1+0x78c], R2 ;  /* 0x00078c0201007387 */ /* 0x0005e20000100800 */
[----:B------:R-:W-:Y:S01]  /*a080*/  IMAD R10, R90, R12, R10 ;  /* 0x0000000c5a0a7224 */ /* 0x000fe200078e020a */
[----:B------:R-:W-:Y:S01]  /*a090*/  PRMT R19, RZ, 0x7610, R19 ;  /* 0x00007610ff137816 */ /* 0x000fe20000000013 */
[----:B------:R-:W-:Y:S01]  /*a0a0*/  @!P1 IMAD.IADD R6, R6, 0x1, -R90 ;  /* 0x0000000106069824 */ /* 0x000fe200078e0a5a */
[----:B------:R-:W-:Y:S01]  /*a0b0*/  PRMT R18, RZ, 0x7610, R18 ;  /* 0x00007610ff127816 */ /* 0x000fe20000000012 */
[----:B------:R-:W3:Y:S01]  /*a0c0*/  LDCU UR7, c[0x0][0x3b0] ;  /* 0x00007600ff0777ac */ /* 0x000ee20008000800 */
[----:B------:R-:W-:-:S02]  /*a0d0*/  PRMT R63, RZ, 0x7610, R63 ;  /* 0x00007610ff3f7816 */ /* 0x000fc4000000003f */
[----:B------:R-:W-:Y:S01]  /*a0e0*/  PRMT R62, RZ, 0x7610, R62 ;  /* 0x00007610ff3e7816 */ /* 0x000fe2000000003e */
[----:B------:R-:W4:Y:S01]  /*a0f0*/  LDCU UR9, c[0x0][0x3b0] ;  /* 0x00007600ff0977ac */ /* 0x000f220008000800 */
[----:B--2---:R-:W-:Y:S02]  /*a100*/  IMAD.MOV.U32 R2, RZ, RZ, R11 ;  /* 0x000000ffff027224 */ /* 0x004fe400078e000b */
[----:B------:R-:W2:Y:S01]  /*a110*/  LDL R11, [R1+0x18a0] ;  /* 0x0018a000010b7983 */ /* 0x000ea20000100800 */
[----:B------:R-:W-:Y:S01]  /*a120*/  IMAD.MOV R5, RZ, RZ, -R5 ;  /* 0x000000ffff057224 */ /* 0x000fe200078e0a05 */
[----:B------:R-:W-:Y:S01]  /*a130*/  PRMT R61, RZ, 0x7610, R61 ;  /* 0x00007610ff3d7816 */ /* 0x000fe2000000003d */
[----:B------:R-:W-:Y:S01]  /*a140*/  @!P0 IMAD.MOV R2, RZ, RZ, -R2 ;  /* 0x000000ffff028224 */ /* 0x000fe200078e0a02 */
[----:B------:R-:W-:Y:S01]  /*a150*/  STL [R1+0x794], R10 ;  /* 0x0007940a01007387 */ /* 0x000fe20000100800 */
[----:B------:R-:W-:Y:S01]  /*a160*/  PRMT R60, RZ, 0x7610, R60 ;  /* 0x00007610ff3c7816 */ /* 0x000fe2000000003c */
[----:B------:R-:W0:Y:S02]  /*a170*/  LDCU UR16, c[0x0][0x3b0] ;  /* 0x00007600ff1077ac */ /* 0x000e240008000800 */
[----:B------:R1:W-:Y:S01]  /*a180*/  STL [R1+0x9c0], R2 ;  /* 0x0009c00201007387 */ /* 0x0003e20000100800 */
[----:B------:R-:W-:Y:S01]  /*a190*/  PRMT R68, RZ, 0x7610, R68 ;  /* 0x00007610ff447816 */ /* 0x000fe20000000044 */
[----:B------:R-:W0:Y:S01]  /*a1a0*/  LDCU UR17, c[0x0][0x3b0] ;  /* 0x00007600ff1177ac */ /* 0x000e220008000800 */
[----:B------:R-:W-:-:S02]  /*a1b0*/  PRMT R53, RZ, 0x7610, R53 ;  /* 0x00007610ff357816 */ /* 0x000fc40000000035 */
[----:B------:R-:W-:Y:S01]  /*a1c0*/  PRMT R51, RZ, 0x7610, R51 ;  /* 0x00007610ff337816 */ /* 0x000fe20000000033 */
[----:B------:R-:W0:Y:S01]  /*a1d0*/  LDCU UR18, c[0x0][0x3b0] ;  /* 0x00007600ff1277ac */ /* 0x000e220008000800 */
[----:B-1----:R-:W3:Y:S01]  /*a1e0*/  LDL.LU R2, [R1+0x18fc] ;  /* 0x0018fc0001027983 */ /* 0x002ee20000300800 */
[----:B------:R-:W-:Y:S01]  /*a1f0*/  ISETP.GE.AND P3, PT, R65, RZ, PT ;  /* 0x000000ff4100720c */ /* 0x000fe20003f66270 */
[----:B------:R-:W-:Y:S01]  /*a200*/  IMAD R10, R90, R5, R4 ;  /* 0x000000055a0a7224 */ /* 0x000fe200078e0204 */
[----:B------:R-:W-:Y:S01]  /*a210*/  ISETP.NE.U32.AND P1, PT, R64, RZ, PT ;  /* 0x000000ff4000720c */ /* 0x000fe20003f25070 */
[----:B------:R-:W-:Y:S01]  /*a220*/  STTM.x64 tmem[UR6], RZ ;  /* 0x000000ff000079ed */ /* 0x000fe20008340006 */
[----:B------:R-:W-:Y:S01]  /*a230*/  STTM.x64 tmem[UR6+0x40], RZ ;  /* 0x000040ff000079ed */ /* 0x000fe20008340006 */
[----:B------:R-:W-:Y:S01]  /*a240*/  STTM.x64 tmem[UR6+0x80], RZ ;  /* 0x000080ff000079ed */ /* 0x000fe20008340006 */
[----:B------:R-:W-:Y:S01]  /*a250*/  STTM.x64 tmem[UR6+0xc0], RZ ;  /* 0x0000c0ff000079ed */ /* 0x000fe20008340006 */
[----:B------:R-:W-:Y:S01]  /*a260*/  STTM.x64 tmem[UR6+0x100], RZ ;  /* 0x000100ff000079ed */ /* 0x000fe20008340006 */
[----:B------:R-:W-:Y:S01]  /*a270*/  STTM.x64 tmem[UR6+0x140], RZ ;  /* 0x000140ff000079ed */ /* 0x000fe20008340006 */
[----:B------:R-:W-:Y:S01]  /*a280*/  STTM.x64 tmem[UR6+0x180], RZ ;  /* 0x000180ff000079ed */ /* 0x000fe20008340006 */
[----:B------:R-:W-:Y:S01]  /*a290*/  STTM.x64 tmem[UR6+0x1c0], RZ ;  /* 0x0001c0ff000079ed */ /* 0x000fe20008340006 */
[----:B------:R-:W1:Y:S01]  /*a2a0*/  FENCE.VIEW.ASYNC.T ;  /* 0x00000000000073c6 */ /* 0x000e620000000200 */
[----:B------:R0:W-:Y:S01]  /*a2b0*/  STL [R1+0x7a0], R10 ;  /* 0x0007a00a01007387 */ /* 0x0001e20000100800 */
[----:B------:R-:W-:Y:S01]  /*a2c0*/  IMAD.MOV.U32 R12, RZ, RZ, R6 ;  /* 0x000000ffff0c7224 */ /* 0x000fe200078e0006 */
[----:B------:R-:W2:Y:S01]  /*a2d0*/  LDC.64 R4, c[0x0][0x3a8] ;  /* 0x0000ea00ff047b82 */ /* 0x000ea20000000a00 */
[----:B-1----:R-:W-:Y:S01]  /*a2e0*/  VOTEU.ALL UP1, P1 ;  /* 0x0000000000ff7886 */ /* 0x002fe20000820000 */
[----:B------:R-:W-:Y:S01]  /*a2f0*/  VOTEU.ALL UP2, P1 ;  /* 0x0000000000ff7886 */ /* 0x000fe20000840000 */
[----:B------:R-:W-:Y:S01]  /*a300*/  IMAD.MOV.U32 R65, RZ, RZ, R19 ;  /* 0x000000ffff417224 */ /* 0x000fe200078e0013 */
[----:B------:R-:W-:Y:S01]  /*a310*/  @!P3 IADD3 R12, PT, PT, -R12, RZ, RZ ;  /* 0x000000ff0c0cb210 */ /* 0x000fe20007ffe1ff */
[----:B------:R-:W-:Y:S01]  /*a320*/  IMAD.MOV.U32 R64, RZ, RZ, R18 ;  /* 0x000000ffff407224 */ /* 0x000fe200078e0012 */
[----:B------:R-:W-:Y:S01]  /*a330*/  PRMT R50, RZ, 0x7610, R50 ;  /* 0x00007610ff327816 */ /* 0x000fe20000000032 */
[----:B------:R-:W1:Y:S01]  /*a340*/  LDCU UR19, c[0x0][0x3b0] ;  /* 0x00007600ff1377ac */ /* 0x000e620008000800 */
[----:B0-----:R-:W-:Y:S01]  /*a350*/  IMAD R10, R8, UR8, RZ ;  /* 0x00000008080a7c24 */ /* 0x001fe2000f8e02ff */
[----:B------:R-:W-:-:S04]  /*a360*/  UIADD3 UR8, UPT, UPT, UR4, 0x40000, URZ ;  /* 0x0004000004087890 */ /* 0x000fc8000fffe0ff */
[----:B------:R-:W-:Y:S01]  /*a370*/  LEA R8, P3, R10, UR12, 0x1 ;  /* 0x0000000c0a087c11 */ /* 0x000fe2000f8608ff */
[----:B------:R-:W0:Y:S01]  /*a380*/  LDCU UR22, c[0x0][0x3b0] ;  /* 0x00007600ff1677ac */ /* 0x000e220008000800 */
[----:B------:R-:W-:Y:S02]  /*a390*/  PRMT R59, RZ, 0x7610, R59 ;  /* 0x00007610ff3b7816 */ /* 0x000fe4000000003b */
[----:B------:R-:W-:Y:S01]  /*a3a0*/  PRMT R45, RZ, 0x7610, R45 ;  /* 0x00007610ff2d7816 */ /* 0x000fe2000000002d */
[----:B------:R-:W0:Y:S01]  /*a3b0*/  LDCU UR23, c[0x0][0x3b0] ;  /* 0x00007600ff1777ac */ /* 0x000e220008000800 */
[----:B------:R-:W-:Y:S02]  /*a3c0*/  PRMT R46, RZ, 0x7610, R46 ;  /* 0x00007610ff2e7816 */ /* 0x000fe4000000002e */
[----:B------:R-:W-:Y:S01]  /*a3d0*/  PRMT R56, RZ, 0x7610, R56 ;  /* 0x00007610ff387816 */ /* 0x000fe20000000038 */
[----:B------:R-:W0:Y:S01]  /*a3e0*/  LDCU UR24, c[0x0][0x3b0] ;  /* 0x00007600ff1877ac */ /* 0x000e220008000800 */
[----:B------:R-:W-:-:S02]  /*a3f0*/  PRMT R66, RZ, 0x7610, R66 ;  /* 0x00007610ff427816 */ /* 0x000fc40000000042 */
[----:B------:R-:W-:Y:S02]  /*a400*/  PRMT R67, RZ, 0x7610, R67 ;  /* 0x00007610ff437816 */ /* 0x000fe40000000043 */
[----:B------:R-:W-:Y:S02]  /*a410*/  PRMT R69, RZ, 0x7610, R69 ;  /* 0x00007610ff457816 */ /* 0x000fe40000000045 */
[----:B------:R-:W-:Y:S02]  /*a420*/  PRMT R70, RZ, 0x7610, R70 ;  /* 0x00007610ff467816 */ /* 0x000fe40000000046 */
[----:B------:R-:W-:Y:S02]  /*a430*/  PRMT R57, RZ, 0x7610, R57 ;  /* 0x00007610ff397816 */ /* 0x000fe40000000039 */
[----:B------:R-:W-:Y:S02]  /*a440*/  PRMT R58, RZ, 0x7610, R58 ;  /* 0x00007610ff3a7816 */ /* 0x000fe4000000003a */
[----:B------:R-:W-:-:S02]  /*a450*/  PRMT R14, RZ, 0x7610, R14 ;  /* 0x00007610ff0e7816 */ /* 0x000fc4000000000e */
[----:B------:R-:W-:Y:S01]  /*a460*/  PRMT R15, RZ, 0x7610, R15 ;  /* 0x00007610ff0f7816 */ /* 0x000fe2000000000f */
[----:B------:R-:W-:Y:S01]  /*a470*/  BAR.SYNC.DEFER_BLOCKING 0x0 ;  /* 0x0000000000007b1d */ /* 0x000fe20000010000 */
[----:B--2---:R-:W-:Y:S01]  /*a480*/  ISETP.GE.AND P0, PT, R11, RZ, PT ;  /* 0x000000ff0b00720c */ /* 0x004fe20003f06270 */
[----:B------:R-:W-:-:S12]  /*a490*/  VIADD R11, R54, 0xffffffff ;  /* 0xffffffff360b7836 */ /* 0x000fd80000000000 */
[----:B------:R-:W-:Y:S01]  /*a4a0*/  @!P0 IMAD.MOV R7, RZ, RZ, -R7 ;  /* 0x000000ffff078224 */ /* 0x000fe200078e0a07 */
[----:B------:R-:W-:-:S04]  /*a4b0*/  LEA R6, P0, R9, UR12, 0x1 ;  /* 0x0000000c09067c11 */ /* 0x000fc8000f8008ff */
[----:B------:R2:W-:Y:S04]  /*a4c0*/  STL [R1+0x9ec], R7 ;  /* 0x0009ec0701007387 */ /* 0x0005e80000100800 */
[----:B------:R0:W-:Y:S04]  /*a4d0*/  STL [R1+0xa20], R12 ;  /* 0x000a200c01007387 */ /* 0x0001e80000100800 */
[----:B------:R-:W-:Y:S01]  /*a4e0*/  STL.64 [R1+0x21b8], R26 ;  /* 0x0021b81a01007387 */ /* 0x000fe20000100a00 */
[----:B--2---:R-:W-:Y:S02]  /*a4f0*/  LEA.HI.X.SX32 R7, R9, UR13, 0x1, P0 ;  /* 0x0000000d09077c11 */ /* 0x004fe400080f0eff */
[----:B------:R-:W-:Y:S01]  /*a500*/  LEA.HI.X.SX32 R9, R10, UR13, 0x1, P3 ;  /* 0x0000000d0a097c11 */ /* 0x000fe200098f0eff */
[----:B------:R2:W-:Y:S01]  /*a510*/  STL.64 [R1+0x21b0], R22 ;  /* 0x0021b01601007387 */ /* 0x0005e20000100a00 */
[----:B------:R-:W-:-:S04]  /*a520*/  @!UP1 UIADD3 UR12, UPT, UPT, -UR10, 0x100000, URZ ;  /* 0x001000000a0c9890 */ /* 0x000fc8000fffe1ff */
[----:B------:R-:W-:Y:S02]  /*a530*/  @!UP1 USHF.L.U32 UR13, UR12, 0xb, URZ ;  /* 0x0000000b0c0d9899 */ /* 0x000fe400080006ff */
[----:B------:R-:W-:Y:S01]  /*a540*/  @!UP1 USHF.L.U32 UR12, UR12, 0x1, URZ ;  /* 0x000000010c0c9899 */ /* 0x000fe200080006ff */
[----:B0-----:R-:W-:Y:S01]  /*a550*/  VIADD R12, R54, 0xfffffff7 ;  /* 0xfffffff7360c7836 */ /* 0x001fe20000000000 */
[----:B------:R-:W-:Y:S01]  /*a560*/  ISETP.GE.U32.AND P0, PT, R11, 0x7fffff80, PT ;  /* 0x7fffff800b00780c */ /* 0x000fe20003f06070 */
[----:B------:R-:W-:Y:S01]  /*a570*/  STL.64 [R1+0x21a8], R28 ;  /* 0x0021a81c01007387 */ /* 0x000fe20000100a00 */
[----:B------:R-:W-:Y:S02]  /*a580*/  IMAD.SHL.U32 R10, R4, 0x8, RZ ;  /* 0x00000008040a7824 */ /* 0x000fe400078e00ff */
[----:B------:R-:W-:Y:S01]  /*a590*/  ISETP.GE.U32.AND P3, PT, R12, 0x7fffff78, PT ;  /* 0x7fffff780c00780c */ /* 0x000fe20003f66070 */
[----:B------:R-:W-:Y:S01]  /*a5a0*/  STL.64 [R1+0x21a0], R24 ;  /* 0x0021a01801007387 */ /* 0x000fe20000100a00 */
[----:B------:R-:W-:-:S02]  /*a5b0*/  VIADD R12, R54, 0xffffffef ;  /* 0xffffffef360c7836 */ /* 0x000fc40000000000 */
[C---:B------:R-:W-:Y:S01]  /*a5c0*/  IMAD.WIDE R18, R10.reuse, 0x2, R8 ;  /* 0x000000020a127825 */ /* 0x040fe200078e0208 */
[----:B------:R0:W-:Y:S04]  /*a5d0*/  STL.64 [R1+0x2198], R74 ;  /* 0x0021984a01007387 */ /* 0x0001e80000100a00 */
[----:B------:R-:W0:Y:S02]  /*a5e0*/  FENCE.VIEW.ASYNC.S ;  /* 0x00000000000073c6 */ /* 0x000e240000000000 */
[----:B0-----:R0:W0:Y:S01]  /*a5f0*/  @!UP2 SYNCS.EXCH.64 URZ, [UR8], UR12 ;  /* 0x0000000c08ffa5b2 */ /* 0x0010220008000100 */
[----:B--2---:R-:W-:Y:S01]  /*a600*/  IMAD.WIDE R22, R10, 0x2, R6 ;  /* 0x000000020a167825 */ /* 0x004fe200078e0206 */
[----:B------:R2:W-:Y:S03]  /*a610*/  STL.64 [R1+0x2190], R72 ;  /* 0x0021904801007387 */ /* 0x0005e60000100a00 */
[----:B------:R-:W-:Y:S01]  /*a620*/  VIADD R11, R54, 0xffffffe7 ;  /* 0xffffffe7360b7836 */ /* 0x000fe20000000000 */
[----:B------:R-:W-:Y:S04]  /*a630*/  STL.64 [R1+0x2188], R78 ;  /* 0x0021884e01007387 */ /* 0x000fe80000100a00 */
[----:B------:R-:W-:Y:S01]  /*a640*/  STL.64 [R1+0x2180], R76 ;  /* 0x0021804c01007387 */ /* 0x000fe20000100a00 */
[----:B------:R-:W-:Y:S01]  /*a650*/  PRMT R74, RZ, 0x7610, R74 ;  /* 0x00007610ff4a7816 */ /* 0x000fe2000000004a */
[----:B0-----:R-:W0:Y:S02]  /*a660*/  LDCU UR12, c[0x0][0x3b0] ;  /* 0x00007600ff0c77ac */ /* 0x001e240008000800 */
[----:B------:R-:W-:Y:S01]  /*a670*/  STL.64 [R1+0x2178], R34 ;  /* 0x0021782201007387 */ /* 0x000fe20000100a00 */
[----:B------:R-:W-:Y:S01]  /*a680*/  PRMT R75, RZ, 0x7610, R75 ;  /* 0x00007610ff4b7816 */ /* 0x000fe2000000004b */
[----:B------:R-:W0:Y:S01]  /*a690*/  LDCU UR13, c[0x0][0x3b0] ;  /* 0x00007600ff0d77ac */ /* 0x000e220008000800 */
[----:B------:R-:W-:Y:S06]  /*a6a0*/  BAR.SYNC.DEFER_BLOCKING 0x0 ;  /* 0x0000000000007b1d */ /* 0x000fec0000010000 */
[----:B------:R-:W-:Y:S04]  /*a6b0*/  STL.64 [R1+0x2170], R32 ;  /* 0x0021702001007387 */ /* 0x000fe80000100a00 */
        /* <DEDUP_REMOVED lines=13> */
[----:B------:R-:W-:Y:S04]  /*a790*/  STL [R1+0x20a8], R3 ;  /* 0x0020a80301007387 */ /* 0x000fe80000100800 */
[----:B------:R-:W-:Y:S04]  /*a7a0*/  STL.64 [R1+0x20a0], R48 ;  /* 0x0020a03001007387 */ /* 0x000fe80000100a00 */
[----:B------:R-:W-:Y:S04]  /*a7b0*/  STL.64 [R1+0x20b8], R48 ;  /* 0x0020b83001007387 */ /* 0x000fe80000100a00 */
[----:B------:R-:W-:Y:S04]  /*a7c0*/  STL.64 [R1+0x20e0], R48 ;  /* 0x0020e03001007387 */ /* 0x000fe80000100a00 */
[----:B------:R-:W-:Y:S04]  /*a7d0*/  STL [R1+0x1f88], R87 ;  /* 0x001f885701007387 */ /* 0x000fe80000100800 */
[----:B------:R-:W-:Y:S04]  /*a7e0*/  STL [R1+0x1f84], R5 ;  /* 0x001f840501007387 */ /* 0x000fe80000100800 */
[----:B------:R-:W-:Y:S04]  /*a7f0*/  STL [R1+0x1f80], R91 ;  /* 0x001f805b01007387 */ /* 0x000fe80000100800 */
[----:B------:R-:W-:Y:S04]  /*a800*/  STL.64 [R1+0x20b0], R90 ;  /* 0x0020b05a01007387 */ /* 0x000fe80000100a00 */
[----:B------:R-:W-:Y:S04]  /*a810*/  STL.64 [R1+0x20c8], R90 ;  /* 0x0020c85a01007387 */ /* 0x000fe80000100a00 */
[----:B------:R-:W-:Y:S04]  /*a820*/  STL.64 [R1+0x20f0], R90 ;  /* 0x0020f05a01007387 */ /* 0x000fe80000100a00 */
[----:B------:R-:W4:Y:S04]  /*a830*/  @!P0 LDG.E.U16 R65, desc[UR20][R6.64] ;  /* 0x0000001406418981 */ /* 0x000f28000c1e1500 */
[----:B------:R-:W4:Y:S01]  /*a840*/  @!P0 LDG.E.U16 R64, desc[UR20][R8.64] ;  /* 0x0000001408408981 */ /* 0x000f22000c1e1500 */
[----:B------:R-:W-:-:S03]  /*a850*/  ISETP.GE.U32.AND P0, PT, R12, 0x7fffff70, PT ;  /* 0x7fffff700c00780c */ /* 0x000fc60003f06070 */
[----:B------:R-:W-:Y:S04]  /*a860*/  STL.64 [R1+0x2110], R90 ;  /* 0x0021105a01007387 */ /* 0x000fe80000100a00 */
[----:B------:R-:W-:Y:S04]  /*a870*/  STL.64 [R1+0x2130], R90 ;  /* 0x0021305a01007387 */ /* 0x000fe80000100a00 */
[----:B------:R-:W-:Y:S04]  /*a880*/  STL [R1+0x1f7c], R92 ;  /* 0x001f7c5c01007387 */ /* 0x000fe80000100800 */
[----:B------:R0:W4:Y:S04]  /*a890*/  @!P3 LDG.E.U16 R63, desc[UR20][R22.64] ;  /* 0x00000014163fb981 */ /* 0x000128000c1e1500 */
[----:B------:R0:W4:Y:S01]  /*a8a0*/  @!P3 LDG.E.U16 R62, desc[UR20][R18.64] ;  /* 0x00000014123eb981 */ /* 0x000122000c1e1500 */
[----:B------:R-:W-:Y:S01]  /*a8b0*/  ISETP.GE.U32.AND P3, PT, R11, 0x7fffff68, PT ;  /* 0x7fffff680b00780c */ /* 0x000fe20003f66070 */
[----:B------:R-:W-:-:S02]  /*a8c0*/  IMAD.SHL.U32 R11, R4, 0x10, RZ ;  /* 0x00000010040b7824 */ /* 0x000fc400078e00ff */
[----:B------:R-:W-:Y:S01]  /*a8d0*/  STL.64 [R1+0x20c0], R92 ;  /* 0x0020c05c01007387 */ /* 0x000fe20000100a00 */
[----:B------:R-:W-:-:S03]  /*a8e0*/  IMAD R10, R4, 0x18, RZ ;  /* 0x00000018040a7824 */ /* 0x000fc600078e02ff */
[----:B------:R-:W-:Y:S01]  /*a8f0*/  STL.64 [R1+0x2100], R92 ;  /* 0x0021005c01007387 */ /* 0x000fe20000100a00 */
[----:B--2---:R-:W-:-:S03]  /*a900*/  IMAD.WIDE R72, R11, 0x2, R6 ;  /* 0x000000020b487825 */ /* 0x004fc600078e0206 */
[----:B------:R-:W-:Y:S01]  /*a910*/  STL.64 [R1+0x2120], R92 ;  /* 0x0021205c01007387 */ /* 0x000fe20000100a00 */
[----:B------:R-:W-:-:S03]  /*a920*/  IMAD.WIDE R26, R11, 0x2, R8 ;  /* 0x000000020b1a7825 */ /* 0x000fc600078e0208 */
[----:B---3--:R-:W-:Y:S01]  /*a930*/  STL [R1+0x1cf8], R2 ;  /* 0x001cf80201007387 */ /* 0x008fe20000100800 */
[----:B------:R-:W-:-:S03]  /*a940*/  VIADD R12, R54, 0xffffffdf ;  /* 0xffffffdf360c7836 */ /* 0x000fc60000000000 */
[----:B------:R-:W-:Y:S04]  /*a950*/  STL [R1+0x1f8c], R2 ;  /* 0x001f8c0201007387 */ /* 0x000fe80000100800 */
[----:B------:R-:W-:Y:S01]  /*a960*/  STL.64 [R1+0x20d0], R2 ;  /* 0x0020d00201007387 */ /* 0x000fe20000100a00 */
[----:B------:R-:W-:-:S03]  /*a970*/  VIADD R11, R54, 0xffffffd7 ;  /* 0xffffffd7360b7836 */ /* 0x000fc60000000000 */
[----:B------:R0:W-:Y:S04]  /*a980*/  STL.64 [R1+0x638], R22 ;  /* 0x0006381601007387 */ /* 0x0001e80000100a00 */
[----:B------:R2:W-:Y:S04]  /*a990*/  STL.64 [R1+0x630], R18 ;  /* 0x0006301201007387 */ /* 0x0005e80000100a00 */
[----:B------:R3:W4:Y:S01]  /*a9a0*/  @!P0 LDG.E.U16 R61, desc[UR20][R72.64] ;  /* 0x00000014483d8981 */ /* 0x000722000c1e1500 */
[----:B0-----:R-:W-:-:S03]  /*a9b0*/  IMAD.WIDE R22, R10, 0x2, R6 ;  /* 0x000000020a167825 */ /* 0x001fc600078e0206 */
[----:B------:R0:W4:Y:S01]  /*a9c0*/  @!P0 LDG.E.U16 R60, desc[UR20][R26.64] ;  /* 0x000000141a3c8981 */ /* 0x000122000c1e1500 */
[----:B--2---:R-:W-:Y:S01]  /*a9d0*/  IMAD.WIDE R18, R10, 0x2, R8 ;  /* 0x000000020a127825 */ /* 0x004fe200078e0208 */
[----:B------:R-:W-:Y:S02]  /*a9e0*/  ISETP.GE.U32.AND P0, PT, R12, 0x7fffff60, PT ;  /* 0x7fffff600c00780c */ /* 0x000fe40003f06070 */
[----:B------:R2:W4:Y:S04]  /*a9f0*/  @!P3 LDG.E.U16 R68, desc[UR20][R22.64] ;  /* 0x000000141644b981 */ /* 0x000528000c1e1500 */
[----:B------:R0:W4:Y:S01]  /*aa00*/  @!P3 LDG.E.U16 R53, desc[UR20][R18.64] ;  /* 0x000000141235b981 */ /* 0x000122000c1e1500 */
[----:B------:R-:W-:Y:S01]  /*aa10*/  ISETP.GE.U32.AND P3, PT, R11, 0x7fffff58, PT ;  /* 0x7fffff580b00780c */ /* 0x000fe20003f66070 */
[----:B------:R-:W-:-:S02]  /*aa20*/  IMAD.SHL.U32 R11, R4, 0x20, RZ ;  /* 0x00000020040b7824 */ /* 0x000fc400078e00ff */
[----:B------:R3:W-:Y:S01]  /*aa30*/  STL.64 [R1+0x5b8], R72 ;  /* 0x0005b84801007387 */ /* 0x0007e20000100a00 */
[----:B------:R-:W-:-:S03]  /*aa40*/  IMAD R10, R4, 0x28, RZ ;  /* 0x00000028040a7824 */ /* 0x000fc600078e02ff */
[----:B------:R0:W-:Y:S01]  /*aa50*/  STL.64 [R1+0x5b0], R26 ;  /* 0x0005b01a01007387 */ /* 0x0001e20000100a00 */
[----:B------:R-:W-:-:S03]  /*aa60*/  VIADD R12, R54, 0xffffffcf ;  /* 0xffffffcf360c7836 */ /* 0x000fc60000000000 */
[----:B------:R2:W-:Y:S01]  /*aa70*/  STL.64 [R1+0x538], R22 ;  /* 0x0005381601007387 */ /* 0x0005e20000100a00 */
[----:B---3--:R-:W-:-:S03]  /*aa80*/  IMAD.WIDE R72, R11, 0x2, R6 ;  /* 0x000000020b487825 */ /* 0x008fc600078e0206 */
[----:B------:R3:W-:Y:S01]  /*aa90*/  STL.64 [R1+0x530], R18 ;  /* 0x0005301201007387 */ /* 0x0007e20000100a00 */
[----:B0-----:R-:W-:-:S03]  /*aaa0*/  IMAD.WIDE R26, R11, 0x2, R8 ;  /* 0x000000020b1a7825 */ /* 0x001fc600078e0208 */
[----:B------:R0:W4:Y:S01]  /*aab0*/  @!P0 LDG.E.U16 R51, desc[UR20][R72.64] ;  /* 0x0000001448338981 */ /* 0x000122000c1e1500 */
[----:B--2---:R-:W-:-:S03]  /*aac0*/  IMAD.WIDE R22, R10, 0x2, R6 ;  /* 0x000000020a167825 */ /* 0x004fc600078e0206 */
[----:B------:R2:W4:Y:S01]  /*aad0*/  @!P0 LDG.E.U16 R50, desc[UR20][R26.64] ;  /* 0x000000141a328981 */ /* 0x000522000c1e1500 */
[----:B------:R-:W-:Y:S01]  /*aae0*/  ISETP.GE.U32.AND P0, PT, R12, 0x7fffff50, PT ;  /* 0x7fffff500c00780c */ /* 0x000fe20003f06070 */
[----:B------:R-:W-:Y:S02]  /*aaf0*/  VIADD R11, R54, 0xffffffc7 ;  /* 0xffffffc7360b7836 */ /* 0x000fe40000000000 */
[----:B------:R0:W4:Y:S01]  /*ab00*/  @!P3 LDG.E.U16 R59, desc[UR20][R22.64] ;  /* 0x00000014163bb981 */ /* 0x000122000c1e1500 */
[----:B---3--:R-:W-:-:S05]  /*ab10*/  IMAD.WIDE R18, R10, 0x2, R8 ;  /* 0x000000020a127825 */ /* 0x008fca00078e0208 */
[----:B------:R3:W4:Y:S01]  /*ab20*/  @!P3 LDG.E.U16 R45, desc[UR20][R18.64] ;  /* 0x00000014122db981 */ /* 0x000722000c1e1500 */
[----:B------:R-:W-:Y:S01]  /*ab30*/  ISETP.GE.U32.AND P3, PT, R11, 0x7fffff48, PT ;  /* 0x7fffff480b00780c */ /* 0x000fe20003f66070 */
[C---:B------:R-:W-:Y:S02]  /*ab40*/  IMAD R11, R4.reuse, 0x30, RZ ;  /* 0x00000030040b7824 */ /* 0x040fe400078e02ff */
[----:B------:R0:W-:Y:S01]  /*ab50*/  STL.64 [R1+0x4b8], R72 ;  /* 0x0004b84801007387 */ /* 0x0001e20000100a00 */
[----:B------:R-:W-:-:S03]  /*ab60*/  IMAD R10, R4, 0x38, RZ ;  /* 0x00000038040a7824 */ /* 0x000fc600078e02ff */
[----:B------:R2:W-:Y:S01]  /*ab70*/  STL.64 [R1+0x4b0], R26 ;  /* 0x0004b01a01007387 */ /* 0x0005e20000100a00 */
[----:B------:R-:W-:-:S03]  /*ab80*/  VIADD R12, R54, 0xffffffbf ;  /* 0xffffffbf360c7836 */ /* 0x000fc60000000000 */
[----:B------:R1:W-:Y:S01]  /*ab90*/  STL.64 [R1+0x438], R22 ;  /* 0x0004381601007387 */ /* 0x0003e20000100a00 */
[----:B0-----:R-:W-:-:S03]  /*aba0*/  IMAD.WIDE R72, R11, 0x2, R6 ;  /* 0x000000020b487825 */ /* 0x001fc600078e0206 */
[----:B------:R3:W-:Y:S01]  /*abb0*/  STL.64 [R1+0x430], R18 ;  /* 0x0004301201007387 */ /* 0x0007e20000100a00 */
[----:B--2---:R-:W-:-:S03]  /*abc0*/  IMAD.WIDE R26, R11, 0x2, R8 ;  /* 0x000000020b1a7825 */ /* 0x004fc600078e0208 */
[----:B------:R0:W2:Y:S01]  /*abd0*/  @!P0 LDG.E.U16 R46, desc[UR20][R72.64] ;  /* 0x00000014482e8981 */ /* 0x0000a2000c1e1500 */
[----:B-1----:R-:W-:-:S03]  /*abe0*/  IMAD.WIDE R22, R10, 0x2, R6 ;  /* 0x000000020a167825 */ /* 0x002fc600078e0206 */
[----:B------:R1:W2:Y:S01]  /*abf0*/  @!P0 LDG.E.U16 R56, desc[UR20][R26.64] ;  /* 0x000000141a388981 */ /* 0x0002a2000c1e1500 */
[----:B------:R-:W-:Y:S01]  /*ac00*/  ISETP.GE.U32.AND P0, PT, R12, 0x7fffff40, PT ;  /* 0x7fffff400c00780c */ /* 0x000fe20003f06070 */
[----:B------:R-:W-:Y:S02]  /*ac10*/  VIADD R11, R54, 0xffffffb7 ;  /* 0xffffffb7360b7836 */ /* 0x000fe40000000000 */
[----:B------:R0:W2:Y:S01]  /*ac20*/  @!P3 LDG.E.U16 R66, desc[UR20][R22.64] ;  /* 0x000000141642b981 */ /* 0x0000a2000c1e1500 */
[----:B---3--:R-:W-:-:S05]  /*ac30*/  IMAD.WIDE R18, R10, 0x2, R8 ;  /* 0x000000020a127825 */ /* 0x008fca00078e0208 */
[----:B------:R3:W2:Y:S01]  /*ac40*/  @!P3 LDG.E.U16 R67, desc[UR20][R18.64] ;  /* 0x000000141243b981 */ /* 0x0006a2000c1e1500 */
[----:B------:R-:W-:Y:S01]  /*ac50*/  ISETP.GE.U32.AND P3, PT, R11, 0x7fffff38, PT ;  /* 0x7fffff380b00780c */ /* 0x000fe20003f66070 */
[C---:B------:R-:W-:Y:S02]  /*ac60*/  IMAD.SHL.U32 R11, R4.reuse, 0x40, RZ ;  /* 0x00000040040b7824 */ /* 0x040fe400078e00ff */
[----:B------:R0:W-:Y:S01]  /*ac70*/  STL.64 [R1+0x3b8], R72 ;  /* 0x0003b84801007387 */ /* 0x0001e20000100a00 */
[----:B------:R-:W-:-:S03]  /*ac80*/  IMAD R10, R4, 0x48, RZ ;  /* 0x00000048040a7824 */ /* 0x000fc600078e02ff */
[----:B------:R1:W-:Y:S01]  /*ac90*/  STL.64 [R1+0x3b0], R26 ;  /* 0x0003b01a01007387 */ /* 0x0003e20000100a00 */
[----:B------:R-:W-:-:S03]  /*aca0*/  VIADD R12, R54, 0xffffffaf ;  /* 0xffffffaf360c7836 */ /* 0x000fc60000000000 */
[----:B------:R3:W-:Y:S01]  /*acb0*/  STL.64 [R1+0x338], R22 ;  /* 0x0003381601007387 */ /* 0x0007e20000100a00 */
[----:B0-----:R-:W-:-:S03]  /*acc0*/  IMAD.WIDE R72, R11, 0x2, R6 ;  /* 0x000000020b487825 */ /* 0x001fc600078e0206 */
[----:B------:R0:W-:Y:S01]  /*acd0*/  STL.64 [R1+0x330], R18 ;  /* 0x0003301201007387 */ /* 0x0001e20000100a00 */
[----:B-1----:R-:W-:-:S03]  /*ace0*/  IMAD.WIDE R26, R11, 0x2, R8 ;  /* 0x000000020b1a7825 */ /* 0x002fc600078e0208 */
[----:B------:R-:W2:Y:S01]  /*acf0*/  @!P0 LDG.E.U16 R69, desc[UR20][R72.64] ;  /* 0x0000001448458981 */ /* 0x000ea2000c1e1500 */
[----:B---3--:R-:W-:-:S03]  /*ad00*/  IMAD.WIDE R22, R10, 0x2, R6 ;  /* 0x000000020a167825 */ /* 0x008fc600078e0206 */
[----:B------:R1:W3:Y:S01]  /*ad10*/  @!P0 LDG.E.U16 R70, desc[UR20][R26.64] ;  /* 0x000000141a468981 */ /* 0x0002e2000c1e1500 */
[----:B------:R-:W-:Y:S01]  /*ad20*/  ISETP.GE.U32.AND P0, PT, R12, 0x7fffff30, PT ;  /* 0x7fffff300c00780c */ /* 0x000fe20003f06070 */
[----:B------:R-:W-:Y:S02]  /*ad30*/  VIADD R11, R54, 0xffffffa7 ;  /* 0xffffffa7360b7836 */ /* 0x000fe40000000000 */
[----:B------:R1:W2:Y:S01]  /*ad40*/  @!P3 LDG.E.U16 R57, desc[UR20][R22.64] ;  /* 0x000000141639b981 */ /* 0x0002a2000c1e1500 */
[----:B0-----:R-:W-:-:S05]  /*ad50*/  IMAD.WIDE R18, R10, 0x2, R8 ;  /* 0x000000020a127825 */ /* 0x001fca00078e0208 */
[----:B------:R0:W2:Y:S01]  /*ad60*/  @!P3 LDG.E.U16 R58, desc[UR20][R18.64] ;  /* 0x00000014123ab981 */ /* 0x0000a2000c1e1500 */
[----:B------:R-:W-:Y:S01]  /*ad70*/  ISETP.GE.U32.AND P3, PT, R11, 0x7fffff28, PT ;  /* 0x7fffff280b00780c */ /* 0x000fe20003f66070 */
[C---:B------:R-:W-:Y:S02]  /*ad80*/  IMAD R11, R4.reuse, 0x50, RZ ;  /* 0x00000050040b7824 */ /* 0x040fe400078e02ff */
[----:B------:R-:W-:Y:S04]  /*ad90*/  STL.64 [R1+0x2b8], R72 ;  /* 0x0002b84801007387 */ /* 0x000fe80000100a00 */
[----:B------:R1:W-:Y:S04]  /*ada0*/  STL.64 [R1+0x2b0], R26 ;  /* 0x0002b01a01007387 */ /* 0x0003e80000100a00 */
[----:B------:R0:W-:Y:S01]  /*adb0*/  STL.64 [R1+0x238], R22 ;  /* 0x0002381601007387 */ /* 0x0001e20000100a00 */
[----:B------:R-:W-:-:S02]  /*adc0*/  IMAD R10, R4, 0x58, RZ ;  /* 0x00000058040a7824 */ /* 0x000fc400078e02ff */
[----:B-1----:R-:W-:-:S04]  /*add0*/  IMAD.WIDE R26, R11, 0x2, R6 ;  /* 0x000000020b1a7825 */ /* 0x002fc800078e0206 */
[----:B0-----:R-:W-:Y:S01]  /*ade0*/  IMAD.WIDE R22, R11, 0x2, R8 ;  /* 0x000000020b167825 */ /* 0x001fe200078e0208 */
[----:B------:R-:W2:Y:S04]  /*adf0*/  @!P0 LDG.E.U16 R75, desc[UR20][R26.64] ;  /* 0x000000141a4b8981 */ /* 0x000ea8000c1e1500 */
[----:B------:R-:W2:Y:S01]  /*ae00*/  @!P0 LDG.E.U16 R74, desc[UR20][R22.64] ;  /* 0x00000014164a8981 */ /* 0x000ea2000c1e1500 */
[----:B------:R-:W-:-:S03]  /*ae10*/  IMAD.WIDE R72, R10, 0x2, R6 ;  /* 0x000000020a487825 */ /* 0x000fc600078e0206 */
[----:B------:R0:W-:Y:S04]  /*ae20*/  STL.64 [R1+0x230], R18 ;  /* 0x0002301201007387 */ /* 0x0001e80000100a00 */
[----:B------:R-:W3:Y:S01]  /*ae30*/  @!P3 LDG.E.U16 R15, desc[UR20][R72.64] ;  /* 0x00000014480fb981 */ /* 0x000ee2000c1e1500 */
[----:B0-----:R-:W-:-:S05]  /*ae40*/  IMAD.WIDE R18, R10, 0x2, R8 ;  /* 0x000000020a127825 */ /* 0x001fca00078e0208 */
[----:B------:R0:W3:Y:S01]  /*ae50*/  @!P3 LDG.E.U16 R14, desc[UR20][R18.64] ;  /* 0x00000014120eb981 */ /* 0x0000e2000c1e1500 */
[----:B------:R-:W-:-:S03]  /*ae60*/  VIADD R11, R54, 0xffffff97 ;  /* 0xffffff97360b7836 */ /* 0x000fc60000000000 */
[----:B------:R1:W-:Y:S01]  /*ae70*/  STL.64 [R1+0x1b8], R26 ;  /* 0x0001b81a01007387 */ /* 0x0003e20000100a00 */
[----:B------:R-:W-:Y:S01]  /*ae80*/  VIADD R12, R54, 0xffffff9f ;  /* 0xffffff9f360c7836 */ /* 0x000fe20000000000 */
[----:B------:R-:W-:Y:S02]  /*ae90*/  ISETP.GE.U32.AND P3, PT, R11, 0x7fffff18, PT ;  /* 0x7fffff180b00780c */ /* 0x000fe40003f66070 */
[----:B------:R0:W-:Y:S01]  /*aea0*/  STL.64 [R1+0x1b0], R22 ;  /* 0x0001b01601007387 */ /* 0x0001e20000100a00 */
[----:B------:R-:W-:-:S03]  /*aeb0*/  IMAD R11, R4, 0x60, RZ ;  /* 0x00000060040b7824 */ /* 0x000fc600078e02ff */
[----:B-1----:R-:W4:Y:S04]  /*aec0*/  LDL.LU.64 R26, [R1+0x21b8] ;  /* 0x0021b800011a7983 */ /* 0x002f280000300a00 */
[----:B0-----:R-:W4:Y:S04]  /*aed0*/  LDL.LU.64 R22, [R1+0x21b0] ;  /* 0x0021b00001167983 */ /* 0x001f280000300a00 */
[----:B------:R-:W-:Y:S01]  /*aee0*/  STL.64 [R1+0x138], R72 ;  /* 0x0001384801007387 */ /* 0x000fe20000100a00 */
[----:B------:R-:W-:-:S03]  /*aef0*/  IMAD R10, R4, 0x68, RZ ;  /* 0x00000068040a7824 */ /* 0x000fc600078e02ff */
[----:B------:R0:W-:Y:S01]  /*af00*/  STL.64 [R1+0x130], R18 ;  /* 0x0001301201007387 */ /* 0x0001e20000100a00 */
[----:B------:R-:W-:Y:S02]  /*af10*/  ISETP.GE.U32.AND P0, PT, R12, 0x7fffff20, PT ;  /* 0x7fffff200c00780c */ /* 0x000fe40003f06070 */
[----:B------:R-:W-:Y:S02]  /*af20*/  PRMT R16, RZ, 0x7610, R16 ;  /* 0x00007610ff107816 */ /* 0x000fe40000000010 */
[----:B------:R-:W-:Y:S02]  /*af30*/  PRMT R13, RZ, 0x7610, R13 ;  /* 0x00007610ff0d7816 */ /* 0x000fe4000000000d */
[----:B------:R-:W-:Y:S01]  /*af40*/  PRMT R17, RZ, 0x7610, R17 ;  /* 0x00007610ff117816 */ /* 0x000fe20000000011 */
[----:B0-----:R-:W-:-:S04]  /*af50*/  IMAD.WIDE R18, R10, 0x2, R6 ;  /* 0x000000020a127825 */ /* 0x001fc800078e0206 */
[C---:B------:R-:W-:Y:S01]  /*af60*/  IMAD.WIDE R72, R11.reuse, 0x2, R8 ;  /* 0x000000020b487825 */ /* 0x040fe200078e0208 */
[----:B------:R-:W4:Y:S04]  /*af70*/  @!P3 LDG.E.U16 R16, desc[UR20][R18.64] ;  /* 0x000000141210b981 */ /* 0x000f28000c1e1500 */
[----:B------:R-:W4:Y:S04]  /*af80*/  @!P0 LDG.E.U16 R17, desc[UR20][R72.64] ;  /* 0x0000001448118981 */ /* 0x000f28000c1e1500 */
[----:B--2---:R-:W-:Y:S04]  /*af90*/  STL [R1+0x970], R74 ;  /* 0x0009704a01007387 */ /* 0x004fe80000100800 */
[----:B------:R0:W-:Y:S02]  /*afa0*/  STL [R1+0x974], R75 ;  /* 0x0009744b01007387 */ /* 0x0001e40000100800 */
[----:B0-----:R-:W-:-:S05]  /*afb0*/  IMAD.WIDE R74, R11, 0x2, R6 ;  /* 0x000000020b4a7825 */ /* 0x001fca00078e0206 */
[----:B------:R-:W-:Y:S04]  /*afc0*/  STL.64 [R1+0xb8], R74 ;  /* 0x0000b84a01007387 */ /* 0x000fe80000100a00 */
[----:B---3--:R-:W-:Y:S04]  /*afd0*/  STL [R1+0x968], R14 ;  /* 0x0009680e01007387 */ /* 0x008fe80000100800 */
[----:B------:R0:W-:Y:S02]  /*afe0*/  STL [R1+0x96c], R15 ;  /* 0x00096c0f01007387 */ /* 0x0001e40000100800 */
[----:B0-----:R-:W-:-:S05]  /*aff0*/  IMAD.WIDE R14, R10, 0x2, R8 ;  /* 0x000000020a0e7825 */ /* 0x001fca00078e0208 */
[----:B------:R0:W2:Y:S01]  /*b000*/  @!P3 LDG.E.U16 R13, desc[UR20][R14.64] ;  /* 0x000000140e0db981 */ /* 0x0000a2000c1e1500 */
[----:B------:R-:W-:Y:S01]  /*b010*/  PRMT R29, RZ, 0x7610, R29 ;  /* 0x00007610ff1d7816 */ /* 0x000fe2000000001d */
[C---:B------:R-:W-:Y:S02]  /*b020*/  VIADD R12, R54.reuse, 0xffffff8f ;  /* 0xffffff8f360c7836 */ /* 0x040fe40000000000 */
[----:B------:R-:W-:-:S03]  /*b030*/  VIADD R11, R54, 0xffffff87 ;  /* 0xffffff87360b7836 */ /* 0x000fc60000000000 */
[----:B------:R-:W3:Y:S01]  /*b040*/  @!P0 LDG.E.U16 R29, desc[UR20][R74.64] ;  /* 0x000000144a1d8981 */ /* 0x000ee2000c1e1500 */
[----:B------:R-:W-:Y:S02]  /*b050*/  ISETP.GE.U32.AND P0, PT, R12, 0x7fffff10, PT ;  /* 0x7fffff100c00780c */ /* 0x000fe40003f06070 */
[----:B------:R-:W-:Y:S01]  /*b060*/  ISETP.GE.U32.AND P3, PT, R11, 0x7fffff08, PT ;  /* 0x7fffff080b00780c */ /* 0x000fe20003f66070 */
[----:B------:R-:W-:Y:S01]  /*b070*/  STL.64 [R1+0xb0], R72 ;  /* 0x0000b04801007387 */ /* 0x000fe20000100a00 */
[----:B------:R-:W-:-:S03]  /*b080*/  IMAD R12, R4, 0x70, RZ ;  /* 0x00000070040c7824 */ /* 0x000fc600078e02ff */
[----:B------:R-:W-:Y:S04]  /*b090*/  STL.64 [R1+0x38], R18 ;  /* 0x0000381201007387 */ /* 0x000fe80000100a00 */
[----:B------:R-:W-:Y:S01]  /*b0a0*/  STL.64 [R1+0x30], R14 ;  /* 0x0000300e01007387 */ /* 0x000fe20000100a00 */
[----:B------:R-:W-:-:S03]  /*b0b0*/  PRMT R28, RZ, 0x7610, R28 ;  /* 0x00007610ff1c7816 */ /* 0x000fc6000000001c */
[----:B----4-:R1:W-:Y:S01]  /*b0c0*/  STL [R1+0x95c], R16 ;  /* 0x00095c1001007387 */ /* 0x0103e20000100800 */
[----:B------:R-:W-:Y:S01]  /*b0d0*/  PRMT R20, RZ, 0x7610, R20 ;  /* 0x00007610ff147816 */ /* 0x000fe20000000014 */
[----:B------:R-:W-:Y:S01]  /*b0e0*/  IMAD.WIDE R10, R12, 0x2, R6 ;  /* 0x000000020c0a7825 */ /* 0x000fe200078e0206 */
[----:B------:R-:W-:Y:S02]  /*b0f0*/  PRMT R24, RZ, 0x7610, R24 ;  /* 0x00007610ff187816 */ /* 0x000fe40000000018 */
[----:B------:R-:W-:Y:S02]  /*b100*/  PRMT R25, RZ, 0x7610, R25 ;  /* 0x00007610ff197816 */ /* 0x000fe40000000019 */
[----:B------:R-:W4:Y:S01]  /*b110*/  @!P0 LDG.E.U16 R28, desc[UR20][R10.64] ;  /* 0x000000140a1c8981 */ /* 0x000f22000c1e1500 */
[----:B-1----:R-:W-:-:S04]  /*b120*/  IMAD R16, R4, 0x78, RZ ;  /* 0x0000007804107824 */ /* 0x002fc800078e02ff */
[----:B0-----:R-:W-:-:S05]  /*b130*/  IMAD.WIDE R14, R16, 0x2, R6 ;  /* 0x00000002100e7825 */ /* 0x001fca00078e0206 */
[----:B------:R-:W3:Y:S04]  /*b140*/  @!P3 LDG.E.U16 R24, desc[UR20][R14.64] ;  /* 0x000000140e18b981 */ /* 0x000ee8000c1e1500 */
[----:B--2---:R0:W-:Y:S04]  /*b150*/  STL [R1+0x958], R13 ;  /* 0x0009580d01007387 */ /* 0x0041e80000100800 */
[----:B------:R1:W-:Y:S01]  /*b160*/  STL [R1+0x960], R17 ;  /* 0x0009601101007387 */ /* 0x0003e20000100800 */
[----:B0-----:R-:W-:-:S04]  /*b170*/  IMAD.WIDE R12, R12, 0x2, R8 ;  /* 0x000000020c0c7825 */ /* 0x001fc800078e0208 */
[----:B-1----:R-:W-:Y:S01]  /*b180*/  IMAD.WIDE R16, R16, 0x2, R8 ;  /* 0x0000000210107825 */ /* 0x002fe200078e0208 */
[----:B------:R-:W2:Y:S04]  /*b190*/  @!P0 LDG.E.U16 R25, desc[UR20][R12.64] ;  /* 0x000000140c198981 */ /* 0x000ea8000c1e1500 */
[----:B------:R-:W2:Y:S04]  /*b1a0*/  @!P3 LDG.E.U16 R20, desc[UR20][R16.64] ;  /* 0x000000141014b981 */ /* 0x000ea8000c1e1500 */
[----:B------:R-:W-:Y:S04]  /*b1b0*/  STL [R1+0x1900], R10 ;  /* 0x0019000a01007387 */ /* 0x000fe80000100800 */
[----:B------:R-:W-:Y:S04]  /*b1c0*/  STL [R1+0x1ad0], R10 ;  /* 0x001ad00a01007387 */ /* 0x000fe80000100800 */
[----:B------:R-:W-:Y:S04]  /*b1d0*/  STL [R1+0x1f90], R10 ;  /* 0x001f900a01007387 */ /* 0x000fe80000100800 */
[----:B------:R-:W-:Y:S04]  /*b1e0*/  STL [R1+0x18fc], R11 ;  /* 0x0018fc0b01007387 */ /* 0x000fe80000100800 */
[----:B------:R-:W-:Y:S04]  /*b1f0*/  STL [R1+0x1adc], R11 ;  /* 0x001adc0b01007387 */ /* 0x000fe80000100800 */
[----:B------:R-:W-:Y:S04]  /*b200*/  STL [R1+0x1f94], R11 ;  /* 0x001f940b01007387 */ /* 0x000fe80000100800 */
[----:B------:R-:W-:Y:S04]  /*b210*/  STL [R1+0x1908], R12 ;  /* 0x0019080c01007387 */ /* 0x000fe80000100800 */
[----:B---3--:R-:W-:Y:S04]  /*b220*/  STL [R1+0x964], R29 ;  /* 0x0009641d01007387 */ /* 0x008fe80000100800 */
[----:B------:R-:W-:Y:S04]  /*b230*/  STL [R1+0x1ae0], R12 ;  /* 0x001ae00c01007387 */ /* 0x000fe80000100800 */
[----:B------:R-:W-:Y:S04]  /*b240*/  STL [R1+0x1f98], R12 ;  /* 0x001f980c01007387 */ /* 0x000fe80000100800 */
[----:B------:R-:W-:Y:S04]  /*b250*/  STL [R1+0x1904], R13 ;  /* 0x0019040d01007387 */ /* 0x000fe80000100800 */
[----:B------:R-:W-:Y:S04]  /*b260*/  STL [R1+0x1ae4], R13 ;  /* 0x001ae40d01007387 */ /* 0x000fe80000100800 */
[----:B------:R-:W-:Y:S01]  /*b270*/  STL [R1+0x1f9c], R13 ;  /* 0x001f9c0d01007387 */ /* 0x000fe20000100800 */
[----:B------:R-:W-:-:S03]  /*b280*/  VIADD R19, R54, 0xfffffffe ;  /* 0xfffffffe36137836 */ /* 0x000fc60000000000 */
[----:B------:R-:W-:Y:S04]  /*b290*/  STL [R1+0x1910], R14 ;  /* 0x0019100e01007387 */ /* 0x000fe80000100800 */
[----:B------:R-:W-:Y:S04]  /*b2a0*/  STL [R1+0x1ae8], R14 ;  /* 0x001ae80e01007387 */ /* 0x000fe80000100800 */
[----:B------:R-:W-:Y:S01]  /*b2b0*/  STL [R1+0x1fa0], R14 ;  /* 0x001fa00e01007387 */ /* 0x000fe20000100800 */
[----:B------:R-:W-:-:S03]  /*b2c0*/  VIADD R18, R54, 0xfffffff6 ;  /* 0xfffffff636127836 */ /* 0x000fc60000000000 */
[----:B------:R-:W-:Y:S04]  /*b2d0*/  STL [R1+0x190c], R15 ;  /* 0x00190c0f01007387 */ /* 0x000fe80000100800 */
[----:B------:R-:W-:Y:S01]  /*b2e0*/  STL [R1+0x1aec], R15 ;  /* 0x001aec0f01007387 */ /* 0x000fe20000100800 */
[----:B------:R-:W-:-:S03]  /*b2f0*/  ISETP.GE.U32.AND P0, PT, R19, 0x7fffff7f, PT ;  /* 0x7fffff7f1300780c */ /* 0x000fc60003f06070 */
[----:B------:R-:W-:Y:S04]  /*b300*/  STL [R1+0x1fa4], R15 ;  /* 0x001fa40f01007387 */ /* 0x000fe80000100800 */
[----:B------:R-:W-:Y:S04]  /*b310*/  STL [R1+0x1918], R16 ;  /* 0x0019181001007387 */ /* 0x000fe80000100800 */
[----:B------:R-:W-:Y:S01]  /*b320*/  STL [R1+0x1b2c], R16 ;  /* 0x001b2c1001007387 */ /* 0x000fe20000100800 */
[----:B------:R-:W-:-:S03]  /*b330*/  ISETP.GE.U32.AND P3, PT, R18, 0x7fffff77, PT ;  /* 0x7fffff771200780c */ /* 0x000fc60003f66070 */
[----:B------:R-:W-:Y:S04]  /*b340*/  STL [R1+0x1fa8], R16 ;  /* 0x001fa81001007387 */ /* 0x000fe80000100800 */
[----:B------:R-:W-:Y:S04]  /*b350*/  STL [R1+0x1914], R17 ;  /* 0x0019141101007387 */ /* 0x000fe80000100800 */
[----:B------:R-:W-:Y:S04]  /*b360*/  STL [R1+0x1b14], R17 ;  /* 0x001b141101007387 */ /* 0x000fe80000100800 */
[----:B------:R-:W-:Y:S01]  /*b370*/  STL [R1+0x1fac], R17 ;  /* 0x001fac1101007387 */ /* 0x000fe20000100800 */
[----:B------:R-:W-:-:S03]  /*b380*/  PRMT R76, RZ, 0x7610, R76 ;  /* 0x00007610ff4c7816 */ /* 0x000fc6000000004c */
[----:B----4-:R0:W-:Y:S01]  /*b390*/  STL [R1+0x954], R28 ;  /* 0x0009541c01007387 */ /* 0x0101e20000100800 */
[----:B------:R-:W-:Y:S01]  /*b3a0*/  IMAD R18, R4, 0x9, RZ ;  /* 0x0000000904127824 */ /* 0x000fe200078e02ff */
[----:B------:R-:W-:Y:S02]  /*b3b0*/  PRMT R77, RZ, 0x7610, R77 ;  /* 0x00007610ff4d7816 */ /* 0x000fe4000000004d */
[----:B------:R-:W-:Y:S01]  /*b3c0*/  PRMT R34, RZ, 0x7610, R34 ;  /* 0x00007610ff227816 */ /* 0x000fe20000000022 */
[----:B------:R-:W-:Y:S01]  /*b3d0*/  IMAD.WIDE R72, R18, 0x2, R8 ;  /* 0x0000000212487825 */ /* 0x000fe200078e0208 */
[----:B------:R-:W-:-:S03]  /*b3e0*/  PRMT R35, RZ, 0x7610, R35 ;  /* 0x00007610ff237816 */ /* 0x000fc60000000023 */
[--C-:B0-----:R-:W-:Y:S01]  /*b3f0*/  IMAD.WIDE R28, R4, 0x2, R6.reuse ;  /* 0x00000002041c7825 */ /* 0x101fe200078e0206 */
[----:B------:R-:W3:Y:S03]  /*b400*/  @!P3 LDG.E.U16 R34, desc[UR20][R72.64] ;  /* 0x000000144822b981 */ /* 0x000ee6000c1e1500 */
[----:B------:R-:W-:Y:S01]  /*b410*/  IMAD.WIDE R74, R18, 0x2, R6 ;  /* 0x00000002124a7825 */ /* 0x000fe200078e0206 */
[----:B------:R-:W4:Y:S04]  /*b420*/  @!P0 LDG.E.U16 R77, desc[UR20][R28.64] ;  /* 0x000000141c4d8981 */ /* 0x000f28000c1e1500 */
[----:B------:R0:W3:Y:S04]  /*b430*/  @!P3 LDG.E.U16 R35, desc[UR20][R74.64] ;  /* 0x000000144a23b981 */ /* 0x0000e8000c1e1500 */
[----:B--2---:R-:W-:Y:S04]  /*b440*/  STL [R1+0x948], R20 ;  /* 0x0009481401007387 */ /* 0x004fe80000100800 */
[----:B------:R-:W-:Y:S04]  /*b450*/  STL [R1+0x94c], R24 ;  /* 0x00094c1801007387 */ /* 0x000fe80000100800 */
[----:B------:R1:W-:Y:S02]  /*b460*/  STL [R1+0x950], R25 ;  /* 0x0009501901007387 */ /* 0x0003e40000100800 */
[----:B-1----:R-:W-:-:S05]  /*b470*/  IMAD.WIDE R24, R4, 0x2, R8 ;  /* 0x0000000204187825 */ /* 0x002fca00078e0208 */
[----:B------:R-:W2:Y:S01]  /*b480*/  @!P0 LDG.E.U16 R76, desc[UR20][R24.64] ;  /* 0x00000014184c8981 */ /* 0x000ea2000c1e1500 */
[C---:B------:R-:W-:Y:S02]  /*b490*/  VIADD R20, R54.reuse, 0xffffffee ;  /* 0xffffffee36147836 */ /* 0x040fe40000000000 */
[----:B------:R-:W-:Y:S01]  /*b4a0*/  VIADD R19, R54, 0xffffffe6 ;  /* 0xffffffe636137836 */ /* 0x000fe20000000000 */
[----:B------:R1:W-:Y:S02]  /*b4b0*/  STL.64 [R1+0x6b0], R28 ;  /* 0x0006b01c01007387 */ /* 0x0003e40000100a00 */
[----:B------:R-:W-:Y:S01]  /*b4c0*/  ISETP.GE.U32.AND P0, PT, R20, 0x7fffff6f, PT ;  /* 0x7fffff6f1400780c */ /* 0x000fe20003f06070 */
[----:B------:R-:W-:Y:S01]  /*b4d0*/  IMAD R18, R4, 0x11, RZ ;  /* 0x0000001104127824 */ /* 0x000fe200078e02ff */
[----:B------:R0:W-:Y:S01]  /*b4e0*/  STL.64 [R1+0x6a8], R24 ;  /* 0x0006a81801007387 */ /* 0x0001e20000100a00 */
[----:B------:R-:W-:Y:S02]  /*b4f0*/  PRMT R78, RZ, 0x7610, R78 ;  /* 0x00007610ff4e7816 */ /* 0x000fe4000000004e */
[----:B------:R-:W-:Y:S01]  /*b500*/  ISETP.GE.U32.AND P3, PT, R19, 0x7fffff67, PT ;  /* 0x7fffff671300780c */ /* 0x000fe20003f66070 */
[----:B-1----:R-:W3:Y:S01]  /*b510*/  LDL.LU.64 R28, [R1+0x21a8] ;  /* 0x0021a800011c7983 */ /* 0x002ee20000300a00 */
[----:B------:R-:W-:-:S03]  /*b520*/  PRMT R79, RZ, 0x7610, R79 ;  /* 0x00007610ff4f7816 */ /* 0x000fc6000000004f */
[----:B0-----:R-:W3:Y:S04]  /*b530*/  LDL.LU.64 R24, [R1+0x21a0] ;  /* 0x0021a00001187983 */ /* 0x001ee80000300a00 */
[----:B------:R0:W-:Y:S04]  /*b540*/  STL.64 [R1+0x628], R74 ;  /* 0x0006284a01007387 */ /* 0x0001e80000100a00 */
[----:B------:R1:W-:Y:S01]  /*b550*/  STL.64 [R1+0x620], R72 ;  /* 0x0006204801007387 */ /* 0x0003e20000100a00 */
[----:B------:R-:W-:Y:S02]  /*b560*/  IMAD R19, R4, 0x19, RZ ;  /* 0x0000001904137824 */ /* 0x000fe400078e02ff */
[----:B0-----:R-:W-:-:S04]  /*b570*/  IMAD.WIDE R74, R18, 0x2, R6 ;  /* 0x00000002124a7825 */ /* 0x001fc800078e0206 */
[----:B-1----:R-:W-:Y:S01]  /*b580*/  IMAD.WIDE R72, R18, 0x2, R8 ;  /* 0x0000000212487825 */ /* 0x002fe200078e0208 */
[----:B------:R-:W3:Y:S01]  /*b590*/  @!P0 LDG.E.U16 R79, desc[UR20][R74.64] ;  /* 0x000000144a4f8981 */ /* 0x000ee2000c1e1500 */
[----:B------:R-:W-:-:S03]  /*b5a0*/  PRMT R32, RZ, 0x7610, R32 ;  /* 0x00007610ff207816 */ /* 0x000fc60000000020 */
[----:B------:R-:W3:Y:S01]  /*b5b0*/  @!P0 LDG.E.U16 R78, desc[UR20][R72.64] ;  /* 0x00000014484e8981 */ /* 0x000ee2000c1e1500 */
[----:B------:R-:W-:-:S03]  /*b5c0*/  PRMT R33, RZ, 0x7610, R33 ;  /* 0x00007610ff217816 */ /* 0x000fc60000000021 */
[----:B--2---:R-:W-:Y:S04]  /*b5d0*/  STL [R1+0x940], R76 ;  /* 0x0009404c01007387 */ /* 0x004fe80000100800 */
[----:B----4-:R0:W-:Y:S04]  /*b5e0*/  STL [R1+0x944], R77 ;  /* 0x0009444d01007387 */ /* 0x0101e80000100800 */
[----:B------:R-:W-:Y:S04]  /*b5f0*/  STL.64 [R1+0x5a8], R74 ;  /* 0x0005a84a01007387 */ /* 0x000fe80000100a00 */
[----:B---3--:R-:W-:Y:S01]  /*b600*/  STL [R1+0x938], R34 ;  /* 0x0009382201007387 */ /* 0x008fe20000100800 */
[----:B0-----:R-:W-:-:S03]  /*b610*/  IMAD.WIDE R76, R19, 0x2, R6 ;  /* 0x00000002134c7825 */ /* 0x001fc600078e0206 */
[----:B------:R0:W-:Y:S04]  /*b620*/  STL [R1+0x93c], R35 ;  /* 0x00093c2301007387 */ /* 0x0001e80000100800 */
[----:B------:R1:W2:Y:S01]  /*b630*/  @!P3 LDG.E.U16 R33, desc[UR20][R76.64] ;  /* 0x000000144c21b981 */ /* 0x0002a2000c1e1500 */
[----:B0-----:R-:W-:-:S05]  /*b640*/  IMAD.WIDE R34, R19, 0x2, R8 ;  /* 0x0000000213227825 */ /* 0x001fca00078e0208 */
[----:B------:R0:W3:Y:S01]  /*b650*/  @!P3 LDG.E.U16 R32, desc[UR20][R34.64] ;  /* 0x000000142220b981 */ /* 0x0000e2000c1e1500 */
[C---:B------:R-:W-:Y:S02]  /*b660*/  VIADD R18, R54.reuse, 0xffffffd6 ;  /* 0xffffffd636127836 */ /* 0x040fe40000000000 */
[----:B------:R-:W-:Y:S01]  /*b670*/  VIADD R20, R54, 0xffffffde ;  /* 0xffffffde36147836 */ /* 0x000fe20000000000 */
[----:B------:R4:W-:Y:S02]  /*b680*/  STL.64 [R1+0x5a0], R72 ;  /* 0x0005a04801007387 */ /* 0x0009e40000100a00 */
[----:B------:R-:W-:Y:S02]  /*b690*/  ISETP.GE.U32.AND P3, PT, R18, 0x7fffff57, PT ;  /* 0x7fffff571200780c */ /* 0x000fe40003f66070 */
[----:B------:R-:W2:Y:S01]  /*b6a0*/  LDL.LU.64 R74, [R1+0x2198] ;  /* 0x00219800014a7983 */ /* 0x000ea20000300a00 */
[----:B------:R-:W-:Y:S01]  /*b6b0*/  IMAD R18, R4, 0x21, RZ ;  /* 0x0000002104127824 */ /* 0x000fe200078e02ff */
[----:B------:R-:W-:-:S02]  /*b6c0*/  ISETP.GE.U32.AND P0, PT, R20, 0x7fffff5f, PT ;  /* 0x7fffff5f1400780c */ /* 0x000fc40003f06070 */
[----:B----4-:R-:W4:Y:S04]  /*b6d0*/  LDL.LU.64 R72, [R1+0x2190] ;  /* 0x0021900001487983 */ /* 0x010f280000300a00 */
[----:B------:R1:W-:Y:S04]  /*b6e0*/  STL.64 [R1+0x528], R76 ;  /* 0x0005284c01007387 */ /* 0x0003e80000100a00 */
[----:B------:R-:W-:Y:S04]  /*b6f0*/  STL.64 [R1+0x520], R34 ;  /* 0x0005202201007387 */ /* 0x000fe80000100a00 */
[----:B------:R-:W-:Y:S04]  /*b700*/  STL [R1+0x930], R78 ;  /* 0x0009304e01007387 */ /* 0x000fe80000100800 */
[----:B------:R0:W-:Y:S01]  /*b710*/  STL [R1+0x934], R79 ;  /* 0x0009344f01007387 */ /* 0x0001e20000100800 */
[----:B------:R-:W-:Y:S01]  /*b720*/  PRMT R80, RZ, 0x7610, R80 ;  /* 0x00007610ff507816 */ /* 0x000fe20000000050 */
[----:B------:R-:W-:Y:S01]  /*b730*/  IMAD R19, R4, 0x29, RZ ;  /* 0x0000002904137824 */ /* 0x000fe200078e02ff */
[----:B------:R-:W-:Y:S01]  /*b740*/  PRMT R81, RZ, 0x7610, R81 ;  /* 0x00007610ff517816 */ /* 0x000fe20000000051 */
[----:B-1----:R-:W-:-:S04]  /*b750*/  IMAD.WIDE R76, R18, 0x2, R8 ;  /* 0x00000002124c7825 */ /* 0x002fc800078e0208 */
[----:B0-----:R-:W-:Y:S01]  /*b760*/  IMAD.WIDE R78, R18, 0x2, R6 ;  /* 0x00000002124e7825 */ /* 0x001fe200078e0206 */
[----:B------:R-:W-:Y:S01]  /*b770*/  PRMT R30, RZ, 0x7610, R30 ;  /* 0x00007610ff1e7816 */ /* 0x000fe2000000001e */
[----:B------:R-:W4:Y:S01]  /*b780*/  @!P0 LDG.E.U16 R80, desc[UR20][R76.64] ;  /* 0x000000144c508981 */ /* 0x000f22000c1e1500 */
[----:B------:R-:W-:-:S03]  /*b790*/  PRMT R31, RZ, 0x7610, R31 ;  /* 0x00007610ff1f7816 */ /* 0x000fc6000000001f */
[----:B------:R-:W-:Y:S01]  /*b7a0*/  STL.64 [R1+0x4a8], R78 ;  /* 0x0004a84e01007387 */ /* 0x000fe20000100a00 */
[----:B------:R-:W-:-:S03]  /*b7b0*/  IMAD.WIDE R34, R19, 0x2, R6 ;  /* 0x0000000213227825 */ /* 0x000fc600078e0206 */
[----:B------:R-:W4:Y:S04]  /*b7c0*/  @!P0 LDG.E.U16 R81, desc[UR20][R78.64] ;  /* 0x000000144e518981 */ /* 0x000f28000c1e1500 */
[----:B------:R0:W4:Y:S04]  /*b7d0*/  @!P3 LDG.E.U16 R31, desc[UR20][R34.64] ;  /* 0x00000014221fb981 */ /* 0x000128000c1e1500 */
[----:B---3--:R-:W-:Y:S04]  /*b7e0*/  STL [R1+0x928], R32 ;  /* 0x0009282001007387 */ /* 0x008fe80000100800 */
[----:B--2---:R1:W-:Y:S02]  /*b7f0*/  STL [R1+0x92c], R33 ;  /* 0x00092c2101007387 */ /* 0x0043e40000100800 */
[----:B-1----:R-:W-:-:S05]  /*b800*/  IMAD.WIDE R32, R19, 0x2, R8 ;  /* 0x0000000213207825 */ /* 0x002fca00078e0208 */
[----:B------:R1:W2:Y:S01]  /*b810*/  @!P3 LDG.E.U16 R30, desc[UR20][R32.64] ;  /* 0x00000014201eb981 */ /* 0x0002a2000c1e1500 */
[C---:B------:R-:W-:Y:S02]  /*b820*/  VIADD R20, R54.reuse, 0xffffffce ;  /* 0xffffffce36147836 */ /* 0x040fe40000000000 */
[----:B------:R-:W-:-:S03]  /*b830*/  VIADD R18, R54, 0xffffffc6 ;  /* 0xffffffc636127836 */ /* 0x000fc60000000000 */
[----:B------:R-:W-:Y:S01]  /*b840*/  ISETP.GE.U32.AND P0, PT, R20, 0x7fffff4f, PT ;  /* 0x7fffff4f1400780c */ /* 0x000fe20003f06070 */
[----:B------:R3:W-:Y:S01]  /*b850*/  STL.64 [R1+0x4a0], R76 ;  /* 0x0004a04c01007387 */ /* 0x0007e20000100a00 */
[----:B------:R-:W-:Y:S01]  /*b860*/  ISETP.GE.U32.AND P3, PT, R18, 0x7fffff47, PT ;  /* 0x7fffff471200780c */ /* 0x000fe20003f66070 */
[C---:B------:R-:W-:Y:S02]  /*b870*/  IMAD R18, R4.reuse, 0x31, RZ ;  /* 0x0000003104127824 */ /* 0x040fe400078e02ff */
[----:B------:R-:W2:Y:S01]  /*b880*/  LDL.LU.64 R78, [R1+0x2188] ;  /* 0x00218800014e7983 */ /* 0x000ea20000300a00 */
[----:B------:R-:W-:Y:S02]  /*b890*/  PRMT R84, RZ, 0x7610, R84 ;  /* 0x00007610ff547816 */ /* 0x000fe40000000054 */
[----:B------:R-:W-:Y:S01]  /*b8a0*/  PRMT R85, RZ, 0x7610, R85 ;  /* 0x00007610ff557816 */ /* 0x000fe20000000055 */
[----:B---3--:R-:W3:Y:S04]  /*b8b0*/  LDL.LU.64 R76, [R1+0x2180] ;  /* 0x00218000014c7983 */ /* 0x008ee80000300a00 */
[----:B------:R0:W-:Y:S04]  /*b8c0*/  STL.64 [R1+0x428], R34 ;  /* 0x0004282201007387 */ /* 0x0001e80000100a00 */
[----:B------:R1:W-:Y:S01]  /*b8d0*/  STL.64 [R1+0x420], R32 ;  /* 0x0004202001007387 */ /* 0x0003e20000100a00 */
[----:B------:R-:W-:-:S03]  /*b8e0*/  IMAD R19, R4, 0x39, RZ ;  /* 0x0000003904137824 */ /* 0x000fc600078e02ff */
[----:B----4-:R-:W-:Y:S01]  /*b8f0*/  STL [R1+0x91c], R80 ;  /* 0x00091c5001007387 */ /* 0x010fe20000100800 */
[----:B0-----:R-:W-:-:S04]  /*b900*/  IMAD.WIDE R34, R18, 0x2, R6 ;  /* 0x0000000212227825 */ /* 0x001fc800078e0206 */
[----:B-1----:R-:W-:Y:S01]  /*b910*/  IMAD.WIDE R32, R18, 0x2, R8 ;  /* 0x0000000212207825 */ /* 0x002fe200078e0208 */
[----:B------:R0:W-:Y:S01]  /*b920*/  STL [R1+0x920], R81 ;  /* 0x0009205101007387 */ /* 0x0001e20000100800 */
[----:B------:R-:W-:-:S03]  /*b930*/  PRMT R26, RZ, 0x7610, R26 ;  /* 0x00007610ff1a7816 */ /* 0x000fc6000000001a */
[----:B------:R-:W-:Y:S01]  /*b940*/  STL.64 [R1+0x3a8], R34 ;  /* 0x0003a82201007387 */ /* 0x000fe20000100a00 */
[----:B------:R-:W-:-:S03]  /*b950*/  PRMT R27, RZ, 0x7610, R27 ;  /* 0x00007610ff1b7816 */ /* 0x000fc6000000001b */
[----:B------:R-:W4:Y:S04]  /*b960*/  @!P0 LDG.E.U16 R84, desc[UR20][R32.64] ;  /* 0x0000001420548981 */ /* 0x000f28000c1e1500 */
[----:B------:R-:W3:Y:S01]  /*b970*/  @!P0 LDG.E.U16 R85, desc[UR20][R34.64] ;  /* 0x0000001422558981 */ /* 0x000ee2000c1e1500 */
[----:B0-----:R-:W-:-:S05]  /*b980*/  IMAD.WIDE R80, R19, 0x2, R6 ;  /* 0x0000000213507825 */ /* 0x001fca00078e0206 */
[----:B------:R0:W3:Y:S04]  /*b990*/  @!P3 LDG.E.U16 R27, desc[UR20][R80.64] ;  /* 0x00000014501bb981 */ /* 0x0000e8000c1e1500 */
[----:B--2---:R-:W-:Y:S04]  /*b9a0*/  STL [R1+0x914], R30 ;  /* 0x0009141e01007387 */ /* 0x004fe80000100800 */
[----:B------:R1:W-:Y:S02]  /*b9b0*/  STL [R1+0x918], R31 ;  /* 0x0009181f01007387 */ /* 0x0003e40000100800 */
[----:B-1----:R-:W-:-:S05]  /*b9c0*/  IMAD.WIDE R30, R19, 0x2, R8 ;  /* 0x00000002131e7825 */ /* 0x002fca00078e0208 */
[----:B------:R1:W2:Y:S01]  /*b9d0*/  @!P3 LDG.E.U16 R26, desc[UR20][R30.64] ;  /* 0x000000141e1ab981 */ /* 0x0002a2000c1e1500 */
[C---:B------:R-:W-:Y:S02]  /*b9e0*/  VIADD R20, R54.reuse, 0xffffffbe ;  /* 0xffffffbe36147836 */ /* 0x040fe40000000000 */
[----:B------:R-:W-:Y:S01]  /*b9f0*/  VIADD R18, R54, 0xffffffb6 ;  /* 0xffffffb636127836 */ /* 0x000fe20000000000 */
[----:B------:R0:W-:Y:S02]  /*ba00*/  STL.64 [R1+0x3a0], R32 ;  /* 0x0003a02001007387 */ /* 0x0001e40000100a00 */
[----:B------:R-:W-:Y:S02]  /*ba10*/  ISETP.GE.U32.AND P0, PT, R20, 0x7fffff3f, PT ;  /* 0x7fffff3f1400780c */ /* 0x000fe40003f06070 */
[----:B------:R-:W2:Y:S01]  /*ba20*/  LDL.LU.64 R34, [R1+0x2178] ;  /* 0x0021780001227983 */ /* 0x000ea20000300a00 */
[----:B------:R-:W-:Y:S01]  /*ba30*/  ISETP.GE.U32.AND P3, PT, R18, 0x7fffff37, PT ;  /* 0x7fffff371200780c */ /* 0x000fe20003f66070 */
[----:B------:R-:W-:Y:S01]  /*ba40*/  IMAD R18, R4, 0x41, RZ ;  /* 0x0000004104127824 */ /* 0x000fe200078e02ff */
[----:B------:R-:W-:Y:S01]  /*ba50*/  PRMT R42, RZ, 0x7610, R42 ;  /* 0x00007610ff2a7816 */ /* 0x000fe2000000002a */
[----:B0-----:R-:W2:Y:S04]  /*ba60*/  LDL.LU.64 R32, [R1+0x2170] ;  /* 0x0021700001207983 */ /* 0x001ea80000300a00 */
[----:B------:R0:W-:Y:S01]  /*ba70*/  STL.64 [R1+0x328], R80 ;  /* 0x0003285001007387 */ /* 0x0001e20000100a00 */
[----:B------:R-:W-:-:S03]  /*ba80*/  PRMT R43, RZ, 0x7610, R43 ;  /* 0x00007610ff2b7816 */ /* 0x000fc6000000002b */
[----:B------:R-:W-:Y:S04]  /*ba90*/  STL.64 [R1+0x320], R30 ;  /* 0x0003201e01007387 */ /* 0x000fe80000100a00 */
[----:B----4-:R-:W-:Y:S01]  /*baa0*/  STL [R1+0x900], R84 ;  /* 0x0009005401007387 */ /* 0x010fe20000100800 */
[----:B0-----:R-:W-:-:S03]  /*bab0*/  IMAD.WIDE R80, R18, 0x2, R8 ;  /* 0x0000000212507825 */ /* 0x001fc600078e0208 */
[----:B---3--:R0:W-:Y:S01]  /*bac0*/  STL [R1+0x904], R85 ;  /* 0x0009045501007387 */ /* 0x0081e20000100800 */
[----:B------:R-:W-:-:S03]  /*bad0*/  IMAD R19, R4, 0x49, RZ ;  /* 0x0000004904137824 */ /* 0x000fc600078e02ff */
[----:B------:R-:W3:Y:S01]  /*bae0*/  @!P0 LDG.E.U16 R42, desc[UR20][R80.64] ;  /* 0x00000014502a8981 */ /* 0x000ee2000c1e1500 */
[----:B0-----:R-:W-:Y:S01]  /*baf0*/  IMAD.WIDE R84, R18, 0x2, R6 ;  /* 0x0000000212547825 */ /* 0x001fe200078e0206 */
[----:B------:R-:W-:-:S04]  /*bb00*/  PRMT R22, RZ, 0x7610, R22 ;  /* 0x00007610ff167816 */ /* 0x000fc80000000016 */
[----:B------:R-:W-:Y:S01]  /*bb10*/  STL.64 [R1+0x2a8], R84 ;  /* 0x0002a85401007387 */ /* 0x000fe20000100a00 */
[----:B------:R-:W-:-:S03]  /*bb20*/  PRMT R23, RZ, 0x7610, R23 ;  /* 0x00007610ff177816 */ /* 0x000fc60000000017 */
[----:B------:R-:W4:Y:S01]  /*bb30*/  @!P0 LDG.E.U16 R43, desc[UR20][R84.64] ;  /* 0x00000014542b8981 */ /* 0x000f22000c1e1500 */
[----:B-1----:R-:W-:-:S04]  /*bb40*/  IMAD.WIDE R30, R19, 0x2, R6 ;  /* 0x00000002131e7825 */ /* 0x002fc800078e0206 */
[C---:B------:R-:W-:Y:S01]  /*bb50*/  VIADD R18, R54.reuse, 0xffffffa6 ;  /* 0xffffffa636127836 */ /* 0x040fe20000000000 */
[----:B------:R0:W4:Y:S01]  /*bb60*/  @!P3 LDG.E.U16 R23, desc[UR20][R30.64] ;  /* 0x000000141e17b981 */ /* 0x000122000c1e1500 */
[----:B------:R-:W-:-:S05]  /*bb70*/  VIADD R20, R54, 0xffffffae ;  /* 0xffffffae36147836 */ /* 0x000fca0000000000 */
[----:B------:R-:W-:Y:S02]  /*bb80*/  ISETP.GE.U32.AND P0, PT, R20, 0x7fffff2f, PT ;  /* 0x7fffff2f1400780c */ /* 0x000fe40003f06070 */
[----:B------:R-:W-:Y:S02]  /*bb90*/  PRMT R24, RZ, 0x7610, R24 ;  /* 0x00007610ff187816 */ /* 0x000fe40000000018 */
[----:B------:R-:W-:Y:S01]  /*bba0*/  PRMT R25, RZ, 0x7610, R25 ;  /* 0x00007610ff197816 */ /* 0x000fe20000000019 */
[----:B--2---:R-:W-:Y:S04]  /*bbb0*/  STL [R1+0x8f8], R26 ;  /* 0x0008f81a01007387 */ /* 0x004fe80000100800 */
[----:B------:R1:W-:Y:S02]  /*bbc0*/  STL [R1+0x8fc], R27 ;  /* 0x0008fc1b01007387 */ /* 0x0003e40000100800 */
[----:B-1----:R-:W-:-:S05]  /*bbd0*/  IMAD.WIDE R26, R19, 0x2, R8 ;  /* 0x00000002131a7825 */ /* 0x002fca00078e0208 */
[----:B------:R1:W2:Y:S01]  /*bbe0*/  @!P3 LDG.E.U16 R22, desc[UR20][R26.64] ;  /* 0x000000141a16b981 */ /* 0x0002a2000c1e1500 */
[----:B------:R-:W-:Y:S01]  /*bbf0*/  ISETP.GE.U32.AND P3, PT, R18, 0x7fffff27, PT ;  /* 0x7fffff271200780c */ /* 0x000fe20003f66070 */
[C---:B------:R-:W-:Y:S02]  /*bc00*/  IMAD R19, R4.reuse, 0x59, RZ ;  /* 0x0000005904137824 */ /* 0x040fe400078e02ff */
[----:B------:R-:W-:Y:S01]  /*bc10*/  STL.64 [R1+0x2a0], R80 ;  /* 0x0002a05001007387 */ /* 0x000fe20000100a00 */
[----:B------:R-:W-:-:S03]  /*bc20*/  IMAD R18, R4, 0x51, RZ ;  /* 0x0000005104127824 */ /* 0x000fc600078e02ff */
[----:B------:R0:W-:Y:S04]  /*bc30*/  STL.64 [R1+0x228], R30 ;  /* 0x0002281e01007387 */ /* 0x0001e80000100a00 */
[----:B------:R1:W-:Y:S01]  /*bc40*/  STL.64 [R1+0x220], R26 ;  /* 0x0002201a01007387 */ /* 0x0003e20000100a00 */
[----:B0-----:R-:W-:-:S04]  /*bc50*/  IMAD.WIDE R30, R18, 0x2, R8 ;  /* 0x00000002121e7825 */ /* 0x001fc800078e0208 */
[----:B-1----:R-:W-:Y:S01]  /*bc60*/  IMAD.WIDE R26, R19, 0x2, R6 ;  /* 0x00000002131a7825 */ /* 0x002fe200078e0206 */
[----:B------:R0:W2:Y:S04]  /*bc70*/  @!P0 LDG.E.U16 R25, desc[UR20][R30.64] ;  /* 0x000000141e198981 */ /* 0x0000a8000c1e1500 */
[----:B------:R-:W2:Y:S04]  /*bc80*/  @!P3 LDG.E.U16 R24, desc[UR20][R26.64] ;  /* 0x000000141a18b981 */ /* 0x000ea8000c1e1500 */
[----:B---3--:R-:W-:Y:S04]  /*bc90*/  STL [R1+0x884], R42 ;  /* 0x0008842a01007387 */ /* 0x008fe80000100800 */
[----:B----4-:R1:W-:Y:S01]  /*bca0*/  STL [R1+0x888], R43 ;  /* 0x0008882b01007387 */ /* 0x0103e20000100800 */
[----:B------:R-:W-:Y:S01]  /*bcb0*/  PRMT R28, RZ, 0x7610, R28 ;  /* 0x00007610ff1c7816 */ /* 0x000fe2000000001c */
[----:B------:R-:W-:Y:S01]  /*bcc0*/  VIADD R20, R54, 0xffffff9e ;  /* 0xffffff9e36147836 */ /* 0x000fe20000000000 */
[----:B------:R-:W-:Y:S01]  /*bcd0*/  PRMT R21, RZ, 0x7610, R21 ;  /* 0x00007610ff157816 */ /* 0x000fe20000000015 */
[----:B-1----:R-:W-:-:S05]  /*bce0*/  IMAD.WIDE R42, R18, 0x2, R6 ;  /* 0x00000002122a7825 */ /* 0x002fca00078e0206 */
[----:B------:R-:W-:Y:S01]  /*bcf0*/  STL.64 [R1+0x1a8], R42 ;  /* 0x0001a82a01007387 */ /* 0x000fe20000100a00 */
[----:B------:R-:W-:-:S03]  /*bd00*/  VIADD R18, R54, 0xffffff96 ;  /* 0xffffff9636127836 */ /* 0x000fc60000000000 */
[----:B------:R-:W3:Y:S01]  /*bd10*/  @!P0 LDG.E.U16 R28, desc[UR20][R42.64] ;  /* 0x000000142a1c8981 */ /* 0x000ee2000c1e1500 */
[----:B------:R-:W-:Y:S02]  /*bd20*/  ISETP.GE.U32.AND P0, PT, R20, 0x7fffff1f, PT ;  /* 0x7fffff1f1400780c */ /* 0x000fe40003f06070 */
[----:B------:R-:W-:Y:S02]  /*bd30*/  PRMT R74, RZ, 0x7610, R74 ;  /* 0x00007610ff4a7816 */ /* 0x000fe4000000004a */
[----:B------:R-:W-:Y:S02]  /*bd40*/  PRMT R73, RZ, 0x7610, R73 ;  /* 0x00007610ff497816 */ /* 0x000fe40000000049 */
        /* <DEDUP_REMOVED lines=8> */
[----:B------:R0:W-:Y:S01]  /*bdd0*/  STL.64 [R1+0x1a0], R30 ;  /* 0x0001a01e01007387 */ /* 0x0001e20000100a00 */
[----:B------:R-:W-:-:S03]  /*bde0*/  IMAD R19, R4, 0x69, RZ ;  /* 0x0000006904137824 */ /* 0x000fc600078e02ff */
[----:B------:R4:W-:Y:S04]  /*bdf0*/  STL.64 [R1+0x128], R26 ;  /* 0x0001281a01007387 */ /* 0x0009e80000100a00 */
[----:B------:R1:W-:Y:S01]  /*be00*/  STL.64 [R1+0x120], R22 ;  /* 0x0001201601007387 */ /* 0x0003e20000100a00 */
[----:B0-----:R-:W-:-:S03]  /*be10*/  IMAD.WIDE R30, R18, 0x2, R6 ;  /* 0x00000002121e7825 */ /* 0x001fc600078e0206 */
[----:B------:R-:W-:Y:S01]  /*be20*/  STL [R1+0x1d4], R24 ;  /* 0x0001d41801007387 */ /* 0x000fe20000100800 */
[----:B----4-:R-:W-:-:S03]  /*be30*/  IMAD.WIDE R26, R18, 0x2, R8 ;  /* 0x00000002121a7825 */ /* 0x010fc600078e0208 */
[----:B------:R0:W-:Y:S01]  /*be40*/  STL [R1+0x240], R25 ;  /* 0x0002401901007387 */ /* 0x0001e20000100800 */
[----:B-1----:R-:W-:-:S03]  /*be50*/  IMAD.WIDE R22, R19, 0x2, R8 ;  /* 0x0000000213167825 */ /* 0x002fc600078e0208 */
[----:B------:R-:W4:Y:S04]  /*be60*/  @!P0 LDG.E.U16 R74, desc[UR20][R30.64] ;  /* 0x000000141e4a8981 */ /* 0x000f28000c1e1500 */
[----:B------:R1:W2:Y:S01]  /*be70*/  @!P0 LDG.E.U16 R73, desc[UR20][R26.64] ;  /* 0x000000141a498981 */ /* 0x0002a2000c1e1500 */
[----:B0-----:R-:W-:-:S03]  /*be80*/  IMAD.WIDE R24, R19, 0x2, R6 ;  /* 0x0000000213187825 */ /* 0x001fc600078e0206 */
[----:B------:R-:W2:Y:S04]  /*be90*/  @!P3 LDG.E.U16 R71, desc[UR20][R22.64] ;  /* 0x000000141647b981 */ /* 0x000ea8000c1e1500 */
[----:B------:R-:W3:Y:S01]  /*bea0*/  @!P3 LDG.E.U16 R72, desc[UR20][R24.64] ;  /* 0x000000141848b981 */ /* 0x000ee2000c1e1500 */
[C---:B------:R-:W-:Y:S02]  /*beb0*/  VIADD R20, R54.reuse, 0xffffff8e ;  /* 0xffffff8e36147836 */ /* 0x040fe40000000000 */
[----:B------:R-:W-:-:S03]  /*bec0*/  VIADD R18, R54, 0xffffff86 ;  /* 0xffffff8636127836 */ /* 0x000fc60000000000 */
[----:B------:R-:W-:Y:S01]  /*bed0*/  ISETP.GE.U32.AND P0, PT, R20, 0x7fffff0f, PT ;  /* 0x7fffff0f1400780c */ /* 0x000fe20003f06070 */
[----:B------:R-:W-:Y:S01]  /*bee0*/  IMAD R20, R4, 0x71, RZ ;  /* 0x0000007104147824 */ /* 0x000fe200078e02ff */
[----:B------:R-:W-:Y:S01]  /*bef0*/  STL.64 [R1+0xa8], R30 ;  /* 0x0000a81e01007387 */ /* 0x000fe20000100a00 */
[----:B------:R-:W-:Y:S02]  /*bf00*/  ISETP.GE.U32.AND P3, PT, R18, 0x7fffff07, PT ;  /* 0x7fffff071200780c */ /* 0x000fe40003f66070 */
[----:B------:R-:W-:Y:S01]  /*bf10*/  PRMT R78, RZ, 0x7610, R78 ;  /* 0x00007610ff4e7816 */ /* 0x000fe2000000004e */
[----:B------:R1:W-:Y:S01]  /*bf20*/  STL.64 [R1+0xa0], R26 ;  /* 0x0000a01a01007387 */ /* 0x0003e20000100a00 */
[----:B------:R-:W-:Y:S01]  /*bf30*/  IMAD.WIDE R18, R20, 0x2, R6 ;  /* 0x0000000214127825 */ /* 0x000fe200078e0206 */
[----:B------:R-:W-:-:S05]  /*bf40*/  PRMT R77, RZ, 0x7610, R77 ;  /* 0x00007610ff4d7816 */ /* 0x000fca000000004d */
[----:B------:R-:W3:Y:S01]  /*bf50*/  @!P0 LDG.E.U16 R78, desc[UR20][R18.64] ;  /* 0x00000014124e8981 */ /* 0x000ee2000c1e1500 */
[----:B------:R-:W-:Y:S02]  /*bf60*/  PRMT R76, RZ, 0x7610, R76 ;  /* 0x00007610ff4c7816 */ /* 0x000fe4000000004c */
[----:B------:R-:W-:Y:S01]  /*bf70*/  PRMT R75, RZ, 0x7610, R75 ;  /* 0x00007610ff4b7816 */ /* 0x000fe2000000004b */
[C---:B-1----:R-:W-:Y:S02]  /*bf80*/  VIADD R27, R54.reuse, 0xfffffffd ;  /* 0xfffffffd361b7836 */ /* 0x042fe40000000000 */
[----:B------:R-:W-:Y:S01]  /*bf90*/  VIADD R26, R54, 0xfffffff5 ;  /* 0xfffffff5361a7836 */ /* 0x000fe20000000000 */
[----:B------:R-:W-:Y:S02]  /*bfa0*/  PRMT R88, RZ, 0x7610, R88 ;  /* 0x00007610ff587816 */ /* 0x000fe40000000058 */
[----:B------:R-:W-:Y:S02]  /*bfb0*/  PRMT R89, RZ, 0x7610, R89 ;  /* 0x00007610ff597816 */ /* 0x000fe40000000059 */
[----:B------:R-:W-:-:S02]  /*bfc0*/  PRMT R36, RZ, 0x7610, R36 ;  /* 0x00007610ff247816 */ /* 0x000fc40000000024 */
[----:B------:R-:W-:Y:S01]  /*bfd0*/  PRMT R37, RZ, 0x7610, R37 ;  /* 0x00007610ff257816 */ /* 0x000fe20000000025 */
[----:B----4-:R-:W-:Y:S04]  /*bfe0*/  STL [R1+0x2038], R74 ;  /* 0x0020384a01007387 */ /* 0x010fe80000100800 */
[----:B------:R0:W-:Y:S04]  /*bff0*/  STL.64 [R1+0x28], R24 ;  /* 0x0000281801007387 */ /* 0x0001e80000100a00 */
[----:B------:R1:W-:Y:S04]  /*c000*/  STL.64 [R1+0x20], R22 ;  /* 0x0000201601007387 */ /* 0x0003e80000100a00 */
[----:B--2---:R-:W-:Y:S04]  /*c010*/  STL [R1+0x203c], R73 ;  /* 0x00203c4901007387 */ /* 0x004fe80000100800 */
[----:B---3--:R-:W-:Y:S04]  /*c020*/  STL [R1+0x244], R28 ;  /* 0x0002441c01007387 */ /* 0x008fe80000100800 */
[----:B------:R-:W-:Y:S01]  /*c030*/  STL [R1+0x2040], R72 ;  /* 0x0020404801007387 */ /* 0x000fe20000100800 */
[----:B0-----:R-:W-:-:S03]  /*c040*/  IMAD R24, R4, 0x79, RZ ;  /* 0x0000007904187824 */ /* 0x001fc600078e02ff */
[----:B------:R-:W-:Y:S04]  /*c050*/  STL [R1+0x2044], R71 ;  /* 0x0020444701007387 */ /* 0x000fe80000100800 */
[----:B------:R0:W-:Y:S01]  /*c060*/  STL [R1+0x1d0], R21 ;  /* 0x0001d01501007387 */ /* 0x0001e20000100800 */
[----:B-1----:R-:W-:-:S05]  /*c070*/  IMAD.WIDE R22, R24, 0x2, R6 ;  /* 0x0000000218167825 */ /* 0x002fca00078e0206 */
[----:B------:R-:W2:Y:S01]  /*c080*/  @!P3 LDG.E.U16 R76, desc[UR20][R22.64] ;  /* 0x00000014164cb981 */ /* 0x000ea2000c1e1500 */
[----:B0-----:R-:W-:-:S05]  /*c090*/  IMAD.WIDE R20, R20, 0x2, R8 ;  /* 0x0000000214147825 */ /* 0x001fca00078e0208 */
[----:B------:R-:W3:Y:S01]  /*c0a0*/  @!P0 LDG.E.U16 R77, desc[UR20][R20.64] ;  /* 0x00000014144d8981 */ /* 0x000ee2000c1e1500 */
[----:B------:R-:W-:Y:S01]  /*c0b0*/  IMAD.WIDE R24, R24, 0x2, R8 ;  /* 0x0000000218187825 */ /* 0x000fe200078e0208 */
[----:B------:R-:W-:-:S04]  /*c0c0*/  ISETP.GE.U32.AND P0, PT, R27, 0x7fffff7e, PT ;  /* 0x7fffff7e1b00780c */ /* 0x000fc80003f06070 */
[----:B------:R-:W4:Y:S01]  /*c0d0*/  @!P3 LDG.E.U16 R75, desc[UR20][R24.64] ;  /* 0x00000014184bb981 */ /* 0x000f22000c1e1500 */
[----:B------:R-:W-:Y:S01]  /*c0e0*/  ISETP.GE.U32.AND P3, PT, R26, 0x7fffff76, PT ;  /* 0x7fffff761a00780c */ /* 0x000fe20003f66070 */
[----:B------:R-:W-:-:S04]  /*c0f0*/  IMAD.SHL.U32 R26, R4, 0x2, RZ ;  /* 0x00000002041a7824 */ /* 0x000fc800078e00ff */
[----:B------:R-:W-:-:S04]  /*c100*/  IMAD.WIDE R42, R26, 0x2, R8 ;  /* 0x000000021a2a7825 */ /* 0x000fc800078e0208 */
[----:B------:R-:W-:Y:S01]  /*c110*/  IMAD.WIDE R30, R26, 0x2, R6 ;  /* 0x000000021a1e7825 */ /* 0x000fe200078e0206 */
[----:B------:R-:W2:Y:S03]  /*c120*/  @!P0 LDG.E.U16 R88, desc[UR20][R42.64] ;  /* 0x000000142a588981 */ /* 0x000ea6000c1e1500 */
[----:B------:R-:W-:Y:S01]  /*c130*/  IMAD R27, R4, 0xa, RZ ;  /* 0x0000000a041b7824 */ /* 0x000fe200078e02ff */
[----:B------:R-:W4:Y:S03]  /*c140*/  @!P0 LDG.E.U16 R89, desc[UR20][R30.64] ;  /* 0x000000141e598981 */ /* 0x000f26000c1e1500 */
[----:B------:R-:W-:-:S04]  /*c150*/  IMAD.WIDE R80, R27, 0x2, R8 ;  /* 0x000000021b507825 */ /* 0x000fc800078e0208 */
[----:B------:R-:W-:Y:S01]  /*c160*/  IMAD.WIDE R84, R27, 0x2, R6 ;  /* 0x000000021b547825 */ /* 0x000fe200078e0206 */
[----:B------:R-:W4:Y:S04]  /*c170*/  @!P3 LDG.E.U16 R36, desc[UR20][R80.64] ;  /* 0x000000145024b981 */ /* 0x000f28000c1e1500 */
[----:B------:R0:W4:Y:S04]  /*c180*/  @!P3 LDG.E.U16 R37, desc[UR20][R84.64] ;  /* 0x000000145425b981 */ /* 0x000128000c1e1500 */
[----:B------:R-:W-:Y:S04]  /*c190*/  STL [R1+0x2048], R78 ;  /* 0x0020484e01007387 */ /* 0x000fe80000100800 */
[----:B------:R-:W-:Y:S04]  /*c1a0*/  STL [R1+0x1920], R18 ;  /* 0x0019201201007387 */ /* 0x000fe80000100800 */
[----:B------:R-:W-:Y:S04]  /*c1b0*/  STL [R1+0x1b48], R18 ;  /* 0x001b481201007387 */ /* 0x000fe80000100800 */
[----:B------:R-:W-:Y:S04]  /*c1c0*/  STL [R1+0x1fb0], R18 ;  /* 0x001fb01201007387 */ /* 0x000fe80000100800 */
[----:B------:R-:W-:Y:S04]  /*c1d0*/  STL [R1+0x191c], R19 ;  /* 0x00191c1301007387 */ /* 0x000fe80000100800 */
[----:B------:R-:W-:Y:S04]  /*c1e0*/  STL [R1+0x1b38], R19 ;  /* 0x001b381301007387 */ /* 0x000fe80000100800 */
[----:B------:R-:W-:Y:S01]  /*c1f0*/  STL [R1+0x1fb4], R19 ;  /* 0x001fb41301007387 */ /* 0x000fe20000100800 */
[----:B------:R-:W-:-:S02]  /*c200*/  VIADD R28, R54, 0xffffffed ;  /* 0xffffffed361c7836 */ /* 0x000fc40000000000 */
[----:B------:R-:W-:-:S03]  /*c210*/  VIADD R26, R54, 0xffffffe5 ;  /* 0xffffffe5361a7836 */ /* 0x000fc60000000000 */
[----:B------:R-:W-:Y:S02]  /*c220*/  ISETP.GE.U32.AND P0, PT, R28, 0x7fffff6e, PT ;  /* 0x7fffff6e1c00780c */ /* 0x000fe40003f06070 */
[----:B------:R-:W-:Y:S01]  /*c230*/  ISETP.GE.U32.AND P3, PT, R26, 0x7fffff66, PT ;  /* 0x7fffff661a00780c */ /* 0x000fe20003f66070 */
[C---:B------:R-:W-:Y:S01]  /*c240*/  IMAD R26, R4.reuse, 0x12, RZ ;  /* 0x00000012041a7824 */ /* 0x040fe200078e02ff */
[----:B------:R-:W-:Y:S02]  /*c250*/  PRMT R82, RZ, 0x7610, R82 ;  /* 0x00007610ff527816 */ /* 0x000fe40000000052 */
[----:B------:R-:W-:Y:S01]  /*c260*/  PRMT R83, RZ, 0x7610, R83 ;  /* 0x00007610ff537816 */ /* 0x000fe20000000053 */
[----:B------:R-:W-:Y:S01]  /*c270*/  IMAD R27, R4, 0x1a, RZ ;  /* 0x0000001a041b7824 */ /* 0x000fe200078e02ff */
[----:B------:R-:W-:Y:S02]  /*c280*/  PRMT R34, RZ, 0x7610, R34 ;  /* 0x00007610ff227816 */ /* 0x000fe40000000022 */
[----:B------:R-:W-:Y:S01]  /*c290*/  PRMT R35, RZ, 0x7610, R35 ;  /* 0x00007610ff237816 */ /* 0x000fe20000000023 */
[----:B---3--:R-:W-:Y:S04]  /*c2a0*/  STL [R1+0x204c], R77 ;  /* 0x00204c4d01007387 */ /* 0x008fe80000100800 */
[----:B------:R-:W-:Y:S04]  /*c2b0*/  STL [R1+0x1928], R20 ;  /* 0x0019281401007387 */ /* 0x000fe80000100800 */
[----:B------:R-:W-:Y:S04]  /*c2c0*/  STL [R1+0x1b68], R20 ;  /* 0x001b681401007387 */ /* 0x000fe80000100800 */
[----:B------:R-:W-:Y:S04]  /*c2d0*/  STL [R1+0x1924], R21 ;  /* 0x0019241501007387 */ /* 0x000fe80000100800 */
[----:B------:R-:W-:Y:S04]  /*c2e0*/  STL [R1+0x1b54], R21 ;  /* 0x001b541501007387 */ /* 0x000fe80000100800 */
[----:B--2---:R-:W-:Y:S04]  /*c2f0*/  STL [R1+0x2034], R76 ;  /* 0x0020344c01007387 */ /* 0x004fe80000100800 */
[----:B------:R-:W-:Y:S04]  /*c300*/  STL [R1+0x1930], R22 ;  /* 0x0019301601007387 */ /* 0x000fe80000100800 */
[----:B------:R-:W-:Y:S04]  /*c310*/  STL [R1+0x1bb0], R22 ;  /* 0x001bb01601007387 */ /* 0x000fe80000100800 */
[----:B------:R-:W-:Y:S04]  /*c320*/  STL [R1+0x1d50], R22 ;  /* 0x001d501601007387 */ /* 0x000fe80000100800 */
[----:B------:R-:W-:Y:S04]  /*c330*/  STL [R1+0x1fb8], R22 ;  /* 0x001fb81601007387 */ /* 0x000fe80000100800 */
[----:B------:R-:W-:Y:S04]  /*c340*/  STL [R1+0x192c], R23 ;  /* 0x00192c1701007387 */ /* 0x000fe80000100800 */
[----:B------:R-:W-:Y:S04]  /*c350*/  STL [R1+0x1b70], R23 ;  /* 0x001b701701007387 */ /* 0x000fe80000100800 */
[----:B----4-:R-:W-:Y:S04]  /*c360*/  STL [R1+0x2050], R75 ;  /* 0x0020504b01007387 */ /* 0x010fe80000100800 */
[----:B------:R-:W-:Y:S04]  /*c370*/  STL [R1+0x1938], R24 ;  /* 0x0019381801007387 */ /* 0x000fe80000100800 */
[----:B------:R-:W-:Y:S04]  /*c380*/  STL [R1+0x1934], R25 ;  /* 0x0019341901007387 */ /* 0x000fe80000100800 */
[----:B------:R-:W-:Y:S04]  /*c390*/  STL.64 [R1+0x1b88], R24 ;  /* 0x001b881801007387 */ /* 0x000fe80000100a00 */
[----:B------:R-:W-:Y:S04]  /*c3a0*/  STL [R1+0x1d7c], R24 ;  /* 0x001d7c1801007387 */ /* 0x000fe80000100800 */
[----:B------:R-:W-:Y:S04]  /*c3b0*/  STL [R1+0x1fbc], R24 ;  /* 0x001fbc1801007387 */ /* 0x000fe80000100800 */
[----:B------:R-:W-:Y:S04]  /*c3c0*/  STL [R1+0x1d14], R25 ;  /* 0x001d141901007387 */ /* 0x000fe80000100800 */
[----:B------:R-:W-:Y:S04]  /*c3d0*/  STL [R1+0x1fc0], R25 ;  /* 0x001fc01901007387 */ /* 0x000fe80000100800 */
[----:B------:R1:W-:Y:S04]  /*c3e0*/  STL.64 [R1+0x6a0], R30 ;  /* 0x0006a01e01007387 */ /* 0x0003e80000100a00 */
[----:B------:R2:W-:Y:S04]  /*c3f0*/  STL.64 [R1+0x698], R42 ;  /* 0x0006982a01007387 */ /* 0x0005e80000100a00 */
[----:B-1----:R-:W3:Y:S04]  /*c400*/  LDL.LU.64 R30, [R1+0x2168] ;  /* 0x00216800011e7983 */ /* 0x002ee80000300a00 */
[----:B--2---:R-:W2:Y:S04]  /*c410*/  LDL.LU.64 R42, [R1+0x2160] ;  /* 0x00216000012a7983 */ /* 0x004ea80000300a00 */
[----:B------:R0:W-:Y:S04]  /*c420*/  STL.64 [R1+0x618], R84 ;  /* 0x0006185401007387 */ /* 0x0001e80000100a00 */
[----:B------:R-:W-:Y:S04]  /*c430*/  STL.64 [R1+0x610], R80 ;  /* 0x0006105001007387 */ /* 0x000fe80000100a00 */
[----:B------:R-:W-:Y:S04]  /*c440*/  STL [R1+0x140], R88 ;  /* 0x0001405801007387 */ /* 0x000fe80000100800 */
[----:B------:R1:W-:Y:S01]  /*c450*/  STL [R1+0x144], R89 ;  /* 0x0001445901007387 */ /* 0x0003e20000100800 */
[----:B0-----:R-:W-:-:S05]  /*c460*/  IMAD.WIDE R84, R26, 0x2, R8 ;  /* 0x000000021a547825 */ /* 0x001fca00078e0208 */
[----:B------:R-:W4:Y:S01]  /*c470*/  @!P0 LDG.E.U16 R82, desc[UR20][R84.64] ;  /* 0x0000001454528981 */ /* 0x000f22000c1e1500 */
[----:B-1----:R-:W-:-:S05]  /*c480*/  IMAD.WIDE R88, R26, 0x2, R6 ;  /* 0x000000021a587825 */ /* 0x002fca00078e0206 */
[----:B------:R-:W-:Y:S01]  /*c490*/  STL.64 [R1+0x598], R88 ;  /* 0x0005985801007387 */ /* 0x000fe20000100a00 */
[----:B------:R-:W-:-:S03]  /*c4a0*/  IMAD.WIDE R80, R27, 0x2, R6 ;  /* 0x000000021b507825 */ /* 0x000fc600078e0206 */
[----:B------:R-:W-:Y:S04]  /*c4b0*/  STL [R1+0xd8], R36 ;  /* 0x0000d82401007387 */ /* 0x000fe80000100800 */
[----:B------:R-:W2:Y:S04]  /*c4c0*/  @!P0 LDG.E.U16 R83, desc[UR20][R88.64] ;  /* 0x0000001458538981 */ /* 0x000ea8000c1e1500 */
[----:B------:R0:W-:Y:S04]  /*c4d0*/  STL [R1+0xdc], R37 ;  /* 0x0000dc2501007387 */ /* 0x0001e80000100800 */
[----:B------:R1:W3:Y:S01]  /*c4e0*/  @!P3 LDG.E.U16 R35, desc[UR20][R80.64] ;  /* 0x000000145023b981 */ /* 0x0002e2000c1e1500 */
[----:B0-----:R-:W-:-:S05]  /*c4f0*/  IMAD.WIDE R36, R27, 0x2, R8 ;  /* 0x000000021b247825 */ /* 0x001fca00078e0208 */
[----:B------:R0:W3:Y:S01]  /*c500*/  @!P3 LDG.E.U16 R34, desc[UR20][R36.64] ;  /* 0x000000142422b981 */ /* 0x0000e2000c1e1500 */
[C---:B------:R-:W-:Y:S02]  /*c510*/  VIADD R28, R54.reuse, 0xffffffdd ;  /* 0xffffffdd361c7836 */ /* 0x040fe40000000000 */
[----:B------:R-:W-:Y:S01]  /*c520*/  VIADD R26, R54, 0xffffffd5 ;  /* 0xffffffd5361a7836 */ /* 0x000fe20000000000 */
[----:B------:R0:W-:Y:S02]  /*c530*/  STL.64 [R1+0x590], R84 ;  /* 0x0005905401007387 */ /* 0x0001e40000100a00 */
[----:B------:R-:W-:Y:S02]  /*c540*/  ISETP.GE.U32.AND P0, PT, R28, 0x7fffff5e, PT ;  /* 0x7fffff5e1c00780c */ /* 0x000fe40003f06070 */
[----:B------:R-:W3:Y:S01]  /*c550*/  LDL.LU.64 R88, [R1+0x2158] ;  /* 0x0021580001587983 */ /* 0x000ee20000300a00 */
[----:B------:R-:W-:Y:S01]  /*c560*/  ISETP.GE.U32.AND P3, PT, R26, 0x7fffff56, PT ;  /* 0x7fffff561a00780c */ /* 0x000fe20003f66070 */
[----:B------:R-:W-:Y:S01]  /*c570*/  IMAD R26, R4, 0x22, RZ ;  /* 0x00000022041a7824 */ /* 0x000fe200078e02ff */
[----:B------:R-:W-:Y:S01]  /*c580*/  PRMT R90, RZ, 0x7610, R90 ;  /* 0x00007610ff5a7816 */ /* 0x000fe2000000005a */
[----:B0-----:R-:W3:Y:S04]  /*c590*/  LDL.LU.64 R84, [R1+0x2150] ;  /* 0x0021500001547983 */ /* 0x001ee80000300a00 */
[----:B------:R1:W-:Y:S01]  /*c5a0*/  STL.64 [R1+0x518], R80 ;  /* 0x0005185001007387 */ /* 0x0003e20000100a00 */
[----:B------:R-:W-:-:S03]  /*c5b0*/  PRMT R91, RZ, 0x7610, R91 ;  /* 0x00007610ff5b7816 */ /* 0x000fc6000000005b */
[----:B------:R0:W-:Y:S01]  /*c5c0*/  STL.64 [R1+0x510], R36 ;  /* 0x0005102401007387 */ /* 0x0001e20000100a00 */
[----:B------:R-:W-:Y:S02]  /*c5d0*/  IMAD R27, R4, 0x2a, RZ ;  /* 0x0000002a041b7824 */ /* 0x000fe400078e02ff */
[----:B-1----:R-:W-:Y:S01]  /*c5e0*/  IMAD.WIDE R80, R26, 0x2, R8 ;  /* 0x000000021a507825 */ /* 0x002fe200078e0208 */
[----:B------:R-:W-:-:S04]  /*c5f0*/  PRMT R32, RZ, 0x7610, R32 ;  /* 0x00007610ff207816 */ /* 0x000fc80000000020 */
[----:B------:R-:W3:Y:S01]  /*c600*/  @!P0 LDG.E.U16 R90, desc[UR20][R80.64] ;  /* 0x00000014505a8981 */ /* 0x000ee2000c1e1500 */
[----:B------:R-:W-:Y:S01]  /*c610*/  PRMT R33, RZ, 0x7610, R33 ;  /* 0x00007610ff217816 */ /* 0x000fe20000000021 */
[----:B0-----:R-:W-:-:S05]  /*c620*/  IMAD.WIDE R36, R27, 0x2, R6 ;  /* 0x000000021b247825 */ /* 0x001fca00078e0206 */
[----:B------:R0:W3:Y:S04]  /*c630*/  @!P3 LDG.E.U16 R33, desc[UR20][R36.64] ;  /* 0x000000142421b981 */ /* 0x0000e8000c1e1500 */
[----:B----4-:R-:W-:Y:S04]  /*c640*/  STL [R1+0xd0], R82 ;  /* 0x0000d05201007387 */ /* 0x010fe80000100800 */
[----:B--2---:R1:W-:Y:S02]  /*c650*/  STL [R1+0xd4], R83 ;  /* 0x0000d45301007387 */ /* 0x0043e40000100800 */
[----:B-1----:R-:W-:-:S05]  /*c660*/  IMAD.WIDE R82, R26, 0x2, R6 ;  /* 0x000000021a527825 */ /* 0x002fca00078e0206 */
[----:B------:R-:W-:Y:S04]  /*c670*/  STL.64 [R1+0x498], R82 ;  /* 0x0004985201007387 */ /* 0x000fe80000100a00 */
[----:B---3--:R-:W-:Y:S04]  /*c680*/  STL [R1+0xc8], R34 ;  /* 0x0000c82201007387 */ /* 0x008fe80000100800 */
[----:B------:R-:W2:Y:S04]  /*c690*/  @!P0 LDG.E.U16 R91, desc[UR20][R82.64] ;  /* 0x00000014525b8981 */ /* 0x000ea8000c1e1500 */
[----:B------:R1:W-:Y:S02]  /*c6a0*/  STL [R1+0xcc], R35 ;  /* 0x0000cc2301007387 */ /* 0x0003e40000100800 */
[----:B-1----:R-:W-:-:S05]  /*c6b0*/  IMAD.WIDE R34, R27, 0x2, R8 ;  /* 0x000000021b227825 */ /* 0x002fca00078e0208 */
        /* <DEDUP_REMOVED lines=9> */
[----:B----4-:R-:W4:Y:S04]  /*c750*/  LDL.LU.64 R80, [R1+0x2140] ;  /* 0x0021400001507983 */ /* 0x010f280000300a00 */
[----:B------:R0:W-:Y:S01]  /*c760*/  STL.64 [R1+0x418], R36 ;  /* 0x0004182401007387 */ /* 0x0001e20000100a00 */
[----:B------:R-:W-:-:S03]  /*c770*/  PRMT R49, RZ, 0x7610, R49 ;  /* 0x00007610ff317816 */ /* 0x000fc60000000031 */
[----:B------:R1:W-:Y:S04]  /*c780*/  STL.64 [R1+0x410], R34 ;  /* 0x0004102201007387 */ /* 0x0003e80000100a00 */
[----:B------:R-:W-:Y:S01]  /*c790*/  STL [R1+0xc0], R90 ;  /* 0x0000c05a01007387 */ /* 0x000fe20000100800 */
[----:B0-----:R-:W-:Y:S01]  /*c7a0*/  IMAD.WIDE R36, R26, 0x2, R6 ;  /* 0x000000021a247825 */ /* 0x001fe200078e0206 */
[----:B------:R-:W-:-:S03]  /*c7b0*/  PRMT R30, RZ, 0x7610, R30 ;  /* 0x00007610ff1e7816 */ /* 0x000fc6000000001e */
[----:B------:R-:W-:Y:S01]  /*c7c0*/  IMAD R27, R4, 0x3a, RZ ;  /* 0x0000003a041b7824 */ /* 0x000fe200078e02ff */
[----:B------:R-:W4:Y:S01]  /*c7d0*/  @!P0 LDG.E.U16 R49, desc[UR20][R36.64] ;  /* 0x0000001424318981 */ /* 0x000f22000c1e1500 */
[----:B------:R-:W-:Y:S02]  /*c7e0*/  PRMT R31, RZ, 0x7610, R31 ;  /* 0x00007610ff1f7816 */ /* 0x000fe4000000001f */
[----:B-1----:R-:W-:-:S05]  /*c7f0*/  IMAD.WIDE R34, R27, 0x2, R6 ;  /* 0x000000021b227825 */ /* 0x002fca00078e0206 */
[----:B------:R0:W4:Y:S04]  /*c800*/  @!P3 LDG.E.U16 R31, desc[UR20][R34.64] ;  /* 0x00000014221fb981 */ /* 0x000128000c1e1500 */
[----:B--2---:R1:W-:Y:S04]  /*c810*/  STL [R1+0xc4], R91 ;  /* 0x0000c45b01007387 */ /* 0x0043e80000100800 */
[----:B------:R-:W-:Y:S01]  /*c820*/  STL.64 [R1+0x398], R36 ;  /* 0x0003982401007387 */ /* 0x000fe20000100a00 */
[----:B-1----:R-:W-:-:S05]  /*c830*/  IMAD.WIDE R90, R26, 0x2, R8 ;  /* 0x000000021a5a7825 */ /* 0x002fca00078e0208 */
[----:B------:R-:W2:Y:S04]  /*c840*/  @!P0 LDG.E.U16 R48, desc[UR20][R90.64] ;  /* 0x000000145a308981 */ /* 0x000ea8000c1e1500 */
[----:B---3--:R-:W-:Y:S04]  /*c850*/  STL [R1+0x58], R32 ;  /* 0x0000582001007387 */ /* 0x008fe80000100800 */
[----:B------:R1:W-:Y:S02]  /*c860*/  STL [R1+0x5c], R33 ;  /* 0x00005c2101007387 */ /* 0x0003e40000100800 */
[----:B-1----:R-:W-:-:S05]  /*c870*/  IMAD.WIDE R32, R27, 0x2, R8 ;  /* 0x000000021b207825 */ /* 0x002fca00078e0208 */
[----:B------:R1:W3:Y:S01]  /*c880*/  @!P3 LDG.E.U16 R30, desc[UR20][R32.64] ;  /* 0x00000014201eb981 */ /* 0x0002e2000c1e1500 */
[C---:B------:R-:W-:Y:S01]  /*c890*/  IADD3 R26, PT, PT, R54.reuse, -0x4b, RZ ;  /* 0xffffffb5361a7810 */ /* 0x040fe20007ffe0ff */
[----:B------:R-:W-:Y:S02]  /*c8a0*/  VIADD R28, R54, 0xffffffbd ;  /* 0xffffffbd361c7836 */ /* 0x000fe40000000000 */
[----:B------:R-:W-:Y:S01]  /*c8b0*/  STL.64 [R1+0x390], R90 ;  /* 0x0003905a01007387 */ /* 0x000fe20000100a00 */
[----:B------:R-:W-:Y:S01]  /*c8c0*/  ISETP.GE.U32.AND P3, PT, R26, 0x7fffff36, PT ;  /* 0x7fffff361a00780c */ /* 0x000fe20003f66070 */
[----:B------:R-:W-:Y:S02]  /*c8d0*/  IMAD R26, R4, 0x42, RZ ;  /* 0x00000042041a7824 */ /* 0x000fe400078e02ff */
[----:B------:R-:W3:Y:S01]  /*c8e0*/  LDL.LU.64 R36, [R1+0x2138] ;  /* 0x0021380001247983 */ /* 0x000ee20000300a00 */
[----:B------:R-:W-:-:S03]  /*c8f0*/  ISETP.GE.U32.AND P0, PT, R28, 0x7fffff3e, PT ;  /* 0x7fffff3e1c00780c */ /* 0x000fc60003f06070 */
[----:B------:R0:W-:Y:S04]  /*c900*/  STL.64 [R1+0x318], R34 ;  /* 0x0003182201007387 */ /* 0x0001e80000100a00 */
[----:B------:R1:W-:Y:S01]  /*c910*/  STL.64 [R1+0x310], R32 ;  /* 0x0003102001007387 */ /* 0x0003e20000100a00 */
[----:B------:R-:W-:Y:S01]  /*c920*/  PRMT R43, RZ, 0x7610, R43 ;  /* 0x00007610ff2b7816 */ /* 0x000fe2000000002b */
[----:B------:R-:W-:Y:S01]  /*c930*/  IMAD R27, R4, 0x4a, RZ ;  /* 0x0000004a041b7824 */ /* 0x000fe200078e02ff */
[----:B------:R-:W-:Y:S01]  /*c940*/  PRMT R29, RZ, 0x7610, R29 ;  /* 0x00007610ff1d7816 */ /* 0x000fe2000000001d */
[----:B------:R-:W-:Y:S01]  /*c950*/  VIADD R28, R54, 0xffffffad ;  /* 0xffffffad361c7836 */ /* 0x000fe20000000000 */
[----:B------:R-:W-:Y:S01]  /*c960*/  PRMT R89, RZ, 0x7610, R89 ;  /* 0x00007610ff597816 */ /* 0x000fe20000000059 */
[----:B0-----:R-:W-:Y:S01]  /*c970*/  IMAD.WIDE R34, R26, 0x2, R8 ;  /* 0x000000021a227825 */ /* 0x001fe200078e0208 */
[----:B------:R-:W-:-:S03]  /*c980*/  PRMT R88, RZ, 0x7610, R88 ;  /* 0x00007610ff587816 */ /* 0x000fc60000000058 */
[----:B-1----:R-:W-:Y:S01]  /*c990*/  IMAD.WIDE R32, R27, 0x2, R6 ;  /* 0x000000021b207825 */ /* 0x002fe200078e0206 */
[----:B------:R-:W3:Y:S04]  /*c9a0*/  @!P0 LDG.E.U16 R29, desc[UR20][R34.64] ;  /* 0x00000014221d8981 */ /* 0x000ee8000c1e1500 */
[----:B------:R-:W3:Y:S01]  /*c9b0*/  @!P3 LDG.E.U16 R89, desc[UR20][R32.64] ;  /* 0x000000142059b981 */ /* 0x000ee2000c1e1500 */
[----:B------:R-:W-:Y:S02]  /*c9c0*/  PRMT R86, RZ, 0x7610, R86 ;  /* 0x00007610ff567816 */ /* 0x000fe40000000056 */
[----:B------:R-:W-:Y:S02]  /*c9d0*/  PRMT R85, RZ, 0x7610, R85 ;  /* 0x00007610ff557816 */ /* 0x000fe40000000055 */
[----:B------:R-:W-:-:S02]  /*c9e0*/  PRMT R84, RZ, 0x7610, R84 ;  /* 0x00007610ff547816 */ /* 0x000fc40000000054 */
[----:B------:R-:W-:Y:S01]  /*c9f0*/  PRMT R83, RZ, 0x7610, R83 ;  /* 0x00007610ff537816 */ /* 0x000fe20000000053 */
[----:B--2---:R-:W-:Y:S04]  /*ca00*/  STL [R1+0x50], R48 ;  /* 0x0000503001007387 */ /* 0x004fe80000100800 */
[----:B----4-:R0:W-:Y:S02]  /*ca10*/  STL [R1+0x54], R49 ;  /* 0x0000543101007387 */ /* 0x0101e40000100800 */
[----:B0-----:R-:W-:-:S05]  /*ca20*/  IMAD.WIDE R48, R26, 0x2, R6 ;  /* 0x000000021a307825 */ /* 0x001fca00078e0206 */
[----:B------:R-:W-:Y:S01]  /*ca30*/  STL.64 [R1+0x298], R48 ;  /* 0x0002983001007387 */ /* 0x000fe20000100a00 */
[----:B------:R-:W-:-:S03]  /*ca40*/  VIADD R26, R54, 0xffffffa5 ;  /* 0xffffffa5361a7836 */ /* 0x000fc60000000000 */
[----:B---3--:R-:W-:Y:S04]  /*ca50*/  STL [R1+0x48], R30 ;  /* 0x0000481e01007387 */ /* 0x008fe80000100800 */
[----:B------:R0:W-:Y:S04]  /*ca60*/  STL [R1+0x4c], R31 ;  /* 0x00004c1f01007387 */ /* 0x0001e80000100800 */
[----:B------:R1:W2:Y:S01]  /*ca70*/  @!P0 LDG.E.U16 R43, desc[UR20][R48.64] ;  /* 0x00000014302b8981 */ /* 0x0002a2000c1e1500 */
[----:B------:R-:W-:Y:S01]  /*ca80*/  ISETP.GE.U32.AND P0, PT, R28, 0x7fffff2e, PT ;  /* 0x7fffff2e1c00780c */ /* 0x000fe20003f06070 */
[----:B0-----:R-:W-:-:S05]  /*ca90*/  IMAD.WIDE R30, R27, 0x2, R8 ;  /* 0x000000021b1e7825 */ /* 0x001fca00078e0208 */
[----:B------:R0:W3:Y:S01]  /*caa0*/  @!P3 LDG.E.U16 R88, desc[UR20][R30.64] ;  /* 0x000000141e58b981 */ /* 0x0000e2000c1e1500 */
[----:B------:R-:W-:Y:S01]  /*cab0*/  ISETP.GE.U32.AND P3, PT, R26, 0x7fffff26, PT ;  /* 0x7fffff261a00780c */ /* 0x000fe20003f66070 */
[----:B------:R-:W-:-:S04]  /*cac0*/  IMAD R26, R4, 0x52, RZ ;  /* 0x00000052041a7824 */ /* 0x000fc800078e02ff */
[----:B-1----:R-:W-:-:S05]  /*cad0*/  IMAD.WIDE R48, R26, 0x2, R6 ;  /* 0x000000021a307825 */ /* 0x002fca00078e0206 */
[----:B------:R-:W4:Y:S01]  /*cae0*/  @!P0 LDG.E.U16 R86, desc[UR20][R48.64] ;  /* 0x0000001430568981 */ /* 0x000f22000c1e1500 */
[----:B------:R-:W-:-:S03]  /*caf0*/  IMAD R27, R4, 0x5a, RZ ;  /* 0x0000005a041b7824 */ /* 0x000fc600078e02ff */
[----:B------:R1:W-:Y:S04]  /*cb00*/  STL.64 [R1+0x290], R34 ;  /* 0x0002902201007387 */ /* 0x0003e80000100a00 */
[----:B------:R0:W-:Y:S04]  /*cb10*/  STL.64 [R1+0x218], R32 ;  /* 0x0002182001007387 */ /* 0x0001e80000100a00 */
[----:B------:R0:W-:Y:S01]  /*cb20*/  STL.64 [R1+0x210], R30 ;  /* 0x0002101e01007387 */ /* 0x0001e20000100a00 */
[----:B-1----:R-:W-:-:S04]  /*cb30*/  IMAD.WIDE R34, R26, 0x2, R8 ;  /* 0x000000021a227825 */ /* 0x002fc800078e0208 */
[C---:B0-----:R-:W-:Y:S01]  /*cb40*/  IMAD.WIDE R32, R27.reuse, 0x2, R6 ;  /* 0x000000021b207825 */ /* 0x041fe200078e0206 */
[----:B------:R0:W2:Y:S03]  /*cb50*/  @!P0 LDG.E.U16 R85, desc[UR20][R34.64] ;  /* 0x0000001422558981 */ /* 0x0000a6000c1e1500 */
[----:B------:R-:W-:Y:S01]  /*cb60*/  IMAD.WIDE R30, R27, 0x2, R8 ;  /* 0x000000021b1e7825 */ /* 0x000fe200078e0208 */
[----:B------:R1:W2:Y:S04]  /*cb70*/  @!P3 LDG.E.U16 R84, desc[UR20][R32.64] ;  /* 0x000000142054b981 */ /* 0x0002a8000c1e1500 */
[----:B------:R0:W2:Y:S01]  /*cb80*/  @!P3 LDG.E.U16 R83, desc[UR20][R30.64] ;  /* 0x000000141e53b981 */ /* 0x0000a2000c1e1500 */
[----:B------:R-:W-:-:S02]  /*cb90*/  VIADD R28, R54, 0xffffff9d ;  /* 0xffffff9d361c7836 */ /* 0x000fc40000000000 */
[----:B------:R-:W-:Y:S01]  /*cba0*/  VIADD R26, R54, 0xffffff95 ;  /* 0xffffff95361a7836 */ /* 0x000fe20000000000 */
[----:B------:R-:W-:Y:S02]  /*cbb0*/  STL [R1+0x2054], R89 ;  /* 0x0020545901007387 */ /* 0x000fe40000100800 */
[----:B------:R-:W-:Y:S02]  /*cbc0*/  ISETP.GE.U32.AND P0, PT, R28, 0x7fffff1e, PT ;  /* 0x7fffff1e1c00780c */ /* 0x000fe40003f06070 */
[----:B------:R-:W-:Y:S01]  /*cbd0*/  ISETP.GE.U32.AND P3, PT, R26, 0x7fffff16, PT ;  /* 0x7fffff161a00780c */ /* 0x000fe20003f66070 */
[C---:B------:R-:W-:Y:S02]  /*cbe0*/  IMAD R26, R4.reuse, 0x62, RZ ;  /* 0x00000062041a7824 */ /* 0x040fe400078e02ff */
[----:B------:R-:W-:Y:S01]  /*cbf0*/  IMAD R27, R4, 0x6a, RZ ;  /* 0x0000006a041b7824 */ /* 0x000fe200078e02ff */
[----:B------:R-:W-:Y:S02]  /*cc00*/  PRMT R81, RZ, 0x7610, R81 ;  /* 0x00007610ff517816 */ /* 0x000fe40000000051 */
[----:B------:R-:W-:-:S02]  /*cc10*/  PRMT R80, RZ, 0x7610, R80 ;  /* 0x00007610ff507816 */ /* 0x000fc40000000050 */
[----:B------:R-:W-:Y:S02]  /*cc20*/  PRMT R79, RZ, 0x7610, R79 ;  /* 0x00007610ff4f7816 */ /* 0x000fe4000000004f */
[----:B------:R-:W-:Y:S01]  /*cc30*/  PRMT R82, RZ, 0x7610, R82 ;  /* 0x00007610ff527816 */ /* 0x000fe20000000052 */
[----:B------:R-:W-:Y:S01]  /*cc40*/  VIADD R28, R54, 0xffffff8d ;  /* 0xffffff8d361c7836 */ /* 0x000fe20000000000 */
[----:B------:R-:W-:Y:S02]  /*cc50*/  PRMT R42, RZ, 0x7610, R42 ;  /* 0x00007610ff2a7816 */ /* 0x000fe4000000002a */
[----:B------:R-:W-:Y:S02]  /*cc60*/  PRMT R39, RZ, 0x7610, R39 ;  /* 0x00007610ff277816 */ /* 0x000fe40000000027 */
[----:B------:R-:W-:Y:S02]  /*cc70*/  PRMT R36, RZ, 0x7610, R36 ;  /* 0x00007610ff247816 */ /* 0x000fe40000000024 */
[----:B------:R-:W-:Y:S01]  /*cc80*/  PRMT R38, RZ, 0x7610, R38 ;  /* 0x00007610ff267816 */ /* 0x000fe20000000026 */
[----:B---3--:R-:W-:Y:S04]  /*cc90*/  STL [R1+0x2058], R88 ;  /* 0x0020585801007387 */ /* 0x008fe80000100800 */
[----:B------:R-:W-:Y:S04]  /*cca0*/  STL.64 [R1+0x198], R48 ;  /* 0x0001983001007387 */ /* 0x000fe80000100a00 */
[----:B------:R0:W-:Y:S04]  /*ccb0*/  STL.64 [R1+0x190], R34 ;  /* 0x0001902201007387 */ /* 0x0001e80000100a00 */
[----:B----4-:R-:W-:Y:S04]  /*ccc0*/  STL [R1+0x205c], R86 ;  /* 0x00205c5601007387 */ /* 0x010fe80000100800 */
[----:B------:R1:W-:Y:S04]  /*ccd0*/  STL.64 [R1+0x118], R32 ;  /* 0x0001182001007387 */ /* 0x0003e80000100a00 */
[----:B------:R3:W-:Y:S01]  /*cce0*/  STL.64 [R1+0x110], R30 ;  /* 0x0001101e01007387 */ /* 0x0007e20000100a00 */
[----:B0-----:R-:W-:-:S05]  /*ccf0*/  IMAD.WIDE R34, R26, 0x2, R8 ;  /* 0x000000021a227825 */ /* 0x001fca00078e0208 */
[----:B------:R-:W4:Y:S01]  /*cd00*/  @!P0 LDG.E.U16 R81, desc[UR20][R34.64] ;  /* 0x0000001422518981 */ /* 0x000f22000c1e1500 */
[----:B-1----:R-:W-:-:S04]  /*cd10*/  IMAD.WIDE R32, R27, 0x2, R6 ;  /* 0x000000021b207825 */ /* 0x002fc800078e0206 */
[----:B---3--:R-:W-:Y:S01]  /*cd20*/  IMAD.WIDE R30, R27, 0x2, R8 ;  /* 0x000000021b1e7825 */ /* 0x008fe200078e0208 */
[----:B------:R0:W4:Y:S04]  /*cd30*/  @!P3 LDG.E.U16 R80, desc[UR20][R32.64] ;  /* 0x000000142050b981 */ /* 0x000128000c1e1500 */
[----:B------:R1:W3:Y:S01]  /*cd40*/  @!P3 LDG.E.U16 R79, desc[UR20][R30.64] ;  /* 0x000000141e4fb981 */ /* 0x0002e2000c1e1500 */
[----:B------:R-:W-:-:S03]  /*cd50*/  IMAD.WIDE R48, R26, 0x2, R6 ;  /* 0x000000021a307825 */ /* 0x000fc600078e0206 */
[----:B--2---:R-:W-:Y:S01]  /*cd60*/  STL [R1+0x2060], R85 ;  /* 0x0020605501007387 */ /* 0x004fe20000100800 */
[----:B------:R-:W-:-:S03]  /*cd70*/  VIADD R26, R54, 0xffffff85 ;  /* 0xffffff85361a7836 */ /* 0x000fc60000000000 */
[----:B------:R2:W3:Y:S01]  /*cd80*/  @!P0 LDG.E.U16 R82, desc[UR20][R48.64] ;  /* 0x0000001430528981 */ /* 0x0004e2000c1e1500 */
[----:B------:R-:W-:-:S03]  /*cd90*/  ISETP.GE.U32.AND P0, PT, R28, 0x7fffff0e, PT ;  /* 0x7fffff0e1c00780c */ /* 0x000fc60003f06070 */
[----:B------:R-:W-:Y:S01]  /*cda0*/  STL [R1+0x44], R43 ;  /* 0x0000442b01007387 */ /* 0x000fe20000100800 */
[----:B------:R-:W-:-:S03]  /*cdb0*/  IMAD R28, R4, 0x72, RZ ;  /* 0x00000072041c7824 */ /* 0x000fc600078e02ff */
[----:B------:R-:W-:Y:S01]  /*cdc0*/  STL [R1+0x2064], R84 ;  /* 0x0020645401007387 */ /* 0x000fe20000100800 */
[----:B------:R-:W-:-:S03]  /*cdd0*/  ISETP.GE.U32.AND P3, PT, R26, 0x7fffff06, PT ;  /* 0x7fffff061a00780c */ /* 0x000fc60003f66070 */
[----:B------:R0:W-:Y:S04]  /*cde0*/  STL [R1+0x40], R29 ;  /* 0x0000401d01007387 */ /* 0x0001e80000100800 */
[----:B------:R-:W-:Y:S01]  /*cdf0*/  STL [R1+0x2068], R83 ;  /* 0x0020685301007387 */ /* 0x000fe20000100800 */
[----:B------:R-:W-:-:S03]  /*ce00*/  IMAD.WIDE R26, R28, 0x2, R6 ;  /* 0x000000021c1a7825 */ /* 0x000fc600078e0206 */
[----:B------:R-:W-:Y:S04]  /*ce10*/  STL.64 [R1+0x98], R48 ;  /* 0x0000983001007387 */ /* 0x000fe80000100a00 */
[----:B------:R-:W-:Y:S04]  /*ce20*/  STL.64 [R1+0x90], R34 ;  /* 0x0000902201007387 */ /* 0x000fe80000100a00 */
[----:B------:R1:W-:Y:S01]  /*ce30*/  STL.64 [R1+0x18], R32 ;  /* 0x0000182001007387 */ /* 0x0003e20000100a00 */
[----:B0-----:R-:W-:-:S03]  /*ce40*/  IMAD.WIDE R28, R28, 0x2, R8 ;  /* 0x000000021c1c7825 */ /* 0x001fc600078e0208 */
[----:B------:R0:W-:Y:S04]  /*ce50*/  STL.64 [R1+0x10], R30 ;  /* 0x0000101e01007387 */ /* 0x0001e80000100a00 */
[----:B------:R-:W3:Y:S01]  /*ce60*/  @!P0 LDG.E.U16 R42, desc[UR20][R26.64] ;  /* 0x000000141a2a8981 */ /* 0x000ee2000c1e1500 */
[----:B-1----:R-:W-:-:S03]  /*ce70*/  IMAD R32, R4, 0x7a, RZ ;  /* 0x0000007a04207824 */ /* 0x002fc600078e02ff */
[----:B------:R-:W3:Y:S01]  /*ce80*/  @!P0 LDG.E.U16 R39, desc[UR20][R28.64] ;  /* 0x000000141c278981 */ /* 0x000ee2000c1e1500 */
[----:B0-----:R-:W-:-:S04]  /*ce90*/  IMAD.WIDE R30, R32, 0x2, R6 ;  /* 0x00000002201e7825 */ /* 0x001fc800078e0206 */
[----:B------:R-:W-:Y:S01]  /*cea0*/  IMAD.WIDE R32, R32, 0x2, R8 ;  /* 0x0000000220207825 */ /* 0x000fe200078e0208 */
[----:B------:R-:W3:Y:S04]  /*ceb0*/  @!P3 LDG.E.U16 R38, desc[UR20][R30.64] ;  /* 0x000000141e26b981 */ /* 0x000ee8000c1e1500 */
[----:B------:R-:W3:Y:S01]  /*cec0*/  @!P3 LDG.E.U16 R36, desc[UR20][R32.64] ;  /* 0x000000142024b981 */ /* 0x000ee2000c1e1500 */
[C---:B------:R-:W-:Y:S02]  /*ced0*/  VIADD R35, R54.reuse, 0xfffffffc ;  /* 0xfffffffc36237836 */ /* 0x040fe40000000000 */
[----:B------:R-:W-:-:S03]  /*cee0*/  VIADD R34, R54, 0xfffffff4 ;  /* 0xfffffff436227836 */ /* 0x000fc60000000000 */
[----:B------:R-:W-:Y:S02]  /*cef0*/  ISETP.GE.U32.AND P0, PT, R35, 0x7fffff7d, PT ;  /* 0x7fffff7d2300780c */ /* 0x000fe40003f06070 */
[----:B------:R-:W-:Y:S01]  /*cf00*/  ISETP.GE.U32.AND P3, PT, R34, 0x7fffff75, PT ;  /* 0x7fffff752200780c */ /* 0x000fe20003f66070 */
[C---:B------:R-:W-:Y:S01]  /*cf10*/  IMAD R34, R4.reuse, 0x3, RZ ;  /* 0x0000000304227824 */ /* 0x040fe200078e02ff */
[----:B------:R-:W-:Y:S01]  /*cf20*/  PRMT R92, RZ, 0x7610, R92 ;  /* 0x00007610ff5c7816 */ /* 0x000fe2000000005c */
[----:B------:R-:W-:Y:S01]  /*cf30*/  IMAD R35, R4, 0xb, RZ ;  /* 0x0000000b04237824 */ /* 0x000fe200078e02ff */
[----:B------:R-:W-:Y:S01]  /*cf40*/  PRMT R93, RZ, 0x7610, R93 ;  /* 0x00007610ff5d7816 */ /* 0x000fe2000000005d */
[----:B------:R-:W-:Y:S01]  /*cf50*/  IMAD.WIDE R90, R34, 0x2, R6 ;  /* 0x00000002225a7825 */ /* 0x000fe200078e0206 */
[----:B------:R-:W-:Y:S02]  /*cf60*/  PRMT R40, RZ, 0x7610, R40 ;  /* 0x00007610ff287816 */ /* 0x000fe40000000028 */
[----:B------:R-:W-:Y:S01]  /*cf70*/  PRMT R41, RZ, 0x7610, R41 ;  /* 0x00007610ff297816 */ /* 0x000fe20000000029 */
[----:B--2---:R-:W-:-:S02]  /*cf80*/  IMAD.WIDE R48, R35, 0x2, R6 ;  /* 0x0000000223307825 */ /* 0x004fc400078e0206 */
[----:B------:R-:W2:Y:S04]  /*cf90*/  @!P0 LDG.E.U16 R93, desc[UR20][R90.64] ;  /* 0x000000145a5d8981 */ /* 0x000ea8000c1e1500 */
[----:B------:R0:W2:Y:S04]  /*cfa0*/  @!P3 LDG.E.U16 R41, desc[UR20][R48.64] ;  /* 0x000000143029b981 */ /* 0x0000a8000c1e1500 */
[----:B----4-:R-:W-:Y:S04]  /*cfb0*/  STL.64 [R1+0x2070], R80 ;  /* 0x0020705001007387 */ /* 0x010fe80000100a00 */
[----:B---3--:R-:W-:Y:S04]  /*cfc0*/  STL [R1+0x2078], R79 ;  /* 0x0020784f01007387 */ /* 0x008fe80000100800 */
[----:B------:R-:W-:Y:S04]  /*cfd0*/  STL [R1+0x1940], R26 ;  /* 0x0019401a01007387 */ /* 0x000fe80000100800 */
[----:B------:R-:W-:Y:S04]  /*cfe0*/  STL [R1+0x193c], R27 ;  /* 0x00193c1b01007387 */ /* 0x000fe80000100800 */
[----:B------:R-:W-:Y:S04]  /*cff0*/  STL.64 [R1+0x1b90], R26 ;  /* 0x001b901a01007387 */ /* 0x000fe80000100a00 */
[----:B------:R-:W-:Y:S04]  /*d000*/  STL [R1+0x1bb8], R26 ;  /* 0x001bb81a01007387 */ /* 0x000fe80000100800 */
[----:B------:R-:W-:Y:S04]  /*d010*/  STL [R1+0x1d00], R26 ;  /* 0x001d001a01007387 */ /* 0x000fe80000100800 */
[----:B------:R-:W-:Y:S04]  /*d020*/  STL [R1+0x1fc4], R26 ;  /* 0x001fc41a01007387 */ /* 0x000fe80000100800 */
[----:B------:R-:W-:Y:S04]  /*d030*/  STL [R1+0x1bb4], R27 ;  /* 0x001bb41b01007387 */ /* 0x000fe80000100800 */
[----:B------:R-:W-:Y:S04]  /*d040*/  STL [R1+0x1d04], R27 ;  /* 0x001d041b01007387 */ /* 0x000fe80000100800 */
[----:B------:R-:W-:Y:S04]  /*d050*/  STL [R1+0x1fc8], R27 ;  /* 0x001fc81b01007387 */ /* 0x000fe80000100800 */
        /* <DEDUP_REMOVED lines=18> */
[----:B------:R1:W-:Y:S04]  /*d180*/  STL [R1+0x154], R42 ;  /* 0x0001542a01007387 */ /* 0x0003e80000100800 */
[----:B------:R-:W-:Y:S04]  /*d190*/  STL [R1+0x1fdc], R32 ;  /* 0x001fdc2001007387 */ /* 0x000fe80000100800 */
[----:B------:R-:W-:Y:S04]  /*d1a0*/  STL [R1+0x1d0c], R33 ;  /* 0x001d0c2101007387 */ /* 0x000fe80000100800 */
[----:B------:R-:W-:Y:S04]  /*d1b0*/  STL [R1+0x1fe0], R33 ;  /* 0x001fe02101007387 */ /* 0x000fe80000100800 */
[----:B------:R-:W-:Y:S04]  /*d1c0*/  STL [R1+0x150], R39 ;  /* 0x0001502701007387 */ /* 0x000fe80000100800 */
[----:B------:R-:W-:Y:S01]  /*d1d0*/  STL [R1+0x148], R36 ;  /* 0x0001482401007387 */ /* 0x000fe20000100800 */
[----:B-1----:R-:W-:-:S03]  /*d1e0*/  IMAD.WIDE R42, R35, 0x2, R8 ;  /* 0x00000002232a7825 */ /* 0x002fc600078e0208 */
[----:B------:R1:W-:Y:S04]  /*d1f0*/  STL [R1+0x14c], R38 ;  /* 0x00014c2601007387 */ /* 0x0003e80000100800 */
[----:B------:R3:W-:Y:S04]  /*d200*/  STL.64 [R1+0x690], R90 ;  /* 0x0006905a01007387 */ /* 0x0007e80000100a00 */
[----:B------:R4:W2:Y:S01]  /*d210*/  @!P3 LDG.E.U16 R40, desc[UR20][R42.64] ;  /* 0x000000142a28b981 */ /* 0x0008a2000c1e1500 */
[----:B-1----:R-:W-:-:S05]  /*d220*/  IMAD.WIDE R38, R34, 0x2, R8 ;  /* 0x0000000222267825 */ /* 0x002fca00078e0208 */
[----:B------:R-:W2:Y:S04]  /*d230*/  @!P0 LDG.E.U16 R92, desc[UR20][R38.64] ;  /* 0x00000014265c8981 */ /* 0x000ea8000c1e1500 */
[----:B------:R1:W-:Y:S04]  /*d240*/  STL.64 [R1+0x688], R38 ;  /* 0x0006882601007387 */ /* 0x0003e80000100a00 */
[----:B---3--:R-:W3:Y:S04]  /*d250*/  LDL.LU.64 R90, [R1+0x2130] ;  /* 0x00213000015a7983 */ /* 0x008ee80000300a00 */
[----:B-1----:R-:W3:Y:S01]  /*d260*/  LDL.LU.64 R38, [R1+0x2128] ;  /* 0x0021280001267983 */ /* 0x002ee20000300a00 */
[----:B------:R-:W-:-:S02]  /*d270*/  VIADD R36, R54, 0xffffffec ;  /* 0xffffffec36247836 */ /* 0x000fc40000000000 */
[----:B------:R-:W-:Y:S01]  /*d280*/  VIADD R34, R54, 0xffffffe4 ;  /* 0xffffffe436227836 */ /* 0x000fe20000000000 */
[----:B------:R0:W-:Y:S02]  /*d290*/  STL.64 [R1+0x608], R48 ;  /* 0x0006083001007387 */ /* 0x0001e40000100a00 */
[----:B------:R-:W-:Y:S02]  /*d2a0*/  ISETP.GE.U32.AND P0, PT, R36, 0x7fffff6d, PT ;  /* 0x7fffff6d2400780c */ /* 0x000fe40003f06070 */
[----:B------:R-:W-:Y:S01]  /*d2b0*/  ISETP.GE.U32.AND P3, PT, R34, 0x7fffff65, PT ;  /* 0x7fffff652200780c */ /* 0x000fe20003f66070 */
[----:B------:R4:W-:Y:S01]  /*d2c0*/  STL.64 [R1+0x600], R42 ;  /* 0x0006002a01007387 */ /* 0x0009e20000100a00 */
[C---:B------:R-:W-:Y:S02]  /*d2d0*/  IMAD R34, R4.reuse, 0x13, RZ ;  /* 0x0000001304227824 */ /* 0x040fe400078e02ff */
[----:B------:R-:W-:-:S04]  /*d2e0*/  IMAD R35, R4, 0x1b, RZ ;  /* 0x0000001b04237824 */ /* 0x000fc800078e02ff */
[----:B0-----:R-:W-:-:S04]  /*d2f0*/  IMAD.WIDE R48, R35, 0x2, R6 ;  /* 0x0000000223307825 */ /* 0x001fc800078e0206 */
[----:B----4-:R-:W-:Y:S01]  /*d300*/  IMAD.WIDE R42, R35, 0x2, R8 ;  /* 0x00000002232a7825 */ /* 0x010fe200078e0208 */
[----:B--2---:R-:W-:Y:S04]  /*d310*/  STL [R1+0x350], R92 ;  /* 0x0003505c01007387 */ /* 0x004fe80000100800 */
[----:B------:R0:W-:Y:S04]  /*d320*/  STL [R1+0x354], R93 ;  /* 0x0003545d01007387 */ /* 0x0001e80000100800 */
[----:B------:R-:W-:Y:S01]  /*d330*/  STL [R1+0x348], R40 ;  /* 0x0003482801007387 */ /* 0x000fe20000100800 */
[----:B---3--:R-:W-:-:S02]  /*d340*/  PRMT R90, RZ, 0x7610, R90 ;  /* 0x00007610ff5a7816 */ /* 0x008fc4000000005a */
[----:B------:R-:W-:Y:S01]  /*d350*/  PRMT R91, RZ, 0x7610, R91 ;  /* 0x00007610ff5b7816 */ /* 0x000fe2000000005b */
[----:B------:R1:W-:Y:S01]  /*d360*/  STL [R1+0x34c], R41 ;  /* 0x00034c2901007387 */ /* 0x0003e20000100800 */
[C---:B0-----:R-:W-:Y:S01]  /*d370*/  IMAD.WIDE R92, R34.reuse, 0x2, R6 ;  /* 0x00000002225c7825 */ /* 0x041fe200078e0206 */
[----:B------:R-:W-:Y:S02]  /*d380*/  PRMT R38, RZ, 0x7610, R38 ;  /* 0x00007610ff267816 */ /* 0x000fe40000000026 */
[----:B------:R-:W-:Y:S01]  /*d390*/  PRMT R39, RZ, 0x7610, R39 ;  /* 0x00007610ff277816 */ /* 0x000fe20000000027 */
[----:B-1----:R-:W-:Y:S01]  /*d3a0*/  IMAD.WIDE R40, R34, 0x2, R8 ;  /* 0x0000000222287825 */ /* 0x002fe200078e0208 */
[----:B------:R0:W-:Y:S04]  /*d3b0*/  STL.64 [R1+0x588], R92 ;  /* 0x0005885c01007387 */ /* 0x0001e80000100a00 */
[----:B------:R-:W2:Y:S04]  /*d3c0*/  @!P0 LDG.E.U16 R90, desc[UR20][R40.64] ;  /* 0x00000014285a8981 */ /* 0x000ea8000c1e1500 */
[----:B------:R-:W3:Y:S04]  /*d3d0*/  @!P0 LDG.E.U16 R91, desc[UR20][R92.64] ;  /* 0x000000145c5b8981 */ /* 0x000ee8000c1e1500 */
[----:B------:R1:W-:Y:S04]  /*d3e0*/  STL.64 [R1+0x580], R40 ;  /* 0x0005802801007387 */ /* 0x0003e80000100a00 */
[----:B------:R-:W4:Y:S04]  /*d3f0*/  @!P3 LDG.E.U16 R38, desc[UR20][R42.64] ;  /* 0x000000142a26b981 */ /* 0x000f28000c1e1500 */
[----:B0-----:R-:W4:Y:S04]  /*d400*/  LDL.LU.64 R92, [R1+0x2120] ;  /* 0x00212000015c7983 */ /* 0x001f280000300a00 */
[----:B------:R0:W4:Y:S04]  /*d410*/  @!P3 LDG.E.U16 R39, desc[UR20][R48.64] ;  /* 0x000000143027b981 */ /* 0x000128000c1e1500 */
[----:B-1----:R-:W4:Y:S01]  /*d420*/  LDL.LU.64 R40, [R1+0x2118] ;  /* 0x0021180001287983 */ /* 0x002f220000300a00 */
        /* <DEDUP_REMOVED lines=9> */
[----:B-1----:R-:W-:Y:S01]  /*d4c0*/  IMAD.WIDE R42, R35, 0x2, R8 ;  /* 0x00000002232a7825 */ /* 0x002fe200078e0208 */
[----:B--2---:R-:W-:Y:S04]  /*d4d0*/  STL [R1+0x340], R90 ;  /* 0x0003405a01007387 */ /* 0x004fe80000100800 */
[----:B---3--:R0:W-:Y:S04]  /*d4e0*/  STL [R1+0x344], R91 ;  /* 0x0003445b01007387 */ /* 0x0081e80000100800 */
[----:B----4-:R-:W-:Y:S01]  /*d4f0*/  STL [R1+0x2d8], R38 ;  /* 0x0002d82601007387 */ /* 0x010fe20000100800 */
[----:B0-----:R-:W-:Y:S01]  /*d500*/  IMAD.WIDE R90, R34, 0x2, R6 ;  /* 0x00000002225a7825 */ /* 0x001fe200078e0206 */
[----:B------:R-:W-:-:S02]  /*d510*/  PRMT R92, RZ, 0x7610, R92 ;  /* 0x00007610ff5c7816 */ /* 0x000fc4000000005c */
[----:B------:R-:W-:Y:S01]  /*d520*/  PRMT R93, RZ, 0x7610, R93 ;  /* 0x00007610ff5d7816 */ /* 0x000fe2000000005d */
[----:B------:R0:W-:Y:S01]  /*d530*/  STL [R1+0x2dc], R39 ;  /* 0x0002dc2701007387 */ /* 0x0001e20000100800 */
[----:B------:R-:W-:-:S04]  /*d540*/  PRMT R40, RZ, 0x7610, R40 ;  /* 0x00007610ff287816 */ /* 0x000fc80000000028 */
[----:B------:R-:W2:Y:S01]  /*d550*/  @!P0 LDG.E.U16 R93, desc[UR20][R90.64] ;  /* 0x000000145a5d8981 */ /* 0x000ea2000c1e1500 */
[----:B------:R-:W-:Y:S01]  /*d560*/  PRMT R41, RZ, 0x7610, R41 ;  /* 0x00007610ff297816 */ /* 0x000fe20000000029 */
[----:B0-----:R-:W-:Y:S02]  /*d570*/  IMAD.WIDE R38, R34, 0x2, R8 ;  /* 0x0000000222267825 */ /* 0x001fe400078e0208 */
[----:B------:R0:W-:Y:S04]  /*d580*/  STL.64 [R1+0x488], R90 ;  /* 0x0004885a01007387 */ /* 0x0001e80000100a00 */
        /* <DEDUP_REMOVED lines=16> */
[----:B---3--:R-:W-:Y:S04]  /*d690*/  STL [R1+0x2d0], R92 ;  /* 0x0002d05c01007387 */ /* 0x008fe80000100800 */
[----:B--2---:R0:W-:Y:S04]  /*d6a0*/  STL [R1+0x2d4], R93 ;  /* 0x0002d45d01007387 */ /* 0x0041e80000100800 */
[----:B----4-:R-:W-:Y:S01]  /*d6b0*/  STL [R1+0x2c8], R40 ;  /* 0x0002c82801007387 */ /* 0x010fe20000100800 */
[----:B------:R-:W-:-:S02]  /*d6c0*/  PRMT R90, RZ, 0x7610, R90 ;  /* 0x00007610ff5a7816 */ /* 0x000fc4000000005a */
[----:B------:R-:W-:Y:S01]  /*d6d0*/  PRMT R91, RZ, 0x7610, R91 ;  /* 0x00007610ff5b7816 */ /* 0x000fe2000000005b */
[C---:B0-----:R-:W-:Y:S01]  /*d6e0*/  IMAD.WIDE R92, R34.reuse, 0x2, R6 ;  /* 0x00000002225c7825 */ /* 0x041fe200078e0206 */
[----:B------:R0:W-:Y:S01]  /*d6f0*/  STL [R1+0x2cc], R41 ;  /* 0x0002cc2901007387 */ /* 0x0001e20000100800 */
[----:B------:R-:W-:Y:S02]  /*d700*/  PRMT R38, RZ, 0x7610, R38 ;  /* 0x00007610ff267816 */ /* 0x000fe40000000026 */
[----:B------:R-:W-:Y:S01]  /*d710*/  PRMT R39, RZ, 0x7610, R39 ;  /* 0x00007610ff277816 */ /* 0x000fe20000000027 */
[----:B------:R-:W2:Y:S01]  /*d720*/  @!P0 LDG.E.U16 R91, desc[UR20][R92.64] ;  /* 0x000000145c5b8981 */ /* 0x000ea2000c1e1500 */
[----:B0-----:R-:W-:-:S03]  /*d730*/  IMAD.WIDE R40, R34, 0x2, R8 ;  /* 0x0000000222287825 */ /* 0x001fc600078e0208 */
[----:B------:R0:W-:Y:S04]  /*d740*/  STL.64 [R1+0x388], R92 ;  /* 0x0003885c01007387 */ /* 0x0001e80000100a00 */
[----:B------:R-:W3:Y:S04]  /*d750*/  @!P0 LDG.E.U16 R90, desc[UR20][R40.64] ;  /* 0x00000014285a8981 */ /* 0x000ee8000c1e1500 */
[----:B------:R1:W-:Y:S04]  /*d760*/  STL.64 [R1+0x380], R40 ;  /* 0x0003802801007387 */ /* 0x0003e80000100a00 */
[----:B0-----:R-:W4:Y:S04]  /*d770*/  LDL.LU.64 R92, [R1+0x2100] ;  /* 0x00210000015c7983 */ /* 0x001f280000300a00 */
[----:B------:R-:W4:Y:S04]  /*d780*/  @!P3 LDG.E.U16 R38, desc[UR20][R42.64] ;  /* 0x000000142a26b981 */ /* 0x000f28000c1e1500 */
[----:B-1----:R-:W4:Y:S04]  /*d790*/  LDL.LU.64 R40, [R1+0x20f8] ;  /* 0x0020f80001287983 */ /* 0x002f280000300a00 */
[----:B------:R0:W4:Y:S01]  /*d7a0*/  @!P3 LDG.E.U16 R39, desc[UR20][R48.64] ;  /* 0x000000143027b981 */ /* 0x000122000c1e1500 */
[----:B------:R-:W-:-:S02]  /*d7b0*/  VIADD R36, R54, 0xffffffbc ;  /* 0xffffffbc36247836 */ /* 0x000fc40000000000 */
[----:B------:R-:W-:Y:S01]  /*d7c0*/  VIADD R34, R54, 0xffffffb4 ;  /* 0xffffffb436227836 */ /* 0x000fe20000000000 */
[----:B------:R0:W-:Y:S02]  /*d7d0*/  STL.64 [R1+0x308], R48 ;  /* 0x0003083001007387 */ /* 0x0001e40000100a00 */
[----:B------:R-:W-:Y:S02]  /*d7e0*/  ISETP.GE.U32.AND P0, PT, R36, 0x7fffff3d, PT ;  /* 0x7fffff3d2400780c */ /* 0x000fe40003f06070 */
[----:B------:R-:W-:Y:S01]  /*d7f0*/  ISETP.GE.U32.AND P3, PT, R34, 0x7fffff35, PT ;  /* 0x7fffff352200780c */ /* 0x000fe20003f66070 */
[----:B------:R1:W-:Y:S01]  /*d800*/  STL.64 [R1+0x300], R42 ;  /* 0x0003002a01007387 */ /* 0x0003e20000100a00 */
[C---:B------:R-:W-:Y:S02]  /*d810*/  IMAD R34, R4.reuse, 0x43, RZ ;  /* 0x0000004304227824 */ /* 0x040fe400078e02ff */
[----:B------:R-:W-:Y:S01]  /*d820*/  IMAD R35, R4, 0x4b, RZ ;  /* 0x0000004b04237824 */ /* 0x000fe200078e02ff */
[----:B------:R-:W-:-:S03]  /*d830*/  PRMT R89, RZ, 0x7610, R89 ;  /* 0x00007610ff597816 */ /* 0x000fc60000000059 */
[----:B0-----:R-:W-:-:S04]  /*d840*/  IMAD.WIDE R48, R35, 0x2, R6 ;  /* 0x0000000223307825 */ /* 0x001fc800078e0206 */
[----:B-1----:R-:W-:Y:S01]  /*d850*/  IMAD.WIDE R42, R35, 0x2, R8 ;  /* 0x00000002232a7825 */ /* 0x002fe200078e0208 */
[----:B------:R-:W-:Y:S01]  /*d860*/  PRMT R88, RZ, 0x7610, R88 ;  /* 0x00007610ff587816 */ /* 0x000fe20000000058 */
[----:B---3--:R-:W-:Y:S04]  /*d870*/  STL [R1+0x2c0], R90 ;  /* 0x0002c05a01007387 */ /* 0x008fe80000100800 */
[----:B--2---:R0:W-:Y:S04]  /*d880*/  STL [R1+0x2c4], R91 ;  /* 0x0002c45b01007387 */ /* 0x0041e80000100800 */
[----:B----4-:R-:W-:Y:S01]  /*d890*/  STL [R1+0x258], R38 ;  /* 0x0002582601007387 */ /* 0x010fe20000100800 */
[----:B0-----:R-:W-:Y:S01]  /*d8a0*/  IMAD.WIDE R90, R34, 0x2, R6 ;  /* 0x00000002225a7825 */ /* 0x001fe200078e0206 */
[----:B------:R-:W-:-:S02]  /*d8b0*/  PRMT R40, RZ, 0x7610, R40 ;  /* 0x00007610ff287816 */ /* 0x000fc40000000028 */
[----:B------:R-:W-:Y:S02]  /*d8c0*/  PRMT R41, RZ, 0x7610, R41 ;  /* 0x00007610ff297816 */ /* 0x000fe40000000029 */
[----:B------:R-:W2:Y:S04]  /*d8d0*/  @!P0 LDG.E.U16 R89, desc[UR20][R90.64] ;  /* 0x000000145a598981 */ /* 0x000ea8000c1e1500 */
[----:B------:R0:W-:Y:S04]  /*d8e0*/  STL [R1+0x25c], R39 ;  /* 0x00025c2701007387 */ /* 0x0001e80000100800 */
[----:B------:R1:W-:Y:S04]  /*d8f0*/  STL.64 [R1+0x288], R90 ;  /* 0x0002885a01007387 */ /* 0x0003e80000100a00 */
[----:B------:R-:W3:Y:S01]  /*d900*/  @!P3 LDG.E.U16 R40, desc[UR20][R42.64] ;  /* 0x000000142a28b981 */ /* 0x000ee2000c1e1500 */
[----:B0-----:R-:W-:-:S03]  /*d910*/  IMAD.WIDE R38, R34, 0x2, R8 ;  /* 0x0000000222267825 */ /* 0x001fc600078e0208 */
[----:B------:R0:W4:Y:S04]  /*d920*/  @!P3 LDG.E.U16 R41, desc[UR20][R48.64] ;  /* 0x000000143029b981 */ /* 0x000128000c1e1500 */
[----:B------:R0:W-:Y:S04]  /*d930*/  STL.64 [R1+0x280], R38 ;  /* 0x0002802601007387 */ /* 0x0001e80000100a00 */
[----:B-1----:R-:W2:Y:S04]  /*d940*/  LDL.LU.64 R90, [R1+0x20f0] ;  /* 0x0020f000015a7983 */ /* 0x002ea80000300a00 */
[----:B------:R-:W2:Y:S04]  /*d950*/  @!P0 LDG.E.U16 R88, desc[UR20][R38.64] ;  /* 0x0000001426588981 */ /* 0x000ea8000c1e1500 */
[----:B0-----:R-:W2:Y:S01]  /*d960*/  LDL.LU.64 R38, [R1+0x20e8] ;  /* 0x0020e80001267983 */ /* 0x001ea20000300a00 */
[----:B------:R-:W-:-:S02]  /*d970*/  VIADD R36, R54, 0xffffffac ;  /* 0xffffffac36247836 */ /* 0x000fc40000000000 */
[----:B------:R-:W-:-:S03]  /*d980*/  VIADD R34, R54, 0xffffffa4 ;  /* 0xffffffa436227836 */ /* 0x000fc60000000000 */
[----:B------:R-:W-:Y:S01]  /*d990*/  ISETP.GE.U32.AND P0, PT, R36, 0x7fffff2d, PT ;  /* 0x7fffff2d2400780c */ /* 0x000fe20003f06070 */
[----:B------:R0:W-:Y:S01]  /*d9a0*/  STL.64 [R1+0x208], R48 ;  /* 0x0002083001007387 */ /* 0x0001e20000100a00 */
[----:B------:R-:W-:Y:S01]  /*d9b0*/  ISETP.GE.U32.AND P3, PT, R34, 0x7fffff25, PT ;  /* 0x7fffff252200780c */ /* 0x000fe20003f66070 */
[C---:B------:R-:W-:Y:S02]  /*d9c0*/  IMAD R34, R4.reuse, 0x53, RZ ;  /* 0x0000005304227824 */ /* 0x040fe400078e02ff */
[----:B------:R1:W-:Y:S01]  /*d9d0*/  STL.64 [R1+0x200], R42 ;  /* 0x0002002a01007387 */ /* 0x0003e20000100a00 */
[----:B------:R-:W-:Y:S02]  /*d9e0*/  IMAD R35, R4, 0x5b, RZ ;  /* 0x0000005b04237824 */ /* 0x000fe400078e02ff */
[----:B0-----:R-:W-:-:S04]  /*d9f0*/  IMAD.WIDE R48, R34, 0x2, R6 ;  /* 0x0000000222307825 */ /* 0x001fc800078e0206 */
[----:B-1----:R-:W-:Y:S01]  /*da00*/  IMAD.WIDE R42, R35, 0x2, R8 ;  /* 0x00000002232a7825 */ /* 0x002fe200078e0208 */
[----:B---3--:R-:W-:Y:S04]  /*da10*/  STL [R1+0x248], R40 ;  /* 0x0002482801007387 */ /* 0x008fe80000100800 */
[----:B----4-:R0:W-:Y:S01]  /*da20*/  STL [R1+0x24c], R41 ;  /* 0x00024c2901007387 */ /* 0x0101e20000100800 */
[----:B--2---:R-:W-:Y:S02]  /*da30*/  PRMT R90, RZ, 0x7610, R90 ;  /* 0x00007610ff5a7816 */ /* 0x004fe4000000005a */
[----:B------:R-:W-:Y:S01]  /*da40*/  PRMT R91, RZ, 0x7610, R91 ;  /* 0x00007610ff5b7816 */ /* 0x000fe2000000005b */
[----:B0-----:R-:W-:Y:S01]  /*da50*/  IMAD.WIDE R40, R34, 0x2, R8 ;  /* 0x0000000222287825 */ /* 0x001fe200078e0208 */
[----:B------:R-:W-:Y:S04]  /*da60*/  STL [R1+0x250], R88 ;  /* 0x0002505801007387 */ /* 0x000fe80000100800 */
[----:B------:R-:W2:Y:S04]  /*da70*/  @!P0 LDG.E.U16 R90, desc[UR20][R40.64] ;  /* 0x00000014285a8981 */ /* 0x000ea8000c1e1500 */
[----:B------:R0:W-:Y:S01]  /*da80*/  STL [R1+0x254], R89 ;  /* 0x0002545901007387 */ /* 0x0001e20000100800 */
[----:B------:R-:W-:-:S03]  /*da90*/  PRMT R38, RZ, 0x7610, R38 ;  /* 0x00007610ff267816 */ /* 0x000fc60000000026 */
[----:B------:R-:W3:Y:S01]  /*daa0*/  @!P0 LDG.E.U16 R91, desc[UR20][R48.64] ;  /* 0x00000014305b8981 */ /* 0x000ee2000c1e1500 */
[----:B------:R-:W-:-:S03]  /*dab0*/  PRMT R39, RZ, 0x7610, R39 ;  /* 0x00007610ff277816 */ /* 0x000fc60000000027 */
[----:B------:R1:W-:Y:S01]  /*dac0*/  STL.64 [R1+0x188], R48 ;  /* 0x0001883001007387 */ /* 0x0003e20000100a00 */
[----:B0-----:R-:W-:-:S03]  /*dad0*/  IMAD.WIDE R88, R35, 0x2, R6 ;  /* 0x0000000223587825 */ /* 0x001fc600078e0206 */
[----:B------:R0:W-:Y:S04]  /*dae0*/  STL.64 [R1+0x180], R40 ;  /* 0x0001802801007387 */ /* 0x0001e80000100a00 */
[----:B------:R4:W3:Y:S04]  /*daf0*/  @!P3 LDG.E.U16 R38, desc[UR20][R42.64] ;  /* 0x000000142a26b981 */ /* 0x0008e8000c1e1500 */
[----:B-1----:R-:W3:Y:S04]  /*db00*/  LDL.LU.64 R48, [R1+0x20e0] ;  /* 0x0020e00001307983 */ /* 0x002ee80000300a00 */
[----:B0-----:R-:W3:Y:S04]  /*db10*/  LDL.LU.64 R40, [R1+0x20d8] ;  /* 0x0020d80001287983 */ /* 0x001ee80000300a00 */
[----:B------:R0:W3:Y:S01]  /*db20*/  @!P3 LDG.E.U16 R39, desc[UR20][R88.64] ;  /* 0x000000145827b981 */ /* 0x0000e2000c1e1500 */
[----:B------:R-:W-:-:S02]  /*db30*/  VIADD R34, R54, 0xffffff94 ;  /* 0xffffff9436227836 */ /* 0x000fc40000000000 */
[----:B------:R-:W-:Y:S01]  /*db40*/  VIADD R36, R54, 0xffffff9c ;  /* 0xffffff9c36247836 */ /* 0x000fe20000000000 */
[----:B------:R-:W-:Y:S02]  /*db50*/  STL.64 [R1+0x108], R88 ;  /* 0x0001085801007387 */ /* 0x000fe40000100a00 */
[----:B------:R-:W-:Y:S01]  /*db60*/  ISETP.GE.U32.AND P3, PT, R34, 0x7fffff15, PT ;  /* 0x7fffff152200780c */ /* 0x000fe20003f66070 */
[C---:B------:R-:W-:Y:S01]  /*db70*/  IMAD R34, R4.reuse, 0x63, RZ ;  /* 0x0000006304227824 */ /* 0x040fe200078e02ff */
[----:B------:R4:W-:Y:S01]  /*db80*/  STL.64 [R1+0x100], R42 ;  /* 0x0001002a01007387 */ /* 0x0009e20000100a00 */
[----:B------:R-:W-:Y:S01]  /*db90*/  IMAD R35, R4, 0x6b, RZ ;  /* 0x0000006b04237824 */ /* 0x000fe200078e02ff */
[----:B------:R-:W-:Y:S02]  /*dba0*/  ISETP.GE.U32.AND P0, PT, R36, 0x7fffff1d, PT ;  /* 0x7fffff1d2400780c */ /* 0x000fe40003f06070 */
[----:B------:R-:W-:Y:S01]  /*dbb0*/  PRMT R37, RZ, 0x7610, R37 ;  /* 0x00007610ff257816 */ /* 0x000fe20000000025 */
[----:B----4-:R-:W-:-:S04]  /*dbc0*/  IMAD.WIDE R42, R35, 0x2, R6 ;  /* 0x00000002232a7825 */ /* 0x010fc800078e0206 */
[C---:B0-----:R-:W-:Y:S01]  /*dbd0*/  IMAD.WIDE R88, R34.reuse, 0x2, R8 ;  /* 0x0000000222587825 */ /* 0x041fe200078e0208 */
[----:B--2---:R-:W-:Y:S04]  /*dbe0*/  STL [R1+0x1d8], R90 ;  /* 0x0001d85a01007387 */ /* 0x004fe80000100800 */
[----:B---3--:R0:W-:Y:S02]  /*dbf0*/  STL [R1+0x1dc], R91 ;  /* 0x0001dc5b01007387 */ /* 0x0081e40000100800 */
[----:B0-----:R-:W-:-:S05]  /*dc00*/  IMAD.WIDE R90, R34, 0x2, R6 ;  /* 0x00000002225a7825 */ /* 0x001fca00078e0206 */
[----:B------:R-:W-:Y:S01]  /*dc10*/  STL.64 [R1+0x88], R90 ;  /* 0x0000885a01007387 */ /* 0x000fe20000100a00 */
[----:B------:R-:W-:-:S03]  /*dc20*/  PRMT R40, RZ, 0x7610, R40 ;  /* 0x00007610ff287816 */ /* 0x000fc60000000028 */
[----:B------:R-:W-:Y:S01]  /*dc30*/  STL [R1+0x1c8], R38 ;  /* 0x0001c82601007387 */ /* 0x000fe20000100800 */
[----:B------:R-:W-:-:S03]  /*dc40*/  PRMT R41, RZ, 0x7610, R41 ;  /* 0x00007610ff297816 */ /* 0x000fc60000000029 */
[----:B------:R0:W-:Y:S04]  /*dc50*/  STL [R1+0x1cc], R39 ;  /* 0x0001cc2701007387 */ /* 0x0001e80000100800 */
[----:B------:R-:W2:Y:S04]  /*dc60*/  @!P3 LDG.E.U16 R40, desc[UR20][R42.64] ;  /* 0x000000142a28b981 */ /* 0x000ea8000c1e1500 */
[----:B------:R-:W3:Y:S01]  /*dc70*/  @!P0 LDG.E.U16 R41, desc[UR20][R88.64] ;  /* 0x0000001458298981 */ /* 0x000ee2000c1e1500 */
[----:B0-----:R-:W-:-:S05]  /*dc80*/  IMAD.WIDE R38, R35, 0x2, R8 ;  /* 0x0000000223267825 */ /* 0x001fca00078e0208 */
[----:B------:R-:W4:Y:S01]  /*dc90*/  @!P3 LDG.E.U16 R37, desc[UR20][R38.64] ;  /* 0x000000142625b981 */ /* 0x000f22000c1e1500 */
[----:B------:R-:W-:Y:S01]  /*dca0*/  PRMT R81, RZ, 0x7610, R81 ;  /* 0x00007610ff517816 */ /* 0x000fe20000000051 */
[----:B------:R-:W-:-:S05]  /*dcb0*/  VIADD R36, R54, 0xffffff8c ;  /* 0xffffff8c36247836 */ /* 0x000fca0000000000 */
[----:B------:R-:W3:Y:S01]  /*dcc0*/  @!P0 LDG.E.U16 R81, desc[UR20][R90.64] ;  /* 0x000000145a518981 */ /* 0x000ee2000c1e1500 */
[----:B------:R-:W-:Y:S01]  /*dcd0*/  ISETP.GE.U32.AND P0, PT, R36, 0x7fffff0d, PT ;  /* 0x7fffff0d2400780c */ /* 0x000fe20003f06070 */
[----:B------:R-:W-:Y:S02]  /*dce0*/  VIADD R34, R54, 0xffffff84 ;  /* 0xffffff8436227836 */ /* 0x000fe40000000000 */
[----:B------:R-:W-:Y:S01]  /*dcf0*/  IMAD R36, R4, 0x73, RZ ;  /* 0x0000007304247824 */ /* 0x000fe200078e02ff */
[----:B------:R-:W-:Y:S01]  /*dd00*/  STL.64 [R1+0x80], R88 ;  /* 0x0000805801007387 */ /* 0x000fe20000100a00 */
[----:B------:R-:W-:Y:S02]  /*dd10*/  PRMT R80, RZ, 0x7610, R80 ;  /* 0x00007610ff507816 */ /* 0x000fe40000000050 */
[----:B------:R-:W-:Y:S01]  /*dd20*/  ISETP.GE.U32.AND P3, PT, R34, 0x7fffff05, PT ;  /* 0x7fffff052200780c */ /* 0x000fe20003f66070 */
[----:B------:R-:W-:Y:S01]  /*dd30*/  STL.64 [R1+0x8], R42 ;  /* 0x0000082a01007387 */ /* 0x000fe20000100a00 */
[----:B------:R-:W-:-:S03]  /*dd40*/  IMAD.WIDE R34, R36, 0x2, R6 ;  /* 0x0000000224227825 */ /* 0x000fc600078e0206 */
[----:B------:R-:W-:Y:S01]  /*dd50*/  STL.64 [R1], R38 ;  /* 0x0000002601007387 */ /* 0x000fe20000100a00 */
[----:B------:R-:W-:Y:S02]  /*dd60*/  PRMT R44, RZ, 0x7610, R44 ;  /* 0x00007610ff2c7816 */ /* 0x000fe4000000002c */
[----:B------:R-:W-:Y:S01]  /*dd70*/  PRMT R2, RZ, 0x7610, R2 ;  /* 0x00007610ff027816 */ /* 0x000fe20000000002 */
[----:B------:R-:W3:Y:S01]  /*dd80*/  @!P0 LDG.E.U16 R80, desc[UR20][R34.64] ;  /* 0x0000001422508981 */ /* 0x000ee2000c1e1500 */
[----:B------:R-:W-:-:S03]  /*dd90*/  PRMT R3, RZ, 0x7610, R3 ;  /* 0x00007610ff037816 */ /* 0x000fc60000000003 */
[----:B--2---:R0:W-:Y:S02]  /*dda0*/  STL [R1+0x15c], R40 ;  /* 0x00015c2801007387 */ /* 0x0041e40000100800 */
[----:B0-----:R-:W-:Y:S02]  /*ddb0*/  IMAD R40, R4, 0x7b, RZ ;  /* 0x0000007b04287824 */ /* 0x001fe400078e02ff */
[----:B----4-:R0:W-:Y:S02]  /*ddc0*/  STL [R1+0x158], R37 ;  /* 0x0001582501007387 */ /* 0x0101e40000100800 */
[----:B------:R-:W-:Y:S02]  /*ddd0*/  IMAD.WIDE R38, R40, 0x2, R6 ;  /* 0x0000000228267825 */ /* 0x000fe400078e0206 */
[----:B---3--:R1:W-:Y:S04]  /*dde0*/  STL [R1+0x1c0], R41 ;  /* 0x0001c02901007387 */ /* 0x0083e80000100800 */
[----:B------:R-:W2:Y:S01]  /*ddf0*/  @!P3 LDG.E.U16 R3, desc[UR20][R38.64] ;  /* 0x000000142603b981 */ /* 0x000ea2000c1e1500 */
[----:B0-----:R-:W-:-:S04]  /*de00*/  IMAD.WIDE R36, R36, 0x2, R8 ;  /* 0x0000000224247825 */ /* 0x001fc800078e0208 */
[----:B-1----:R-:W-:Y:S01]  /*de10*/  IMAD.WIDE R40, R40, 0x2, R8 ;  /* 0x0000000228287825 */ /* 0x002fe200078e0208 */
[----:B------:R-:W3:Y:S04]  /*de20*/  @!P0 LDG.E.U16 R44, desc[UR20][R36.64] ;  /* 0x00000014242c8981 */ /* 0x000ee8000c1e1500 */
[----:B------:R-:W4:Y:S04]  /*de30*/  @!P3 LDG.E.U16 R2, desc[UR20][R40.64] ;  /* 0x000000142802b981 */ /* 0x000f28000c1e1500 */
        /* <DEDUP_REMOVED lines=19> */
[----:B------:R-:W-:Y:S01]  /*df70*/  STL [R1+0x1d24], R38 ;  /* 0x001d242601007387 */ /* 0x000fe20000100800 */
[----:B------:R-:W-:-:S03]  /*df80*/  VIADD R43, R54, 0xfffffffb ;  /* 0xfffffffb362b7836 */ /* 0x000fc60000000000 */
[----:B------:R-:W-:Y:S04]  /*df90*/  STL [R1+0x1ff4], R38 ;  /* 0x001ff42601007387 */ /* 0x000fe80000100800 */
[----:B------:R-:W-:Y:S01]  /*dfa0*/  STL [R1+0x196c], R39 ;  /* 0x00196c2701007387 */ /* 0x000fe20000100800 */
[----:B------:R-:W-:-:S03]  /*dfb0*/  VIADD R42, R54, 0xfffffff3 ;  /* 0xfffffff3362a7836 */ /* 0x000fc60000000000 */
[----:B------:R-:W-:Y:S04]  /*dfc0*/  STL [R1+0x1bd0], R39 ;  /* 0x001bd02701007387 */ /* 0x000fe80000100800 */
[----:B------:R-:W-:Y:S04]  /*dfd0*/  STL [R1+0x1d34], R39 ;  /* 0x001d342701007387 */ /* 0x000fe80000100800 */
[----:B------:R-:W-:Y:S01]  /*dfe0*/  STL [R1+0x1ff8], R39 ;  /* 0x001ff82701007387 */ /* 0x000fe20000100800 */
[----:B------:R-:W-:-:S03]  /*dff0*/  ISETP.GE.U32.AND P0, PT, R43, 0x7fffff7c, PT ;  /* 0x7fffff7c2b00780c */ /* 0x000fc60003f06070 */
[----:B------:R-:W-:Y:S04]  /*e000*/  STL [R1+0x1978], R40 ;  /* 0x0019782801007387 */ /* 0x000fe80000100800 */
[----:B------:R-:W-:Y:S01]  /*e010*/  STL [R1+0x1ad4], R40 ;  /* 0x001ad42801007387 */ /* 0x000fe20000100800 */
[----:B------:R-:W-:-:S03]  /*e020*/  ISETP.GE.U32.AND P3, PT, R42, 0x7fffff74, PT ;  /* 0x7fffff742a00780c */ /* 0x000fc60003f66070 */
[----:B------:R-:W-:Y:S04]  /*e030*/  STL [R1+0x1ffc], R40 ;  /* 0x001ffc2801007387 */ /* 0x000fe80000100800 */
[----:B------:R0:W-:Y:S01]  /*e040*/  STL [R1+0x3c4], R80 ;  /* 0x0003c45001007387 */ /* 0x0001e20000100800 */
[----:B------:R-:W-:-:S03]  /*e050*/  IMAD.SHL.U32 R42, R4, 0x4, RZ ;  /* 0x00000004042a7824 */ /* 0x000fc600078e00ff */
[----:B------:R-:W-:Y:S04]  /*e060*/  STL [R1+0x1974], R41 ;  /* 0x0019742901007387 */ /* 0x000fe80000100800 */
[----:B------:R-:W-:Y:S01]  /*e070*/  STL [R1+0x1bd4], R41 ;  /* 0x001bd42901007387 */ /* 0x000fe20000100800 */
[----:B------:R-:W-:-:S03]  /*e080*/  IMAD R43, R4, 0xc, RZ ;  /* 0x0000000c042b7824 */ /* 0x000fc600078e02ff */
[----:B------:R-:W-:Y:S01]  /*e090*/  STL [R1+0x1d3c], R41 ;  /* 0x001d3c2901007387 */ /* 0x000fe20000100800 */
[----:B------:R-:W-:-:S03]  /*e0a0*/  PRMT R92, RZ, 0x7610, R92 ;  /* 0x00007610ff5c7816 */ /* 0x000fc6000000005c */
[----:B------:R-:W-:Y:S01]  /*e0b0*/  STL [R1+0x2000], R41 ;  /* 0x0020002901007387 */ /* 0x000fe20000100800 */
[----:B------:R-:W-:Y:S01]  /*e0c0*/  PRMT R93, RZ, 0x7610, R93 ;  /* 0x00007610ff5d7816 */ /* 0x000fe2000000005d */
[C---:B------:R-:W-:Y:S01]  /*e0d0*/  IMAD.WIDE R90, R42.reuse, 0x2, R8 ;  /* 0x000000022a5a7825 */ /* 0x040fe200078e0208 */
[----:B------:R-:W-:Y:S02]  /*e0e0*/  PRMT R48, RZ, 0x7610, R48 ;  /* 0x00007610ff307816 */ /* 0x000fe40000000030 */
[----:B------:R-:W-:Y:S01]  /*e0f0*/  PRMT R49, RZ, 0x7610, R49 ;  /* 0x00007610ff317816 */ /* 0x000fe20000000031 */
[C---:B0-----:R-:W-:Y:S01]  /*e100*/  IMAD.WIDE R80, R43.reuse, 0x2, R8 ;  /* 0x000000022b507825 */ /* 0x041fe200078e0208 */
[----:B------:R-:W2:Y:S03]  /*e110*/  @!P0 LDG.E.U16 R92, desc[UR20][R90.64] ;  /* 0x000000145a5c8981 */ /* 0x000ea6000c1e1500 */
[--C-:B------:R-:W-:Y:S01]  /*e120*/  IMAD.WIDE R88, R43, 0x2, R6.reuse ;  /* 0x000000022b587825 */ /* 0x100fe200078e0206 */
[----:B------:R-:W2:Y:S04]  /*e130*/  @!P3 LDG.E.U16 R48, desc[UR20][R80.64] ;  /* 0x000000145030b981 */ /* 0x000ea8000c1e1500 */
[----:B------:R0:W2:Y:S04]  /*e140*/  @!P3 LDG.E.U16 R49, desc[UR20][R88.64] ;  /* 0x000000145831b981 */ /* 0x0000a8000c1e1500 */
[----:B---3--:R-:W-:Y:S04]  /*e150*/  STL [R1+0x3c0], R44 ;  /* 0x0003c02c01007387 */ /* 0x008fe80000100800 */
[----:B----4-:R-:W-:Y:S04]  /*e160*/  STL [R1+0x358], R2 ;  /* 0x0003580201007387 */ /* 0x010fe80000100800 */
[----:B--2---:R1:W-:Y:S02]  /*e170*/  STL [R1+0x35c], R3 ;  /* 0x00035c0301007387 */ /* 0x0043e40000100800 */
[----:B-1----:R-:W-:-:S05]  /*e180*/  IMAD.WIDE R2, R42, 0x2, R6 ;  /* 0x000000022a027825 */ /* 0x002fca00078e0206 */
[----:B------:R1:W-:Y:S04]  /*e190*/  STL.64 [R1+0x680], R2 ;  /* 0x0006800201007387 */ /* 0x0003e80000100a00 */
[----:B------:R2:W-:Y:S04]  /*e1a0*/  STL.64 [R1+0x678], R90 ;  /* 0x0006785a01007387 */ /* 0x0005e80000100a00 */
[----:B------:R-:W3:Y:S04]  /*e1b0*/  @!P0 LDG.E.U16 R93, desc[UR20][R2.64] ;  /* 0x00000014025d8981 */ /* 0x000ee8000c1e1500 */
[----:B-1----:R-:W4:Y:S04]  /*e1c0*/  LDL.LU.64 R2, [R1+0x20d0] ;  /* 0x0020d00001027983 */ /* 0x002f280000300a00 */
[----:B--2---:R-:W2:Y:S01]  /*e1d0*/  LDL.LU.64 R90, [R1+0x20c8] ;  /* 0x0020c800015a7983 */ /* 0x004ea20000300a00 */
[----:B------:R-:W-:-:S02]  /*e1e0*/  VIADD R44, R54, 0xffffffeb ;  /* 0xffffffeb362c7836 */ /* 0x000fc40000000000 */
[----:B------:R-:W-:Y:S01]  /*e1f0*/  VIADD R42, R54, 0xffffffe3 ;  /* 0xffffffe3362a7836 */ /* 0x000fe20000000000 */
[----:B------:R0:W-:Y:S02]  /*e200*/  STL.64 [R1+0x5f8], R88 ;  /* 0x0005f85801007387 */ /* 0x0001e40000100a00 */
[----:B------:R-:W-:Y:S02]  /*e210*/  ISETP.GE.U32.AND P0, PT, R44, 0x7fffff6c, PT ;  /* 0x7fffff6c2c00780c */ /* 0x000fe40003f06070 */
[----:B------:R1:W-:Y:S01]  /*e220*/  STL.64 [R1+0x5f0], R80 ;  /* 0x0005f05001007387 */ /* 0x0003e20000100a00 */
[----:B------:R-:W-:Y:S01]  /*e230*/  ISETP.GE.U32.AND P3, PT, R42, 0x7fffff64, PT ;  /* 0x7fffff642a00780c */ /* 0x000fe20003f66070 */
[C---:B------:R-:W-:Y:S02]  /*e240*/  IMAD R42, R4.reuse, 0x14, RZ ;  /* 0x00000014042a7824 */ /* 0x040fe400078e02ff */
[----:B------:R-:W-:Y:S01]  /*e250*/  IMAD R43, R4, 0x1c, RZ ;  /* 0x0000001c042b7824 */ /* 0x000fe200078e02ff */
[----:B------:R-:W-:-:S02]  /*e260*/  PRMT R76, RZ, 0x7610, R76 ;  /* 0x00007610ff4c7816 */ /* 0x000fc4000000004c */
[----:B------:R-:W-:Y:S01]  /*e270*/  PRMT R77, RZ, 0x7610, R77 ;  /* 0x00007610ff4d7816 */ /* 0x000fe2000000004d */
[----:B0-----:R-:W-:-:S04]  /*e280*/  IMAD.WIDE R88, R43, 0x2, R6 ;  /* 0x000000022b587825 */ /* 0x001fc800078e0206 */
[----:B-1----:R-:W-:Y:S02]  /*e290*/  IMAD.WIDE R80, R43, 0x2, R8 ;  /* 0x000000022b507825 */ /* 0x002fe400078e0208 */
[----:B------:R-:W4:Y:S04]  /*e2a0*/  @!P3 LDG.E.U16 R77, desc[UR20][R88.64] ;  /* 0x00000014584db981 */ /* 0x000f28000c1e1500 */
[----:B------:R0:W4:Y:S04]  /*e2b0*/  @!P3 LDG.E.U16 R76, desc[UR20][R80.64] ;  /* 0x00000014504cb981 */ /* 0x000128000c1e1500 */
[----:B------:R-:W-:Y:S04]  /*e2c0*/  STL [R1+0x834], R92 ;  /* 0x0008345c01007387 */ /* 0x000fe80000100800 */
[----:B---3--:R1:W-:Y:S04]  /*e2d0*/  STL [R1+0x838], R93 ;  /* 0x0008385d01007387 */ /* 0x0083e80000100800 */
[----:B------:R-:W-:Y:S04]  /*e2e0*/  STL [R1+0x82c], R48 ;  /* 0x00082c3001007387 */ /* 0x000fe80000100800 */
[----:B------:R3:W-:Y:S01]  /*e2f0*/  STL [R1+0x830], R49 ;  /* 0x0008303101007387 */ /* 0x0007e20000100800 */
[----:B-1----:R-:W-:Y:S01]  /*e300*/  IMAD.WIDE R92, R42, 0x2, R6 ;  /* 0x000000022a5c7825 */ /* 0x002fe200078e0206 */
[----:B--2---:R-:W-:-:S02]  /*e310*/  PRMT R90, RZ, 0x7610, R90 ;  /* 0x00007610ff5a7816 */ /* 0x004fc4000000005a */
[----:B------:R-:W-:Y:S01]  /*e320*/  PRMT R91, RZ, 0x7610, R91 ;  /* 0x00007610ff5b7816 */ /* 0x000fe2000000005b */
[----:B---3--:R-:W-:-:S05]  /*e330*/  IMAD.WIDE R48, R42, 0x2, R8 ;  /* 0x000000022a307825 */ /* 0x008fca00078e0208 */
[----:B------:R-:W2:Y:S04]  /*e340*/  @!P0 LDG.E.U16 R91, desc[UR20][R92.64] ;  /* 0x000000145c5b8981 */ /* 0x000ea8000c1e1500 */
[----:B------:R-:W3:Y:S04]  /*e350*/  @!P0 LDG.E.U16 R90, desc[UR20][R48.64] ;  /* 0x00000014305a8981 */ /* 0x000ee8000c1e1500 */
[----:B------:R1:W-:Y:S04]  /*e360*/  STL.64 [R1+0x578], R92 ;  /* 0x0005785c01007387 */ /* 0x0003e80000100a00 */
[----:B------:R0:W-:Y:S04]  /*e370*/  STL.64 [R1+0x570], R48 ;  /* 0x0005703001007387 */ /* 0x0001e80000100a00 */
[----:B-1----:R-:W2:Y:S04]  /*e380*/  LDL.LU.64 R92, [R1+0x20c0] ;  /* 0x0020c000015c7983 */ /* 0x002ea80000300a00 */
[----:B0-----:R-:W2:Y:S01]  /*e390*/  LDL.LU.64 R48, [R1+0x20b8] ;  /* 0x0020b80001307983 */ /* 0x001ea20000300a00 */
[----:B------:R-:W-:-:S02]  /*e3a0*/  VIADD R42, R54, 0xffffffd3 ;  /* 0xffffffd3362a7836 */ /* 0x000fc40000000000 */
[----:B------:R-:W-:Y:S01]  /*e3b0*/  VIADD R44, R54, 0xffffffdb ;  /* 0xffffffdb362c7836 */ /* 0x000fe20000000000 */
[----:B------:R-:W-:Y:S02]  /*e3c0*/  STL.64 [R1+0x4f8], R88 ;  /* 0x0004f85801007387 */ /* 0x000fe40000100a00 */
[----:B------:R-:W-:Y:S01]  /*e3d0*/  ISETP.GE.U32.AND P3, PT, R42, 0x7fffff54, PT ;  /* 0x7fffff542a00780c */ /* 0x000fe20003f66070 */
[----:B------:R-:W-:Y:S01]  /*e3e0*/  IMAD R42, R4, 0x24, RZ ;  /* 0x00000024042a7824 */ /* 0x000fe200078e02ff */
[----:B------:R-:W-:Y:S01]  /*e3f0*/  ISETP.GE.U32.AND P0, PT, R44, 0x7fffff5c, PT ;  /* 0x7fffff5c2c00780c */ /* 0x000fe20003f06070 */
[----:B------:R0:W-:Y:S01]  /*e400*/  STL.64 [R1+0x4f0], R80 ;  /* 0x0004f05001007387 */ /* 0x0001e20000100a00 */
[----:B----4-:R-:W-:Y:S01]  /*e410*/  PRMT R3, RZ, 0x7610, R3 ;  /* 0x00007610ff037816 */ /* 0x010fe20000000003 */
[----:B------:R-:W-:-:S04]  /*e420*/  IMAD R43, R4, 0x2c, RZ ;  /* 0x0000002c042b7824 */ /* 0x000fc800078e02ff */
[--C-:B0-----:R-:W-:Y:S01]  /*e430*/  IMAD.WIDE R80, R43, 0x2, R6.reuse ;  /* 0x000000022b507825 */ /* 0x101fe200078e0206 */
[----:B---3--:R-:W-:Y:S04]  /*e440*/  STL [R1+0x824], R90 ;  /* 0x0008245a01007387 */ /* 0x008fe80000100800 */
[----:B--2---:R0:W-:Y:S02]  /*e450*/  STL [R1+0x828], R91 ;  /* 0x0008285b01007387 */ /* 0x0041e40000100800 */
        /* <DEDUP_REMOVED lines=11> */
[----:B------:R-:W-:-:S04]  /*e510*/  IMAD.WIDE R88, R42, 0x2, R8 ;  /* 0x000000022a587825 */ /* 0x000fc800078e0208 */
[C---:B------:R-:W-:Y:S01]  /*e520*/  VIADD R44, R54.reuse, 0xffffffcb ;  /* 0xffffffcb362c7836 */ /* 0x040fe20000000000 */
[----:B------:R0:W3:Y:S01]  /*e530*/  @!P0 LDG.E.U16 R86, desc[UR20][R88.64] ;  /* 0x0000001458568981 */ /* 0x0000e2000c1e1500 */
[----:B------:R-:W-:-:S03]  /*e540*/  VIADD R42, R54, 0xffffffc3 ;  /* 0xffffffc3362a7836 */ /* 0x000fc60000000000 */
[----:B------:R-:W-:Y:S01]  /*e550*/  ISETP.GE.U32.AND P0, PT, R44, 0x7fffff4c, PT ;  /* 0x7fffff4c2c00780c */ /* 0x000fe20003f06070 */
[----:B------:R0:W-:Y:S01]  /*e560*/  STL.64 [R1+0x470], R88 ;  /* 0x0004705801007387 */ /* 0x0001e20000100a00 */
[----:B------:R-:W-:Y:S01]  /*e570*/  ISETP.GE.U32.AND P3, PT, R42, 0x7fffff44, PT ;  /* 0x7fffff442a00780c */ /* 0x000fe20003f66070 */
[C---:B------:R-:W-:Y:S02]  /*e580*/  IMAD R42, R4.reuse, 0x34, RZ ;  /* 0x00000034042a7824 */ /* 0x040fe400078e02ff */
[----:B------:R-:W3:Y:S01]  /*e590*/  LDL.LU.64 R90, [R1+0x20b0] ;  /* 0x0020b000015a7983 */ /* 0x000ee20000300a00 */
[----:B------:R-:W-:Y:S02]  /*e5a0*/  PRMT R84, RZ, 0x7610, R84 ;  /* 0x00007610ff547816 */ /* 0x000fe40000000054 */
[----:B------:R-:W-:Y:S01]  /*e5b0*/  PRMT R85, RZ, 0x7610, R85 ;  /* 0x00007610ff557816 */ /* 0x000fe20000000055 */
[----:B------:R-:W-:Y:S02]  /*e5c0*/  IMAD R43, R4, 0x3c, RZ ;  /* 0x0000003c042b7824 */ /* 0x000fe400078e02ff */
[----:B0-----:R-:W-:Y:S01]  /*e5d0*/  IMAD.WIDE R88, R42, 0x2, R8 ;  /* 0x000000022a587825 */ /* 0x001fe200078e0208 */
[----:B------:R-:W-:-:S04]  /*e5e0*/  PRMT R74, RZ, 0x7610, R74 ;  /* 0x00007610ff4a7816 */ /* 0x000fc8000000004a */
[----:B------:R-:W3:Y:S01]  /*e5f0*/  @!P0 LDG.E.U16 R84, desc[UR20][R88.64] ;  /* 0x0000001458548981 */ /* 0x000ee2000c1e1500 */
[----:B------:R-:W-:-:S03]  /*e600*/  PRMT R75, RZ, 0x7610, R75 ;  /* 0x00007610ff4b7816 */ /* 0x000fc6000000004b */
[----:B--2---:R0:W-:Y:S04]  /*e610*/  STL [R1+0x4d4], R3 ;  /* 0x0004d40301007387 */ /* 0x0041e80000100800 */
[----:B0-----:R-:W2:Y:S04]  /*e620*/  LDL.LU R3, [R1+0x20a8] ;  /* 0x0020a80001037983 */ /* 0x001ea80000300800 */
[----:B------:R0:W-:Y:S04]  /*e630*/  STL.64 [R1+0x3f8], R80 ;  /* 0x0003f85001007387 */ /* 0x0001e80000100a00 */
[----:B------:R1:W-:Y:S04]  /*e640*/  STL.64 [R1+0x3f0], R76 ;  /* 0x0003f04c01007387 */ /* 0x0003e80000100a00 */
[----:B----4-:R-:W-:Y:S04]  /*e650*/  STL [R1+0x4c8], R48 ;  /* 0x0004c83001007387 */ /* 0x010fe80000100800 */
[----:B---3--:R3:W-:Y:S01]  /*e660*/  STL [R1+0x4cc], R49 ;  /* 0x0004cc3101007387 */ /* 0x0087e20000100800 */
[----:B0-----:R-:W-:-:S04]  /*e670*/  IMAD.WIDE R80, R43, 0x2, R6 ;  /* 0x000000022b507825 */ /* 0x001fc800078e0206 */
[----:B-1----:R-:W-:Y:S01]  /*e680*/  IMAD.WIDE R76, R43, 0x2, R8 ;  /* 0x000000022b4c7825 */ /* 0x002fe200078e0208 */
[----:B------:R-:W4:Y:S03]  /*e690*/  @!P3 LDG.E.U16 R75, desc[UR20][R80.64] ;  /* 0x00000014504bb981 */ /* 0x000f26000c1e1500 */
[----:B---3--:R-:W-:Y:S01]  /*e6a0*/  IMAD.WIDE R48, R42, 0x2, R6 ;  /* 0x000000022a307825 */ /* 0x008fe200078e0206 */
[----:B------:R0:W3:Y:S04]  /*e6b0*/  @!P3 LDG.E.U16 R74, desc[UR20][R76.64] ;  /* 0x000000144c4ab981 */ /* 0x0000e8000c1e1500 */
[----:B------:R-:W2:Y:S04]  /*e6c0*/  @!P0 LDG.E.U16 R85, desc[UR20][R48.64] ;  /* 0x0000001430558981 */ /* 0x000ea8000c1e1500 */
[----:B------:R1:W-:Y:S04]  /*e6d0*/  STL.64 [R1+0x378], R48 ;  /* 0x0003783001007387 */ /* 0x0003e80000100a00 */
[----:B------:R-:W-:Y:S04]  /*e6e0*/  STL.64 [R1+0x370], R88 ;  /* 0x0003705801007387 */ /* 0x000fe80000100a00 */
[----:B-1----:R-:W3:Y:S01]  /*e6f0*/  LDL.LU.64 R48, [R1+0x20a0] ;  /* 0x0020a00001307983 */ /* 0x002ee20000300a00 */
[----:B------:R-:W-:-:S03]  /*e700*/  VIADD R42, R54, 0xffffffb3 ;  /* 0xffffffb3362a7836 */ /* 0x000fc60000000000 */
[----:B------:R-:W-:Y:S02]  /*e710*/  STL.64 [R1+0x2f8], R80 ;  /* 0x0002f85001007387 */ /* 0x000fe40000100a00 */
[----:B------:R-:W-:Y:S01]  /*e720*/  ISETP.GE.U32.AND P3, PT, R42, 0x7fffff34, PT ;  /* 0x7fffff342a00780c */ /* 0x000fe20003f66070 */
[C---:B------:R-:W-:Y:S01]  /*e730*/  IMAD R42, R4.reuse, 0x44, RZ ;  /* 0x00000044042a7824 */ /* 0x040fe200078e02ff */
[----:B------:R0:W-:Y:S04]  /*e740*/  STL.64 [R1+0x2f0], R76 ;  /* 0x0002f04c01007387 */ /* 0x0001e80000100a00 */
[----:B------:R-:W-:Y:S04]  /*e750*/  STL [R1+0x4d0], R86 ;  /* 0x0004d05601007387 */ /* 0x000fe80000100800 */
[----:B------:R-:W-:Y:S01]  /*e760*/  STL [R1+0x4c0], R84 ;  /* 0x0004c05401007387 */ /* 0x000fe20000100800 */
[----:B------:R-:W-:-:S04]  /*e770*/  IMAD R43, R4, 0x4c, RZ ;  /* 0x0000004c042b7824 */ /* 0x000fc800078e02ff */
[--C-:B0-----:R-:W-:Y:S01]  /*e780*/  IMAD.WIDE R76, R43, 0x2, R6.reuse ;  /* 0x000000022b4c7825 */ /* 0x101fe200078e0206 */
[----:B--2---:R0:W-:Y:S03]  /*e790*/  STL [R1+0x4c4], R85 ;  /* 0x0004c45501007387 */ /* 0x0041e60000100800 */
[----:B0-----:R-:W-:-:S05]  /*e7a0*/  IMAD.WIDE R84, R42, 0x2, R6 ;  /* 0x000000022a547825 */ /* 0x001fca00078e0206 */
[----:B------:R-:W-:Y:S01]  /*e7b0*/  STL.64 [R1+0x278], R84 ;  /* 0x0002785401007387 */ /* 0x000fe20000100a00 */
[----:B---3--:R-:W-:-:S03]  /*e7c0*/  PRMT R48, RZ, 0x7610, R48 ;  /* 0x00007610ff307816 */ /* 0x008fc60000000030 */
[----:B------:R-:W-:Y:S01]  /*e7d0*/  STL [R1+0x458], R74 ;  /* 0x0004584a01007387 */ /* 0x000fe20000100800 */
[----:B------:R-:W-:-:S03]  /*e7e0*/  PRMT R49, RZ, 0x7610, R49 ;  /* 0x00007610ff317816 */ /* 0x000fc60000000031 */
[----:B----4-:R0:W-:Y:S04]  /*e7f0*/  STL [R1+0x45c], R75 ;  /* 0x00045c4b01007387 */ /* 0x0101e80000100800 */
[----:B------:R-:W2:Y:S01]  /*e800*/  @!P3 LDG.E.U16 R49, desc[UR20][R76.64] ;  /* 0x000000144c31b981 */ /* 0x000ea2000c1e1500 */
[----:B0-----:R-:W-:-:S05]  /*e810*/  IMAD.WIDE R74, R43, 0x2, R8 ;  /* 0x000000022b4a7825 */ /* 0x001fca00078e0208 */
[----:B------:R-:W3:Y:S01]  /*e820*/  @!P3 LDG.E.U16 R48, desc[UR20][R74.64] ;  /* 0x000000144a30b981 */ /* 0x000ee2000c1e1500 */
[----:B------:R-:W-:-:S05]  /*e830*/  VIADD R44, R54, 0xffffffbb ;  /* 0xffffffbb362c7836 */ /* 0x000fca0000000000 */
[----:B------:R-:W-:Y:S01]  /*e840*/  ISETP.GE.U32.AND P0, PT, R44, 0x7fffff3c, PT ;  /* 0x7fffff3c2c00780c */ /* 0x000fe20003f06070 */
[----:B------:R-:W-:Y:S01]  /*e850*/  IMAD.WIDE R80, R42, 0x2, R8 ;  /* 0x000000022a507825 */ /* 0x000fe200078e0208 */
[----:B------:R-:W-:Y:S02]  /*e860*/  PRMT R83, RZ, 0x7610, R83 ;  /* 0x00007610ff537816 */ /* 0x000fe40000000053 */
[----:B------:R-:W-:Y:S01]  /*e870*/  PRMT R79, RZ, 0x7610, R79 ;  /* 0x00007610ff4f7816 */ /* 0x000fe2000000004f */
[C---:B------:R-:W-:Y:S02]  /*e880*/  VIADD R42, R54.reuse, 0xffffffa3 ;  /* 0xffffffa3362a7836 */ /* 0x040fe40000000000 */
[----:B------:R-:W-:-:S03]  /*e890*/  VIADD R44, R54, 0xffffffab ;  /* 0xffffffab362c7836 */ /* 0x000fc60000000000 */
[----:B------:R-:W-:Y:S01]  /*e8a0*/  ISETP.GE.U32.AND P3, PT, R42, 0x7fffff24, PT ;  /* 0x7fffff242a00780c */ /* 0x000fe20003f66070 */
[----:B------:R-:W-:Y:S02]  /*e8b0*/  IMAD R42, R4, 0x54, RZ ;  /* 0x00000054042a7824 */ /* 0x000fe400078e02ff */
[----:B------:R-:W4:Y:S04]  /*e8c0*/  @!P0 LDG.E.U16 R83, desc[UR20][R84.64] ;  /* 0x0000001454538981 */ /* 0x000f28000c1e1500 */
[----:B------:R0:W4:Y:S01]  /*e8d0*/  @!P0 LDG.E.U16 R79, desc[UR20][R80.64] ;  /* 0x00000014504f8981 */ /* 0x000122000c1e1500 */
[----:B------:R-:W-:-:S03]  /*e8e0*/  ISETP.GE.U32.AND P0, PT, R44, 0x7fffff2c, PT ;  /* 0x7fffff2c2c00780c */ /* 0x000fc60003f06070 */
[----:B------:R0:W-:Y:S01]  /*e8f0*/  STL.64 [R1+0x270], R80 ;  /* 0x0002705001007387 */ /* 0x0001e20000100a00 */
[----:B------:R-:W-:Y:S01]  /*e900*/  PRMT R72, RZ, 0x7610, R72 ;  /* 0x00007610ff487816 */ /* 0x000fe20000000048 */
[----:B------:R-:W-:Y:S02]  /*e910*/  IMAD R43, R4, 0x5c, RZ ;  /* 0x0000005c042b7824 */ /* 0x000fe400078e02ff */
[----:B------:R1:W-:Y:S01]  /*e920*/  STL.64 [R1+0x1f8], R76 ;  /* 0x0001f84c01007387 */ /* 0x0003e20000100a00 */
[----:B------:R-:W-:-:S03]  /*e930*/  PRMT R47, RZ, 0x7610, R47 ;  /* 0x00007610ff2f7816 */ /* 0x000fc6000000002f */
[----:B------:R1:W-:Y:S01]  /*e940*/  STL.64 [R1+0x1f0], R74 ;  /* 0x0001f04a01007387 */ /* 0x0003e20000100a00 */
[----:B0-----:R-:W-:-:S04]  /*e950*/  IMAD.WIDE R80, R42, 0x2, R6 ;  /* 0x000000022a507825 */ /* 0x001fc800078e0206 */
[----:B-1----:R-:W-:Y:S01]  /*e960*/  IMAD.WIDE R76, R42, 0x2, R8 ;  /* 0x000000022a4c7825 */ /* 0x002fe200078e0208 */
[----:B------:R-:W-:Y:S01]  /*e970*/  STL.64 [R1+0x178], R80 ;  /* 0x0001785001007387 */ /* 0x000fe20000100a00 */
[----:B------:R-:W-:-:S03]  /*e980*/  PRMT R78, RZ, 0x7610, R78 ;  /* 0x00007610ff4e7816 */ /* 0x000fc6000000004e */
[----:B------:R0:W4:Y:S01]  /*e990*/  @!P0 LDG.E.U16 R72, desc[UR20][R76.64] ;  /* 0x000000144c488981 */ /* 0x000122000c1e1500 */
[----:B------:R-:W-:Y:S01]  /*e9a0*/  PRMT R55, RZ, 0x7610, R55 ;  /* 0x00007610ff377816 */ /* 0x000fe20000000037 */
[C---:B------:R-:W-:Y:S02]  /*e9b0*/  IMAD.WIDE R74, R43.reuse, 0x2, R6 ;  /* 0x000000022b4a7825 */ /* 0x040fe400078e0206 */
[----:B------:R-:W4:Y:S04]  /*e9c0*/  @!P0 LDG.E.U16 R78, desc[UR20][R80.64] ;  /* 0x00000014504e8981 */ /* 0x000f28000c1e1500 */
[----:B------:R1:W4:Y:S04]  /*e9d0*/  @!P3 LDG.E.U16 R55, desc[UR20][R74.64] ;  /* 0x000000144a37b981 */ /* 0x000328000c1e1500 */
[----:B---3--:R-:W-:Y:S04]  /*e9e0*/  STL [R1+0x448], R48 ;  /* 0x0004483001007387 */ /* 0x008fe80000100800 */
[----:B--2---:R2:W-:Y:S02]  /*e9f0*/  STL [R1+0x44c], R49 ;  /* 0x00044c3101007387 */ /* 0x0045e40000100800 */
[----:B--2---:R-:W-:-:S05]  /*ea00*/  IMAD.WIDE R48, R43, 0x2, R8 ;  /* 0x000000022b307825 */ /* 0x004fca00078e0208 */
[----:B------:R2:W3:Y:S01]  /*ea10*/  @!P3 LDG.E.U16 R47, desc[UR20][R48.64] ;  /* 0x00000014302fb981 */ /* 0x0004e2000c1e1500 */
[C---:B------:R-:W-:Y:S02]  /*ea20*/  VIADD R42, R54.reuse, 0xffffff93 ;  /* 0xffffff93362a7836 */ /* 0x040fe40000000000 */
[----:B------:R-:W-:-:S03]  /*ea30*/  VIADD R44, R54, 0xffffff9b ;  /* 0xffffff9b362c7836 */ /* 0x000fc60000000000 */
[----:B------:R-:W-:Y:S01]  /*ea40*/  ISETP.GE.U32.AND P3, PT, R42, 0x7fffff14, PT ;  /* 0x7fffff142a00780c */ /* 0x000fe20003f66070 */
[----:B------:R-:W-:Y:S01]  /*ea50*/  IMAD R42, R4, 0x64, RZ ;  /* 0x00000064042a7824 */ /* 0x000fe200078e02ff */
[----:B------:R-:W-:Y:S01]  /*ea60*/  ISETP.GE.U32.AND P0, PT, R44, 0x7fffff1c, PT ;  /* 0x7fffff1c2c00780c */ /* 0x000fe20003f06070 */
[----:B------:R0:W-:Y:S01]  /*ea70*/  STL.64 [R1+0x170], R76 ;  /* 0x0001704c01007387 */ /* 0x0001e20000100a00 */
[----:B------:R-:W-:-:S03]  /*ea80*/  IMAD R44, R4, 0x6c, RZ ;  /* 0x0000006c042c7824 */ /* 0x000fc600078e02ff */
[----:B------:R1:W-:Y:S04]  /*ea90*/  STL.64 [R1+0xf8], R74 ;  /* 0x0000f84a01007387 */ /* 0x0003e80000100a00 */
[----:B------:R2:W-:Y:S01]  /*eaa0*/  STL.64 [R1+0xf0], R48 ;  /* 0x0000f03001007387 */ /* 0x0005e20000100a00 */
[----:B0-----:R-:W-:Y:S01]  /*eab0*/  IMAD.WIDE R76, R42, 0x2, R6 ;  /* 0x000000022a4c7825 */ /* 0x001fe200078e0206 */
[----:B------:R-:W-:Y:S02]  /*eac0*/  PRMT R52, RZ, 0x7610, R52 ;  /* 0x00007610ff347816 */ /* 0x000fe40000000034 */
[----:B------:R-:W-:Y:S01]  /*ead0*/  PRMT R23, RZ, 0x7610, R23 ;  /* 0x00007610ff177816 */ /* 0x000fe20000000017 */
[----:B-1----:R-:W-:Y:S01]  /*eae0*/  IMAD.MOV.U32 R74, RZ, RZ, R45 ;  /* 0x000000ffff4a7224 */ /* 0x002fe200078e002d */
[----:B------:R-:W-:-:S02]  /*eaf0*/  PRMT R21, RZ, 0x7610, R21 ;  /* 0x00007610ff157816 */ /* 0x000fc40000000015 */
[----:B------:R-:W-:Y:S01]  /*eb00*/  PRMT R20, RZ, 0x7610, R20 ;  /* 0x00007610ff147816 */ /* 0x000fe20000000014 */
[----:B----4-:R0:W-:Y:S01]  /*eb10*/  STL [R1+0x440], R72 ;  /* 0x0004404801007387 */ /* 0x0101e20000100800 */
[----:B--2---:R-:W-:-:S03]  /*eb20*/  IMAD.WIDE R48, R42, 0x2, R8 ;  /* 0x000000022a307825 */ /* 0x004fc600078e0208 */
[----:B------:R-:W-:Y:S01]  /*eb30*/  STL [R1+0x454], R83 ;  /* 0x0004545301007387 */ /* 0x000fe20000100800 */
[----:B------:R-:W-:-:S03]  /*eb40*/  IMAD.WIDE R42, R44, 0x2, R6 ;  /* 0x000000022c2a7825 */ /* 0x000fc600078e0206 */
[----:B------:R-:W-:Y:S01]  /*eb50*/  STL [R1+0x450], R79 ;  /* 0x0004504f01007387 */ /* 0x000fe20000100800 */
[----:B------:R-:W-:-:S03]  /*eb60*/  IMAD.WIDE R44, R44, 0x2, R8 ;  /* 0x000000022c2c7825 */ /* 0x000fc600078e0208 */
[----:B------:R-:W2:Y:S01]  /*eb70*/  @!P0 LDG.E.U16 R52, desc[UR20][R76.64] ;  /* 0x000000144c348981 */ /* 0x000ea2000c1e1500 */
[----:B0-----:R-:W-:-:S03]  /*eb80*/  IMAD.MOV.U32 R72, RZ, RZ, R46 ;  /* 0x000000ffff487224 */ /* 0x001fc600078e002e */
[----:B------:R0:W4:Y:S01]  /*eb90*/  @!P0 LDG.E.U16 R23, desc[UR20][R48.64] ;  /* 0x0000001430178981 */ /* 0x000122000c1e1500 */
[----:B------:R-:W-:-:S03]  /*eba0*/  VIADD R46, R54, 0xffffff83 ;  /* 0xffffff83362e7836 */ /* 0x000fc60000000000 */
[----:B------:R-:W2:Y:S04]  /*ebb0*/  @!P3 LDG.E.U16 R21, desc[UR20][R42.64] ;  /* 0x000000142a15b981 */ /* 0x000ea8000c1e1500 */
[----:B------:R1:W2:Y:S01]  /*ebc0*/  @!P3 LDG.E.U16 R20, desc[UR20][R44.64] ;  /* 0x000000142c14b981 */ /* 0x0002a2000c1e1500 */
[----:B------:R-:W-:-:S03]  /*ebd0*/  ISETP.GE.U32.AND P3, PT, R46, 0x7fffff04, PT ;  /* 0x7fffff042e00780c */ /* 0x000fc60003f66070 */
[----:B---3--:R3:W-:Y:S04]  /*ebe0*/  STL [R1+0x3d8], R47 ;  /* 0x0003d82f01007387 */ /* 0x0087e80000100800 */
[----:B------:R-:W-:Y:S04]  /*ebf0*/  STL.64 [R1+0x78], R76 ;  /* 0x0000784c01007387 */ /* 0x000fe80000100a00 */
[----:B------:R0:W-:Y:S01]  /*ec00*/  STL.64 [R1+0x70], R48 ;  /* 0x0000703001007387 */ /* 0x0001e20000100a00 */
[----:B---3--:R-:W-:-:S03]  /*ec10*/  VIADD R47, R54, 0xffffff8b ;  /* 0xffffff8b362f7836 */ /* 0x008fc60000000000 */
[----:B------:R-:W-:Y:S04]  /*ec20*/  STL [R1+0x1980], R42 ;  /* 0x0019802a01007387 */ /* 0x000fe80000100800 */
        /* <DEDUP_REMOVED lines=8> */
[----:B0-----:R-:W-:-:S03]  /*ecb0*/  IMAD R48, R4, 0x74, RZ ;  /* 0x0000007404307824 */ /* 0x001fc600078e02ff */
[----:B------:R-:W-:Y:S04]  /*ecc0*/  STL [R1+0x3dc], R55 ;  /* 0x0003dc3701007387 */ /* 0x000fe80000100800 */
[----:B------:R-:W-:Y:S04]  /*ecd0*/  STL [R1+0x1af8], R44 ;  /* 0x001af82c01007387 */ /* 0x000fe80000100800 */
[----:B------:R-:W-:Y:S04]  /*ece0*/  STL [R1+0x200c], R44 ;  /* 0x00200c2c01007387 */ /* 0x000fe80000100800 */
[----:B------:R-:W-:Y:S01]  /*ecf0*/  STL [R1+0x1984], R45 ;  /* 0x0019842d01007387 */ /* 0x000fe20000100800 */
[----:B------:R-:W-:-:S03]  /*ed00*/  IMAD.WIDE R46, R48, 0x2, R6 ;  /* 0x00000002302e7825 */ /* 0x000fc600078e0206 */
[----:B------:R-:W-:Y:S04]  /*ed10*/  STL [R1+0x1afc], R45 ;  /* 0x001afc2d01007387 */ /* 0x000fe80000100800 */
[----:B------:R1:W-:Y:S02]  /*ed20*/  STL [R1+0x2010], R45 ;  /* 0x0020102d01007387 */ /* 0x0003e40000100800 */
[----:B-1----:R-:W-:-:S06]  /*ed30*/  PRMT R45, RZ, 0x7610, R45 ;  /* 0x00007610ff2d7816 */ /* 0x002fcc000000002d */
[----:B------:R-:W3:Y:S01]  /*ed40*/  @!P0 LDG.E.U16 R45, desc[UR20][R46.64] ;  /* 0x000000142e2d8981 */ /* 0x000ee2000c1e1500 */
[----:B------:R-:W-:Y:S01]  /*ed50*/  PRMT R44, RZ, 0x7610, R44 ;  /* 0x00007610ff2c7816 */ /* 0x000fe2000000002c */
[----:B------:R-:W-:-:S05]  /*ed60*/  IMAD.WIDE R48, R48, 0x2, R8 ;  /* 0x0000000230307825 */ /* 0x000fca00078e0208 */
[----:B------:R-:W3:Y:S04]  /*ed70*/  @!P0 LDG.E.U16 R44, desc[UR20][R48.64] ;  /* 0x00000014302c8981 */ /* 0x000ee8000c1e1500 */
[----:B--2---:R0:W-:Y:S01]  /*ed80*/  STL [R1+0x3d4], R52 ;  /* 0x0003d43401007387 */ /* 0x0041e20000100800 */
[----:B------:R-:W-:-:S03]  /*ed90*/  PRMT R43, RZ, 0x7610, R43 ;  /* 0x00007610ff2b7816 */ /* 0x000fc6000000002b */
[----:B------:R1:W-:Y:S04]  /*eda0*/  STL [R1+0x3cc], R21 ;  /* 0x0003cc1501007387 */ /* 0x0003e80000100800 */
[----:B----4-:R-:W-:Y:S01]  /*edb0*/  STL [R1+0x3d0], R23 ;  /* 0x0003d01701007387 */ /* 0x010fe20000100800 */
[----:B0-----:R-:W-:-:S03]  /*edc0*/  IMAD R52, R4, 0x7c, RZ ;  /* 0x0000007c04347824 */ /* 0x001fc600078e02ff */
[----:B------:R0:W-:Y:S01]  /*edd0*/  STL [R1+0x3c8], R20 ;  /* 0x0003c81401007387 */ /* 0x0001e20000100800 */
[----:B-1----:R-:W-:Y:S01]  /*ede0*/  IMAD.MOV.U32 R21, RZ, RZ, R51 ;  /* 0x000000ffff157224 */ /* 0x002fe200078e0033 */
[----:B------:R-:W-:Y:S01]  /*edf0*/  PRMT R42, RZ, 0x7610, R42 ;  /* 0x00007610ff2a7816 */ /* 0x000fe2000000002a */
[----:B------:R-:W-:Y:S02]  /*ee00*/  VIADD R55, R54, 0xfffffffa ;  /* 0xfffffffa36377836 */ /* 0x000fe40000000000 */
[----:B------:R-:W-:Y:S02]  /*ee10*/  IMAD.MOV.U32 R77, RZ, RZ, R53 ;  /* 0x000000ffff4d7224 */ /* 0x000fe400078e0035 */
[----:B0-----:R-:W-:Y:S02]  /*ee20*/  IMAD.MOV.U32 R20, RZ, RZ, R50 ;  /* 0x000000ffff147224 */ /* 0x001fe400078e0032 */
[----:B------:R-:W-:Y:S01]  /*ee30*/  IMAD.WIDE R50, R52, 0x2, R6 ;  /* 0x0000000234327825 */ /* 0x000fe200078e0206 */
[----:B------:R-:W-:-:S03]  /*ee40*/  ISETP.GE.U32.AND P0, PT, R55, 0x7fffff7b, PT ;  /* 0x7fffff7b3700780c */ /* 0x000fc60003f06070 */
[----:B------:R-:W-:Y:S01]  /*ee50*/  IMAD.WIDE R52, R52, 0x2, R8 ;  /* 0x0000000234347825 */ /* 0x000fe200078e0208 */
[----:B------:R-:W2:Y:S03]  /*ee60*/  @!P3 LDG.E.U16 R43, desc[UR20][R50.64] ;  /* 0x00000014322bb981 */ /* 0x000ea6000c1e1500 */
[----:B------:R-:W-:Y:S01]  /*ee70*/  VIADD R54, R54, 0xfffffff2 ;  /* 0xfffffff236367836 */ /* 0x000fe20000000000 */
[----:B------:R-:W4:Y:S04]  /*ee80*/  @!P3 LDG.E.U16 R42, desc[UR20][R52.64] ;  /* 0x00000014342ab981 */ /* 0x000f28000c1e1500 */
[----:B------:R-:W-:Y:S01]  /*ee90*/  ISETP.GE.U32.AND P3, PT, R54, 0x7fffff73, PT ;  /* 0x7fffff733600780c */ /* 0x000fe20003f66070 */
[----:B------:R-:W-:Y:S01]  /*eea0*/  IMAD R54, R4, 0x5, RZ ;  /* 0x0000000504367824 */ /* 0x000fe200078e02ff */
[----:B------:R-:W-:-:S02]  /*eeb0*/  PRMT R41, RZ, 0x7610, R41 ;  /* 0x00007610ff297816 */ /* 0x000fc40000000029 */
[----:B------:R-:W-:Y:S01]  /*eec0*/  PRMT R40, RZ, 0x7610, R40 ;  /* 0x00007610ff287816 */ /* 0x000fe20000000028 */
[----:B------:R-:W-:Y:S01]  /*eed0*/  IMAD.WIDE R88, R54, 0x2, R8 ;  /* 0x0000000236587825 */ /* 0x000fe200078e0208 */
[----:B------:R-:W-:-:S03]  /*eee0*/  PRMT R39, RZ, 0x7610, R39 ;  /* 0x00007610ff277816 */ /* 0x000fc60000000027 */
[----:B------:R-:W-:Y:S01]  /*eef0*/  IMAD R55, R4, 0xd, RZ ;  /* 0x0000000d04377824 */ /* 0x000fe200078e02ff */
[----:B------:R-:W2:Y:S01]  /*ef00*/  @!P0 LDG.E.U16 R40, desc[UR20][R88.64] ;  /* 0x0000001458288981 */ /* 0x000ea2000c1e1500 */
[----:B------:R-:W-:Y:S02]  /*ef10*/  PRMT R38, RZ, 0x7610, R38 ;  /* 0x00007610ff267816 */ /* 0x000fe40000000026 */
[----:B------:R-:W-:-:S04]  /*ef20*/  IMAD.WIDE R84, R55, 0x2, R6 ;  /* 0x0000000237547825 */ /* 0x000fc800078e0206 */
[----:B------:R-:W-:Y:S01]  /*ef30*/  IMAD.WIDE R80, R55, 0x2, R8 ;  /* 0x0000000237507825 */ /* 0x000fe200078e0208 */
[----:B------:R-:W2:Y:S04]  /*ef40*/  @!P3 LDG.E.U16 R39, desc[UR20][R84.64] ;  /* 0x000000145427b981 */ /* 0x000ea8000c1e1500 */
[----:B------:R-:W2:Y:S04]  /*ef50*/  @!P3 LDG.E.U16 R38, desc[UR20][R80.64] ;  /* 0x000000145026b981 */ /* 0x000ea8000c1e1500 */
[----:B---3--:R-:W-:Y:S04]  /*ef60*/  STL [R1+0x2014], R45 ;  /* 0x0020142d01007387 */ /* 0x008fe80000100800 */
[----:B------:R-:W-:Y:S04]  /*ef70*/  STL [R1+0x1990], R46 ;  /* 0x0019902e01007387 */ /* 0x000fe80000100800 */
[----:B------:R-:W-:Y:S04]  /*ef80*/  STL [R1+0x1b18], R46 ;  /* 0x001b182e01007387 */ /* 0x000fe80000100800 */
[----:B------:R-:W-:Y:S04]  /*ef90*/  STL [R1+0x2018], R46 ;  /* 0x0020182e01007387 */ /* 0x000fe80000100800 */
[----:B------:R-:W-:Y:S04]  /*efa0*/  STL [R1+0x198c], R47 ;  /* 0x00198c2f01007387 */ /* 0x000fe80000100800 */
[----:B------:R-:W-:Y:S04]  /*efb0*/  STL [R1+0x1b00], R47 ;  /* 0x001b002f01007387 */ /* 0x000fe80000100800 */
[----:B------:R0:W-:Y:S02]  /*efc0*/  STL [R1+0x201c], R47 ;  /* 0x00201c2f01007387 */ /* 0x0001e40000100800 */
[----:B0-----:R-:W-:-:S05]  /*efd0*/  IMAD.WIDE R46, R54, 0x2, R6 ;  /* 0x00000002362e7825 */ /* 0x001fca00078e0206 */
[----:B------:R0:W3:Y:S04]  /*efe0*/  @!P0 LDG.E.U16 R41, desc[UR20][R46.64] ;  /* 0x000000142e298981 */ /* 0x0000e8000c1e1500 */
[----:B------:R-:W-:Y:S04]  /*eff0*/  STL [R1+0x2020], R44 ;  /* 0x0020202c01007387 */ /* 0x000fe80000100800 */
[----:B------:R-:W-:Y:S04]  /*f000*/  STL [R1+0x1998], R48 ;  /* 0x0019983001007387 */ /* 0x000fe80000100800 */
[----:B------:R-:W-:Y:S04]  /*f010*/  STL [R1+0x1b3c], R48 ;  /* 0x001b3c3001007387 */ /* 0x000fe80000100800 */
[----:B------:R-:W-:Y:S04]  /*f020*/  STL [R1+0x2024], R48 ;  /* 0x0020243001007387 */ /* 0x000fe80000100800 */
[----:B------:R-:W-:Y:S04]  /*f030*/  STL [R1+0x1994], R49 ;  /* 0x0019943101007387 */ /* 0x000fe80000100800 */
[----:B------:R1:W-:Y:S02]  /*f040*/  STL [R1+0x1b30], R49 ;  /* 0x001b303101007387 */ /* 0x0003e40000100800 */
[----:B-1----:R-:W1:Y:S02]  /*f050*/  LDC R49, c[0x0][0x3a0] ;  /* 0x0000e800ff317b82 */ /* 0x002e640000000800 */
[----:B--2---:R-:W-:Y:S04]  /*f060*/  STL [R1+0x2028], R43 ;  /* 0x0020282b01007387 */ /* 0x004fe80000100800 */
[----:B------:R-:W-:Y:S01]  /*f070*/  STL [R1+0x19a0], R50 ;  /* 0x0019a03201007387 */ /* 0x000fe20000100800 */
[----:B------:R-:W-:-:S03]  /*f080*/  IMAD.MOV.U32 R78, RZ, RZ, R56 ;  /* 0x000000ffff4e7224 */ /* 0x000fc600078e0038 */
[----:B------:R-:W-:Y:S04]  /*f090*/  STL [R1+0x1b58], R50 ;  /* 0x001b583201007387 */ /* 0x000fe80000100800 */
[----:B------:R-:W-:Y:S04]  /*f0a0*/  STL [R1+0x199c], R51 ;  /* 0x00199c3301007387 */ /* 0x000fe80000100800 */
[----:B------:R-:W-:Y:S04]  /*f0b0*/  STL [R1+0x1b4c], R51 ;  /* 0x001b4c3301007387 */ /* 0x000fe80000100800 */
[----:B------:R-:W-:Y:S01]  /*f0c0*/  STL [R1+0x202c], R51 ;  /* 0x00202c3301007387 */ /* 0x000fe20000100800 */
[----:B-1----:R-:W-:-:S03]  /*f0d0*/  VIADD R54, R49, 0xffffffe2 ;  /* 0xffffffe231367836 */ /* 0x002fc60000000000 */
[----:B----4-:R-:W-:Y:S01]  /*f0e0*/  STL [R1+0x2030], R42 ;  /* 0x0020302a01007387 */ /* 0x010fe20000100800 */
[----:B------:R-:W-:-:S03]  /*f0f0*/  IADD3 R56, PT, PT, R49, -0x16, RZ ;  /* 0xffffffea31387810 */ /* 0x000fc60007ffe0ff */
[----:B------:R1:W-:Y:S01]  /*f100*/  STL.64 [R1+0x2090], R42 ;  /* 0x0020902a01007387 */ /* 0x0003e20000100a00 */
[----:B------:R-:W-:-:S03]  /*f110*/  ISETP.GE.U32.AND P3, PT, R54, 0x7fffff63, PT ;  /* 0x7fffff633600780c */ /* 0x000fc60003f66070 */
[----:B------:R-:W-:Y:S01]  /*f120*/  STL [R1+0x19a8], R52 ;  /* 0x0019a83401007387 */ /* 0x000fe20000100800 */
[----:B------:R-:W-:-:S03]  /*f130*/  ISETP.GE.U32.AND P0, PT, R56, 0x7fffff6b, PT ;  /* 0x7fffff6b3800780c */ /* 0x000fc60003f06070 */
[----:B------:R-:W-:Y:S01]  /*f140*/  STL [R1+0x1b74], R52 ;  /* 0x001b743401007387 */ /* 0x000fe20000100800 */
[----:B------:R-:W-:-:S03]  /*f150*/  IMAD R54, R4, 0x15, RZ ;  /* 0x0000001504367824 */ /* 0x000fc600078e02ff */
[----:B------:R-:W-:Y:S01]  /*f160*/  STL [R1+0x19a4], R53 ;  /* 0x0019a43501007387 */ /* 0x000fe20000100800 */
[----:B------:R-:W-:-:S03]  /*f170*/  IMAD R55, R4, 0x1d, RZ ;  /* 0x0000001d04377824 */ /* 0x000fc600078e02ff */
[----:B------:R-:W-:Y:S01]  /*f180*/  STL [R1+0x1b6c], R53 ;  /* 0x001b6c3501007387 */ /* 0x000fe20000100800 */
[----:B------:R-:W-:-:S03]  /*f190*/  PRMT R35, RZ, 0x7610, R35 ;  /* 0x00007610ff237816 */ /* 0x000fc60000000023 */
[----:B------:R0:W-:Y:S01]  /*f1a0*/  STL.64 [R1+0x670], R46 ;  /* 0x0006702e01007387 */ /* 0x0001e20000100a00 */
[----:B------:R-:W-:-:S03]  /*f1b0*/  PRMT R34, RZ, 0x7610, R34 ;  /* 0x00007610ff227816 */ /* 0x000fc60000000022 */
[----:B------:R2:W-:Y:S01]  /*f1c0*/  STL.64 [R1+0x668], R88 ;  /* 0x0006685801007387 */ /* 0x0005e20000100a00 */
[----:B------:R-:W-:-:S03]  /*f1d0*/  IMAD.WIDE R44, R54, 0x2, R8 ;  /* 0x00000002362c7825 */ /* 0x000fc600078e0208 */
[----:B------:R4:W-:Y:S01]  /*f1e0*/  STL.64 [R1+0x5e8], R84 ;  /* 0x0005e85401007387 */ /* 0x0009e20000100a00 */
[----:B-1----:R-:W-:Y:S01]  /*f1f0*/  IMAD.WIDE R42, R55, 0x2, R6 ;  /* 0x00000002372a7825 */ /* 0x002fe200078e0206 */
[----:B------:R-:W-:Y:S02]  /*f200*/  PRMT R37, RZ, 0x7610, R37 ;  /* 0x00007610ff257816 */ /* 0x000fe40000000025 */
[----:B------:R-:W-:Y:S01]  /*f210*/  PRMT R36, RZ, 0x7610, R36 ;  /* 0x00007610ff247816 */ /* 0x000fe20000000024 */
[----:B0-----:R-:W-:Y:S01]  /*f220*/  IMAD.WIDE R46, R54, 0x2, R6 ;  /* 0x00000002362e7825 */ /* 0x001fe200078e0206 */
[----:B------:R-:W3:Y:S03]  /*f230*/  @!P3 LDG.E.U16 R35, desc[UR20][R42.64] ;  /* 0x000000142a23b981 */ /* 0x000ee6000c1e1500 */
[C---:B------:R-:W-:Y:S01]  /*f240*/  VIADD R54, R49.reuse, 0xffffffd2 ;  /* 0xffffffd231367836 */ /* 0x040fe20000000000 */
[----:B------:R-:W3:Y:S01]  /*f250*/  @!P0 LDG.E.U16 R37, desc[UR20][R46.64] ;  /* 0x000000142e258981 */ /* 0x000ee2000c1e1500 */
[----:B------:R-:W-:-:S03]  /*f260*/  VIADD R56, R49, 0xffffffda ;  /* 0xffffffda31387836 */ /* 0x000fc60000000000 */
[----:B------:R0:W3:Y:S02]  /*f270*/  @!P0 LDG.E.U16 R36, desc[UR20][R44.64] ;  /* 0x000000142c248981 */ /* 0x0000e4000c1e1500 */
[----:B------:R-:W-:Y:S02]  /*f280*/  ISETP.GE.U32.AND P0, PT, R56, 0x7fffff5b, PT ;  /* 0x7fffff5b3800780c */ /* 0x000fe40003f06070 */
[----:B------:R-:W-:Y:S02]  /*f290*/  PRMT R31, RZ, 0x7610, R31 ;  /* 0x00007610ff1f7816 */ /* 0x000fe4000000001f */
[----:B------:R-:W-:Y:S02]  /*f2a0*/  PRMT R30, RZ, 0x7610, R30 ;  /* 0x00007610ff1e7816 */ /* 0x000fe4000000001e */
[----:B------:R-:W-:Y:S02]  /*f2b0*/  PRMT R33, RZ, 0x7610, R33 ;  /* 0x00007610ff217816 */ /* 0x000fe40000000021 */
[----:B------:R-:W-:Y:S01]  /*f2c0*/  PRMT R32, RZ, 0x7610, R32 ;  /* 0x00007610ff207816 */ /* 0x000fe20000000020 */
[----:B------:R-:W-:Y:S01]  /*f2d0*/  VIADD R56, R49, 0xffffffca ;  /* 0xffffffca31387836 */ /* 0x000fe20000000000 */
[----:B------:R-:W-:-:S02]  /*f2e0*/  PRMT R27, RZ, 0x7610, R27 ;  /* 0x00007610ff1b7816 */ /* 0x000fc4000000001b */
[----:B------:R-:W-:Y:S02]  /*f2f0*/  PRMT R26, RZ, 0x7610, R26 ;  /* 0x00007610ff1a7816 */ /* 0x000fe4000000001a */
[----:B------:R-:W-:Y:S02]  /*f300*/  PRMT R28, RZ, 0x7610, R28 ;  /* 0x00007610ff1c7816 */ /* 0x000fe4000000001c */
[----:B------:R-:W-:Y:S02]  /*f310*/  PRMT R29, RZ, 0x7610, R29 ;  /* 0x00007610ff1d7816 */ /* 0x000fe4000000001d */
[----:B------:R-:W-:Y:S02]  /*f320*/  PRMT R22, RZ, 0x7610, R22 ;  /* 0x00007610ff167816 */ /* 0x000fe40000000016 */
[----:B------:R-:W-:Y:S02]  /*f330*/  PRMT R19, RZ, 0x7610, R19 ;  /* 0x00007610ff137816 */ /* 0x000fe40000000013 */
[----:B------:R-:W-:-:S02]  /*f340*/  PRMT R25, RZ, 0x7610, R25 ;  /* 0x00007610ff197816 */ /* 0x000fc40000000019 */
[----:B------:R-:W-:Y:S02]  /*f350*/  PRMT R24, RZ, 0x7610, R24 ;  /* 0x00007610ff187816 */ /* 0x000fe40000000018 */
[----:B------:R-:W-:Y:S02]  /*f360*/  PRMT R16, RZ, 0x7610, R16 ;  /* 0x00007610ff107816 */ /* 0x000fe40000000010 */
[----:B------:R-:W-:Y:S02]  /*f370*/  PRMT R15, RZ, 0x7610, R15 ;  /* 0x00007610ff0f7816 */ /* 0x000fe4000000000f */
[----:B------:R-:W-:Y:S02]  /*f380*/  PRMT R18, RZ, 0x7610, R18 ;  /* 0x00007610ff127816 */ /* 0x000fe40000000012 */
[----:B------:R-:W-:Y:S01]  /*f390*/  PRMT R17, RZ, 0x7610, R17 ;  /* 0x00007610ff117816 */ /* 0x000fe20000000011 */
[----:B------:R-:W-:Y:S01]  /*f3a0*/  IMAD.MOV.U32 R75, RZ, RZ, R21 ;  /* 0x000000ffff4b7224 */ /* 0x000fe200078e0015 */
[----:B------:R-:W-:Y:S01]  /*f3b0*/  PRMT R14, RZ, 0x7610, R14 ;  /* 0x00007610ff0e7816 */ /* 0x000fe2000000000e */
[----:B------:R-:W-:Y:S01]  /*f3c0*/  IMAD.MOV.U32 R21, RZ, RZ, R72 ;  /* 0x000000ffff157224 */ /* 0x000fe200078e0048 */
[----:B------:R-:W-:Y:S01]  /*f3d0*/  PRMT R13, RZ, 0x7610, R13 ;  /* 0x00007610ff0d7816 */ /* 0x000fe2000000000d */
[----:B------:R-:W-:Y:S01]  /*f3e0*/  IMAD.MOV.U32 R23, RZ, RZ, R77 ;  /* 0x000000ffff177224 */ /* 0x000fe200078e004d */
[----:B------:R-:W-:Y:S01]  /*f3f0*/  PRMT R12, RZ, 0x7610, R12 ;  /* 0x00007610ff0c7816 */ /* 0x000fe2000000000c */
[----:B------:R-:W-:Y:S01]  /*f400*/  IMAD.MOV.U32 R76, RZ, RZ, R74 ;  /* 0x000000ffff4c7224 */ /* 0x000fe200078e004a */
[----:B------:R-:W-:Y:S01]  /*f410*/  PRMT R11, RZ, 0x7610, R11 ;  /* 0x00007610ff0b7816 */ /* 0x000fe2000000000b */
[----:B------:R-:W-:-:S02]  /*f420*/  IMAD.MOV.U32 R72, RZ, RZ, R57 ;  /* 0x000000ffff487224 */ /* 0x000fc400078e0039 */
[----:B------:R-:W-:Y:S02]  /*f430*/  IMAD.MOV.U32 R77, RZ, RZ, R59 ;  /* 0x000000ffff4d7224 */ /* 0x000fe400078e003b */
[----:B------:R-:W-:Y:S02]  /*f440*/  IMAD.MOV.U32 R74, RZ, RZ, R58 ;  /* 0x000000ffff4a7224 */ /* 0x000fe400078e003a */
[C---:B------:R-:W-:Y:S02]  /*f450*/  VIADD R59, R49.reuse, 0xffffff8a ;  /* 0xffffff8a313b7836 */ /* 0x040fe40000000000 */
[----:B------:R-:W-:Y:S02]  /*f460*/  VIADD R58, R49, 0xffffff82 ;  /* 0xffffff82313a7836 */ /* 0x000fe40000000000 */
[----:B------:R-:W-:Y:S02]  /*f470*/  IMAD.MOV.U32 R86, RZ, RZ, R20 ;  /* 0x000000ffff567224 */ /* 0x000fe400078e0014 */
[----:B------:R-:W-:-:S02]  /*f480*/  IMAD.MOV.U32 R20, RZ, RZ, R60 ;  /* 0x000000ffff147224 */ /* 0x000fc400078e003c */
[C---:B------:R-:W-:Y:S02]  /*f490*/  IMAD R60, R4.reuse, 0x75, RZ ;  /* 0x00000075043c7824 */ /* 0x040fe400078e02ff */
[----:B------:R-:W-:Y:S02]  /*f4a0*/  IMAD.MOV.U32 R83, RZ, RZ, R64 ;  /* 0x000000ffff537224 */ /* 0x000fe400078e0040 */
[----:B------:R-:W-:Y:S01]  /*f4b0*/  IMAD R64, R4, 0x7d, RZ ;  /* 0x0000007d04407824 */ /* 0x000fe200078e02ff */
[----:B------:R-:W-:Y:S01]  /*f4c0*/  PRMT R10, RZ, 0x7610, R10 ;  /* 0x00007610ff0a7816 */ /* 0x000fe2000000000a */
[----:B--2---:R-:W-:Y:S01]  /*f4d0*/  IMAD.MOV.U32 R88, RZ, RZ, R75 ;  /* 0x000000ffff587224 */ /* 0x004fe200078e004b */
[----:B------:R-:W-:Y:S01]  /*f4e0*/  PRMT R2, RZ, 0x7610, R2 ;  /* 0x00007610ff027816 */ /* 0x000fe20000000002 */
[----:B------:R-:W-:Y:S01]  /*f4f0*/  IMAD.MOV.U32 R75, RZ, RZ, R67 ;  /* 0x000000ffff4b7224 */ /* 0x000fe200078e0043 */
[----:B------:R-:W-:Y:S01]  /*f500*/  PRMT R87, RZ, 0x7610, R87 ;  /* 0x00007610ff577816 */ /* 0x000fe20000000057 */
[----:B------:R-:W-:Y:S01]  /*f510*/  IMAD.MOV.U32 R79, RZ, RZ, R62 ;  /* 0x000000ffff4f7224 */ /* 0x000fe200078e003e */
[----:B------:R-:W-:Y:S01]  /*f520*/  PRMT R5, RZ, 0x7610, R5 ;  /* 0x00007610ff057816 */ /* 0x000fe20000000005 */
[----:B----4-:R-:W-:-:S02]  /*f530*/  IMAD.MOV.U32 R84, RZ, RZ, R65 ;  /* 0x000000ffff547224 */ /* 0x010fc400078e0041 */
[C---:B------:R-:W-:Y:S02]  /*f540*/  VIADD R67, R49.reuse, 0xfffffff9 ;  /* 0xfffffff931437836 */ /* 0x040fe40000000000 */
[----:B------:R-:W-:Y:S02]  /*f550*/  IMAD.MOV.U32 R89, RZ, RZ, R66 ;  /* 0x000000ffff597224 */ /* 0x000fe400078e0042 */
[C---:B------:R-:W-:Y:S01]  /*f560*/  VIADD R66, R49.reuse, 0xfffffff1 ;  /* 0xfffffff131427836 */ /* 0x040fe20000000000 */
[----:B------:R-:W-:Y:S01]  /*f570*/  PRMT R91, RZ, 0x7610, R91 ;  /* 0x00007610ff5b7816 */ /* 0x000fe2000000005b */
[----:B------:R-:W-:Y:S01]  /*f580*/  IMAD.MOV.U32 R85, RZ, RZ, R68 ;  /* 0x000000ffff557224 */ /* 0x000fe200078e0044 */
[----:B------:R-:W-:Y:S01]  /*f590*/  PRMT R92, RZ, 0x7610, R92 ;  /* 0x00007610ff5c7816 */ /* 0x000fe2000000005c */
[----:B------:R-:W-:Y:S01]  /*f5a0*/  VIADD R68, R49, 0xffffffe9 ;  /* 0xffffffe931447836 */ /* 0x000fe20000000000 */
[----:B---3--:R1:W-:Y:S04]  /*f5b0*/  STL.64 [R1+0x2080], R40 ;  /* 0x0020802801007387 */ /* 0x0083e80000100a00 */
[----:B------:R-:W-:Y:S01]  /*f5c0*/  STL.64 [R1+0x5e0], R80 ;  /* 0x0005e05001007387 */ /* 0x000fe20000100a00 */
[----:B-1----:R-:W-:-:S03]  /*f5d0*/  IMAD.WIDE R40, R55, 0x2, R8 ;  /* 0x0000000237287825 */ /* 0x002fc600078e0208 */
[----:B------:R-:W-:Y:S04]  /*f5e0*/  STL.64 [R1+0x2088], R38 ;  /* 0x0020882601007387 */ /* 0x000fe80000100a00 */
[----:B------:R1:W2:Y:S01]  /*f5f0*/  @!P3 LDG.E.U16 R34, desc[UR20][R40.64] ;  /* 0x000000142822b981 */ /* 0x0002a2000c1e1500 */
[----:B------:R-:W-:Y:S01]  /*f600*/  ISETP.GE.U32.AND P3, PT, R54, 0x7fffff53, PT ;  /* 0x7fffff533600780c */ /* 0x000fe20003f66070 */
[C---:B------:R-:W-:Y:S02]  /*f610*/  IMAD R54, R4.reuse, 0x25, RZ ;  /* 0x0000002504367824 */ /* 0x040fe400078e02ff */
[----:B------:R3:W-:Y:S01]  /*f620*/  STL.64 [R1+0x2098], R38 ;  /* 0x0020982601007387 */ /* 0x0007e20000100a00 */
[----:B------:R-:W-:-:S03]  /*f630*/  IMAD R55, R4, 0x2d, RZ ;  /* 0x0000002d04377824 */ /* 0x000fc600078e02ff */
[----:B------:R-:W-:Y:S04]  /*f640*/  STL.64 [R1+0x568], R46 ;  /* 0x0005682e01007387 */ /* 0x000fe80000100a00 */
[----:B------:R0:W-:Y:S04]  /*f650*/  STL.64 [R1+0x560], R44 ;  /* 0x0005602c01007387 */ /* 0x0001e80000100a00 */
[----:B------:R4:W-:Y:S01]  /*f660*/  STL.64 [R1+0x4e8], R42 ;  /* 0x0004e82a01007387 */ /* 0x0009e20000100a00 */
[----:B---3--:R-:W-:-:S03]  /*f670*/  IMAD.WIDE R38, R55, 0x2, R8 ;  /* 0x0000000237267825 */ /* 0x008fc600078e0208 */
[----:B------:R1:W-:Y:S01]  /*f680*/  STL.64 [R1+0x4e0], R40 ;  /* 0x0004e02801007387 */ /* 0x0003e20000100a00 */
[----:B0-----:R-:W-:-:S03]  /*f690*/  IMAD.WIDE R44, R54, 0x2, R6 ;  /* 0x00000002362c7825 */ /* 0x001fc600078e0206 */
[----:B------:R-:W3:Y:S01]  /*f6a0*/  @!P3 LDG.E.U16 R30, desc[UR20][R38.64] ;  /* 0x00000014261eb981 */ /* 0x000ee2000c1e1500 */
[----:B----4-:R-:W-:-:S03]  /*f6b0*/  IMAD.WIDE R42, R54, 0x2, R8 ;  /* 0x00000002362a7825 */ /* 0x010fc600078e0208 */
[----:B------:R0:W4:Y:S01]  /*f6c0*/  @!P0 LDG.E.U16 R33, desc[UR20][R44.64] ;  /* 0x000000142c218981 */ /* 0x000122000c1e1500 */
[----:B-1----:R-:W-:-:S03]  /*f6d0*/  IMAD.WIDE R40, R55, 0x2, R6 ;  /* 0x0000000237287825 */ /* 0x002fc600078e0206 */
[----:B------:R1:W2:Y:S01]  /*f6e0*/  @!P0 LDG.E.U16 R32, desc[UR20][R42.64] ;  /* 0x000000142a208981 */ /* 0x0002a2000c1e1500 */
[----:B------:R-:W-:-:S03]  /*f6f0*/  VIADD R54, R49, 0xffffffc2 ;  /* 0xffffffc231367836 */ /* 0x000fc60000000000 */
[----:B------:R0:W2:Y:S01]  /*f700*/  @!P3 LDG.E.U16 R31, desc[UR20][R40.64] ;  /* 0x00000014281fb981 */ /* 0x0000a2000c1e1500 */
[----:B------:R-:W-:Y:S02]  /*f710*/  ISETP.GE.U32.AND P0, PT, R56, 0x7fffff4b, PT ;  /* 0x7fffff4b3800780c */ /* 0x000fe40003f06070 */
[----:B------:R-:W-:Y:S01]  /*f720*/  ISETP.GE.U32.AND P3, PT, R54, 0x7fffff43, PT ;  /* 0x7fffff433600780c */ /* 0x000fe20003f66070 */
[----:B------:R0:W-:Y:S01]  /*f730*/  STL.64 [R1+0x468], R44 ;  /* 0x0004682c01007387 */ /* 0x0001e20000100a00 */
[C---:B------:R-:W-:Y:S02]  /*f740*/  IMAD R54, R4.reuse, 0x35, RZ ;  /* 0x0000003504367824 */ /* 0x040fe400078e02ff */
[----:B------:R-:W-:Y:S01]  /*f750*/  IMAD R55, R4, 0x3d, RZ ;  /* 0x0000003d04377824 */ /* 0x000fe200078e02ff */
[----:B------:R1:W-:Y:S04]  /*f760*/  STL.64 [R1+0x460], R42 ;  /* 0x0004602a01007387 */ /* 0x0003e80000100a00 */
[----:B------:R1:W-:Y:S04]  /*f770*/  STL.64 [R1+0x3e8], R40 ;  /* 0x0003e82801007387 */ /* 0x0003e80000100a00 */
[----:B------:R1:W-:Y:S01]  /*f780*/  STL.64 [R1+0x3e0], R38 ;  /* 0x0003e02601007387 */ /* 0x0003e20000100a00 */
[----:B0-----:R-:W-:-:S04]  /*f790*/  IMAD.WIDE R44, R54, 0x2, R6 ;  /* 0x00000002362c7825 */ /* 0x001fc800078e0206 */
[----:B-1----:R-:W-:Y:S01]  /*f7a0*/  IMAD.WIDE R42, R54, 0x2, R8 ;  /* 0x00000002362a7825 */ /* 0x002fe200078e0208 */
[----:B------:R0:W2:Y:S03]  /*f7b0*/  @!P0 LDG.E.U16 R28, desc[UR20][R44.64] ;  /* 0x000000142c1c8981 */ /* 0x0000a6000c1e1500 */
[C---:B------:R-:W-:Y:S01]  /*f7c0*/  IMAD.WIDE R40, R55.reuse, 0x2, R6 ;  /* 0x0000000237287825 */ /* 0x040fe200078e0206 */
[----:B------:R1:W2:Y:S03]  /*f7d0*/  @!P0 LDG.E.U16 R29, desc[UR20][R42.64] ;  /* 0x000000142a1d8981 */ /* 0x0002a6000c1e1500 */
[----:B------:R-:W-:Y:S01]  /*f7e0*/  IMAD.WIDE R38, R55, 0x2, R8 ;  /* 0x0000000237267825 */ /* 0x000fe200078e0208 */
[----:B------:R0:W2:Y:S03]  /*f7f0*/  @!P3 LDG.E.U16 R27, desc[UR20][R40.64] ;  /* 0x00000014281bb981 */ /* 0x0000a6000c1e1500 */
[C---:B------:R-:W-:Y:S01]  /*f800*/  VIADD R54, R49.reuse, 0xffffffb2 ;  /* 0xffffffb231367836 */ /* 0x040fe20000000000 */
[----:B------:R0:W2:Y:S01]  /*f810*/  @!P3 LDG.E.U16 R26, desc[UR20][R38.64] ;  /* 0x00000014261ab981 */ /* 0x0000a2000c1e1500 */
[----:B------:R-:W-:-:S03]  /*f820*/  VIADD R56, R49, 0xffffffba ;  /* 0xffffffba31387836 */ /* 0x000fc60000000000 */
        /* <DEDUP_REMOVED lines=28> */
[----:B------:R-:W2:Y:S03]  /*f9f0*/  @!P0 LDG.E.U16 R18, desc[UR20][R44.64] ;  /* 0x000000142c128981 */ /* 0x000ea6000c1e1500 */
[C---:B------:R-:W-:Y:S01]  /*fa00*/  IMAD.WIDE R40, R55.reuse, 0x2, R6 ;  /* 0x0000000237287825 */ /* 0x040fe200078e0206 */
[----:B------:R-:W2:Y:S03]  /*fa10*/  @!P0 LDG.E.U16 R17, desc[UR20][R42.64] ;  /* 0x000000142a118981 */ /* 0x000ea6000c1e1500 */
[----:B------:R-:W-:Y:S01]  /*fa20*/  IMAD.WIDE R38, R55, 0x2, R8 ;  /* 0x0000000237267825 */ /* 0x000fe200078e0208 */
[----:B------:R0:W2:Y:S03]  /*fa30*/  @!P3 LDG.E.U16 R16, desc[UR20][R40.64] ;  /* 0x000000142810b981 */ /* 0x0000a6000c1e1500 */
[C---:B------:R-:W-:Y:S01]  /*fa40*/  VIADD R54, R49.reuse, 0xffffff92 ;  /* 0xffffff9231367836 */ /* 0x040fe20000000000 */
[----:B------:R1:W2:Y:S01]  /*fa50*/  @!P3 LDG.E.U16 R15, desc[UR20][R38.64] ;  /* 0x00000014260fb981 */ /* 0x0002a2000c1e1500 */
[----:B------:R-:W-:-:S03]  /*fa60*/  VIADD R56, R49, 0xffffff9a ;  /* 0xffffff9a31387836 */ /* 0x000fc60000000000 */
[----:B------:R-:W-:Y:S01]  /*fa70*/  ISETP.GE.U32.AND P3, PT, R54, 0x7fffff13, PT ;  /* 0x7fffff133600780c */ /* 0x000fe20003f66070 */
[----:B------:R-:W-:Y:S01]  /*fa80*/  IMAD R54, R4, 0x65, RZ ;  /* 0x0000006504367824 */ /* 0x000fe200078e02ff */
[----:B------:R-:W-:Y:S01]  /*fa90*/  STL.64 [R1+0x168], R44 ;  /* 0x0001682c01007387 */ /* 0x000fe20000100a00 */
[----:B------:R-:W-:Y:S01]  /*faa0*/  ISETP.GE.U32.AND P0, PT, R56, 0x7fffff1b, PT ;  /* 0x7fffff1b3800780c */ /* 0x000fe20003f06070 */
[----:B------:R-:W-:Y:S02]  /*fab0*/  IMAD R56, R4, 0x6d, RZ ;  /* 0x0000006d04387824 */ /* 0x000fe400078e02ff */
[----:B------:R-:W-:Y:S04]  /*fac0*/  STL.64 [R1+0x160], R42 ;  /* 0x0001602a01007387 */ /* 0x000fe80000100a00 */
[----:B------:R0:W-:Y:S04]  /*fad0*/  STL.64 [R1+0xe8], R40 ;  /* 0x0000e82801007387 */ /* 0x0001e80000100a00 */
[----:B------:R1:W-:Y:S01]  /*fae0*/  STL.64 [R1+0xe0], R38 ;  /* 0x0000e02601007387 */ /* 0x0003e20000100a00 */
[----:B0-----:R-:W-:-:S04]  /*faf0*/  IMAD.WIDE R40, R54, 0x2, R6 ;  /* 0x0000000236287825 */ /* 0x001fc800078e0206 */
[----:B-1----:R-:W-:Y:S01]  /*fb00*/  IMAD.WIDE R38, R54, 0x2, R8 ;  /* 0x0000000236267825 */ /* 0x002fe200078e0208 */
[----:B------:R-:W-:Y:S03]  /*fb10*/  STL.64 [R1+0x68], R40 ;  /* 0x0000682801007387 */ /* 0x000fe60000100a00 */
[C---:B------:R-:W-:Y:S01]  /*fb20*/  IMAD.WIDE R54, R56.reuse, 0x2, R6 ;  /* 0x0000000238367825 */ /* 0x040fe200078e0206 */
[----:B------:R-:W-:Y:S03]  /*fb30*/  STL.64 [R1+0x60], R38 ;  /* 0x0000602601007387 */ /* 0x000fe60000100a00 */
[----:B------:R-:W-:Y:S01]  /*fb40*/  IMAD.WIDE R56, R56, 0x2, R8 ;  /* 0x0000000238387825 */ /* 0x000fe200078e0208 */
[----:B------:R-:W-:Y:S04]  /*fb50*/  STL [R1+0x19b0], R54 ;  /* 0x0019b03601007387 */ /* 0x000fe80000100800 */
[----:B------:R-:W-:Y:S04]  /*fb60*/  STL [R1+0x19ac], R55 ;  /* 0x0019ac3701007387 */ /* 0x000fe80000100800 */
[----:B------:R-:W-:Y:S04]  /*fb70*/  STL.64 [R1+0x1b80], R54 ;  /* 0x001b803601007387 */ /* 0x000fe80000100a00 */
[----:B------:R-:W-:Y:S04]  /*fb80*/  STL [R1+0x1d2c], R55 ;  /* 0x001d2c3701007387 */ /* 0x000fe80000100800 */
[----:B------:R-:W-:Y:S04]  /*fb90*/  STL [R1+0x1bd8], R54 ;  /* 0x001bd83601007387 */ /* 0x000fe80000100800 */
[----:B------:R-:W2:Y:S04]  /*fba0*/  @!P0 LDG.E.U16 R14, desc[UR20][R40.64] ;  /* 0x00000014280e8981 */ /* 0x000ea8000c1e1500 */
[----:B------:R-:W2:Y:S01]  /*fbb0*/  @!P0 LDG.E.U16 R13, desc[UR20][R38.64] ;  /* 0x00000014260d8981 */ /* 0x000ea2000c1e1500 */
[----:B------:R-:W-:-:S03]  /*fbc0*/  ISETP.GE.U32.AND P0, PT, R59, 0x7fffff0b, PT ;  /* 0x7fffff0b3b00780c */ /* 0x000fc60003f06070 */
[----:B------:R-:W2:Y:S04]  /*fbd0*/  @!P3 LDG.E.U16 R12, desc[UR20][R54.64] ;  /* 0x00000014360cb981 */ /* 0x000ea8000c1e1500 */
[----:B------:R-:W-:Y:S04]  /*fbe0*/  STL [R1+0x1de8], R54 ;  /* 0x001de83601007387 */ /* 0x000fe80000100800 */
[----:B------:R-:W2:Y:S01]  /*fbf0*/  @!P3 LDG.E.U16 R11, desc[UR20][R56.64] ;  /* 0x00000014380bb981 */ /* 0x000ea2000c1e1500 */
[----:B------:R-:W-:Y:S01]  /*fc00*/  ISETP.GE.U32.AND P3, PT, R58, 0x7fffff03, PT ;  /* 0x7fffff033a00780c */ /* 0x000fe20003f66070 */
[----:B------:R-:W-:-:S02]  /*fc10*/  IMAD.WIDE R58, R60, 0x2, R6 ;  /* 0x000000023c3a7825 */ /* 0x000fc400078e0206 */
[----:B------:R-:W-:Y:S04]  /*fc20*/  STL [R1+0x19b8], R56 ;  /* 0x0019b83801007387 */ /* 0x000fe80000100800 */
[----:B------:R-:W-:Y:S04]  /*fc30*/  STL [R1+0x1bdc], R56 ;  /* 0x001bdc3801007387 */ /* 0x000fe80000100800 */
[----:B------:R-:W-:Y:S01]  /*fc40*/  STL [R1+0x1d48], R56 ;  /* 0x001d483801007387 */ /* 0x000fe20000100800 */
[----:B------:R-:W-:-:S03]  /*fc50*/  IMAD.MOV.U32 R80, RZ, RZ, R61 ;  /* 0x000000ffff507224 */ /* 0x000fc600078e003d */
[----:B------:R-:W-:Y:S01]  /*fc60*/  STL [R1+0x19b4], R57 ;  /* 0x0019b43901007387 */ /* 0x000fe20000100800 */
[----:B------:R-:W-:-:S03]  /*fc70*/  IMAD.WIDE R60, R60, 0x2, R8 ;  /* 0x000000023c3c7825 */ /* 0x000fc600078e0208 */
[----:B------:R-:W-:Y:S04]  /*fc80*/  STL [R1+0x1be0], R57 ;  /* 0x001be03901007387 */ /* 0x000fe80000100800 */
[----:B------:R-:W-:Y:S04]  /*fc90*/  STL [R1+0x1d4c], R57 ;  /* 0x001d4c3901007387 */ /* 0x000fe80000100800 */
[----:B------:R-:W-:Y:S04]  /*fca0*/  STL [R1+0x19c0], R58 ;  /* 0x0019c03a01007387 */ /* 0x000fe80000100800 */
[----:B------:R-:W-:Y:S04]  /*fcb0*/  STL [R1+0x1be4], R58 ;  /* 0x001be43a01007387 */ /* 0x000fe80000100800 */
[----:B------:R-:W-:Y:S01]  /*fcc0*/  STL [R1+0x1d54], R58 ;  /* 0x001d543a01007387 */ /* 0x000fe20000100800 */
[----:B------:R-:W-:-:S03]  /*fcd0*/  IMAD.MOV.U32 R81, RZ, RZ, R63 ;  /* 0x000000ffff517224 */ /* 0x000fc600078e003f */
[----:B------:R-:W-:Y:S01]  /*fce0*/  STL [R1+0x19bc], R59 ;  /* 0x0019bc3b01007387 */ /* 0x000fe20000100800 */
[----:B------:R-:W-:-:S03]  /*fcf0*/  IMAD.WIDE R62, R64, 0x2, R6 ;  /* 0x00000002403e7825 */ /* 0x000fc600078e0206 */
[----:B------:R-:W-:Y:S01]  /*fd00*/  STL [R1+0x1be8], R59 ;  /* 0x001be83b01007387 */ /* 0x000fe20000100800 */
[----:B------:R-:W-:-:S03]  /*fd10*/  IMAD.WIDE R64, R64, 0x2, R8 ;  /* 0x0000000240407825 */ /* 0x000fc600078e0208 */
[----:B------:R0:W-:Y:S04]  /*fd20*/  STL [R1+0x1d58], R59 ;  /* 0x001d583b01007387 */ /* 0x0001e80000100800 */
[----:B------:R-:W-:Y:S04]  /*fd30*/  STL [R1+0x19c8], R60 ;  /* 0x0019c83c01007387 */ /* 0x000fe80000100800 */
[----:B------:R-:W-:Y:S04]  /*fd40*/  STL [R1+0x1bec], R60 ;  /* 0x001bec3c01007387 */ /* 0x000fe80000100800 */
[----:B------:R-:W-:Y:S04]  /*fd50*/  STL [R1+0x1d5c], R60 ;  /* 0x001d5c3c01007387 */ /* 0x000fe80000100800 */
[----:B------:R-:W-:Y:S04]  /*fd60*/  STL [R1+0x19c4], R61 ;  /* 0x0019c43d01007387 */ /* 0x000fe80000100800 */
[----:B------:R-:W-:Y:S04]  /*fd70*/  STL [R1+0x1bf0], R61 ;  /* 0x001bf03d01007387 */ /* 0x000fe80000100800 */
[----:B------:R0:W2:Y:S04]  /*fd80*/  @!P0 LDG.E.U16 R10, desc[UR20][R58.64] ;  /* 0x000000143a0a8981 */ /* 0x0000a8000c1e1500 */
[----:B------:R-:W2:Y:S01]  /*fd90*/  @!P0 LDG.E.U16 R2, desc[UR20][R60.64] ;  /* 0x000000143c028981 */ /* 0x000ea2000c1e1500 */
[----:B------:R-:W-:-:S03]  /*fda0*/  ISETP.GE.U32.AND P0, PT, R67, 0x7fffff7a, PT ;  /* 0x7fffff7a4300780c */ /* 0x000fc60003f06070 */
[----:B------:R-:W-:Y:S04]  /*fdb0*/  STL [R1+0x1d60], R61 ;  /* 0x001d603d01007387 */ /* 0x000fe80000100800 */
[----:B------:R-:W-:Y:S04]  /*fdc0*/  STL [R1+0x19d0], R62 ;  /* 0x0019d03e01007387 */ /* 0x000fe80000100800 */
[----:B------:R-:W2:Y:S04]  /*fdd0*/  @!P3 LDG.E.U16 R87, desc[UR20][R62.64] ;  /* 0x000000143e57b981 */ /* 0x000ea8000c1e1500 */
[----:B------:R-:W-:Y:S04]  /*fde0*/  STL [R1+0x1bf4], R62 ;  /* 0x001bf43e01007387 */ /* 0x000fe80000100800 */
[----:B------:R1:W2:Y:S01]  /*fdf0*/  @!P3 LDG.E.U16 R5, desc[UR20][R64.64] ;  /* 0x000000144005b981 */ /* 0x0002a2000c1e1500 */
[----:B------:R-:W-:Y:S01]  /*fe00*/  ISETP.GE.U32.AND P3, PT, R66, 0x7fffff72, PT ;  /* 0x7fffff724200780c */ /* 0x000fe20003f66070 */
[----:B------:R-:W-:-:S02]  /*fe10*/  IMAD R66, R4, 0x6, RZ ;  /* 0x0000000604427824 */ /* 0x000fc400078e02ff */
[----:B------:R-:W-:Y:S01]  /*fe20*/  STL [R1+0x1d68], R62 ;  /* 0x001d683e01007387 */ /* 0x000fe20000100800 */
[----:B------:R-:W-:-:S03]  /*fe30*/  IMAD R67, R4, 0xe, RZ ;  /* 0x0000000e04437824 */ /* 0x000fc600078e02ff */
[----:B------:R-:W-:Y:S01]  /*fe40*/  STL [R1+0x19cc], R63 ;  /* 0x0019cc3f01007387 */ /* 0x000fe20000100800 */
[----:B------:R-:W-:-:S03]  /*fe50*/  IMAD.WIDE R44, R66, 0x2, R6 ;  /* 0x00000002422c7825 */ /* 0x000fc600078e0206 */
[----:B------:R-:W-:Y:S01]  /*fe60*/  STL [R1+0x1bf8], R63 ;  /* 0x001bf83f01007387 */ /* 0x000fe20000100800 */
[----:B------:R-:W-:-:S03]  /*fe70*/  IMAD.WIDE R42, R66, 0x2, R8 ;  /* 0x00000002422a7825 */ /* 0x000fc600078e0208 */
[----:B------:R-:W-:Y:S01]  /*fe80*/  STL [R1+0x1d6c], R63 ;  /* 0x001d6c3f01007387 */ /* 0x000fe20000100800 */
[----:B0-----:R-:W-:-:S03]  /*fe90*/  PRMT R59, RZ, 0x7610, R59 ;  /* 0x00007610ff3b7816 */ /* 0x001fc6000000003b */
[----:B------:R-:W-:Y:S01]  /*fea0*/  STL [R1+0x19d8], R64 ;  /* 0x0019d84001007387 */ /* 0x000fe20000100800 */
[----:B------:R-:W-:-:S03]  /*feb0*/  IMAD.WIDE R40, R67, 0x2, R6 ;  /* 0x0000000243287825 */ /* 0x000fc600078e0206 */
[----:B------:R-:W-:Y:S01]  /*fec0*/  STL [R1+0x1bfc], R64 ;  /* 0x001bfc4001007387 */ /* 0x000fe20000100800 */
[----:B------:R-:W-:-:S03]  /*fed0*/  IMAD.WIDE R38, R67, 0x2, R8 ;  /* 0x0000000243267825 */ /* 0x000fc600078e0208 */
[----:B------:R-:W-:Y:S04]  /*fee0*/  STL [R1+0x1d70], R64 ;  /* 0x001d704001007387 */ /* 0x000fe80000100800 */
[----:B------:R-:W-:Y:S04]  /*fef0*/  STL [R1+0x19d4], R65 ;  /* 0x0019d44101007387 */ /* 0x000fe80000100800 */
[----:B------:R-:W-:Y:S04]  /*ff00*/  STL [R1+0x1c00], R65 ;  /* 0x001c004101007387 */ /* 0x000fe80000100800 */
[----:B------:R1:W-:Y:S01]  /*ff10*/  STL [R1+0x1d78], R65 ;  /* 0x001d784101007387 */ /* 0x0003e20000100800 */
[----:B------:R-:W-:-:S03]  /*ff20*/  VIADD R66, R49, 0xffffffe1 ;  /* 0xffffffe131427836 */ /* 0x000fc60000000000 */
[----:B------:R0:W-:Y:S04]  /*ff30*/  STL.64 [R1+0x660], R44 ;  /* 0x0006602c01007387 */ /* 0x0001e80000100a00 */
[----:B------:R-:W-:Y:S01]  /*ff40*/  STL.64 [R1+0x658], R42 ;  /* 0x0006582a01007387 */ /* 0x000fe20000100a00 */
[----:B-1----:R-:W-:-:S03]  /*ff50*/  PRMT R65, RZ, 0x7610, R65 ;  /* 0x00007610ff417816 */ /* 0x002fc60000000041 */
[----:B------:R0:W2:Y:S04]  /*ff60*/  @!P0 LDG.E.U16 R91, desc[UR20][R44.64] ;  /* 0x000000142c5b8981 */ /* 0x0000a8000c1e1500 */
[----:B------:R-:W-:Y:S04]  /*ff70*/  STL.64 [R1+0x5d8], R40 ;  /* 0x0005d82801007387 */ /* 0x000fe80000100a00 */
[----:B------:R1:W-:Y:S01]  /*ff80*/  STL.64 [R1+0x5d0], R38 ;  /* 0x0005d02601007387 */ /* 0x0003e20000100a00 */
[----:B0-----:R-:W-:Y:S02]  /*ff90*/  IMAD.MOV.U32 R45, RZ, RZ, R81 ;  /* 0x000000ffff2d7224 */ /* 0x001fe400078e0051 */
[----:B------:R-:W-:Y:S01]  /*ffa0*/  IMAD.MOV.U32 R81, RZ, RZ, R83 ;  /* 0x000000ffff517224 */ /* 0x000fe200078e0053 */
[----:B------:R1:W2:Y:S01]  /*ffb0*/  @!P3 LDG.E.U16 R59, desc[UR20][R38.64] ;  /* 0x00000014263bb981 */ /* 0x0002a2000c1e1500 */
[----:B------:R-:W-:-:S02]  /*ffc0*/  IMAD.MOV.U32 R83, RZ, RZ, R84 ;  /* 0x000000ffff537224 */ /* 0x000fc400078e0054 */
[----:B------:R-:W-:Y:S01]  /*ffd0*/  IMAD.MOV.U32 R84, RZ, RZ, R85 ;  /* 0x000000ffff547224 */ /* 0x000fe200078e0055 */
[----:B------:R-:W2:Y:S01]  /*ffe0*/  @!P0 LDG.E.U16 R92, desc[UR20][R42.64] ;  /* 0x000000142a5c8981 */ /* 0x000ea2000c1e1500 */
[----:B------:R-:W-:Y:S01]  /*fff0*/  IMAD.MOV.U32 R85, RZ, RZ, R86 ;  /* 0x000000ffff557224 */ /* 0x000fe200078e0056 */
[----:B------:R-:W-:Y:S01]  /*10000*/  ISETP.GE.U32.AND P0, PT, R68, 0x7fffff6a, PT ;  /* 0x7fffff6a4400780c */ /* 0x000fe20003f06070 */
[----:B------:R-:W-:Y:S01]  /*10010*/  IMAD.MOV.U32 R86, RZ, RZ, R88 ;  /* 0x000000ffff567224 */ /* 0x000fe200078e0058 */
[----:B------:R0:W2:Y:S01]  /*10020*/  @!P3 LDG.E.U16 R65, desc[UR20][R40.64] ;  /* 0x000000142841b981 */ /* 0x0000a2000c1e1500 */
[C---:B-1----:R-:W-:Y:S01]  /*10030*/  VIADD R38, R93.reuse, 0x96 ;  /* 0x000000965d267836 */ /* 0x042fe20000000000 */
[----:B------:R-:W-:Y:S01]  /*10040*/  ISETP.GE.U32.AND P3, PT, R66, 0x7fffff62, PT ;  /* 0x7fffff624200780c */ /* 0x000fe20003f66070 */
[----:B------:R-:W-:Y:S02]  /*10050*/  IMAD.MOV.U32 R88, RZ, RZ, R23 ;  /* 0x000000ffff587224 */ /* 0x000fe400078e0017 */
[----:B------:R-:W-:Y:S01]  /*10060*/  IMAD.MOV.U32 R23, RZ, RZ, R76 ;  /* 0x000000ffff177224 */ /* 0x000fe200078e004c */
[----:B------:R1:W-:Y:S01]  /*10070*/  STL [R1+0x16b0], R38 ;  /* 0x0016b02601007387 */ /* 0x0003e20000100800 */
[----:B------:R-:W-:Y:S01]  /*10080*/  IABS R66, R38 ;  /* 0x0000002600427213 */ /* 0x000fe20000000000 */
[----:B------:R-:W-:Y:S01]  /*10090*/  VIADD R52, R93, 0x97 ;  /* 0x000000975d347836 */ /* 0x000fe20000000000 */
[----:B------:R-:W-:Y:S01]  /*100a0*/  MOV R47, R83 ;  /* 0x00000053002f7202 */ /* 0x000fe20000000f00 */
[----:B------:R-:W-:-:S02]  /*100b0*/  IMAD.MOV.U32 R76, RZ, RZ, R77 ;  /* 0x000000ffff4c7224 */ /* 0x000fc400078e004d */
[----:B------:R-:W-:Y:S02]  /*100c0*/  IMAD.MOV.U32 R77, RZ, RZ, R70 ;  /* 0x000000ffff4d7224 */ /* 0x000fe400078e0046 */
[----:B------:R-:W-:Y:S02]  /*100d0*/  IMAD R70, R4, 0x16, RZ ;  /* 0x0000001604467824 */ /* 0x000fe400078e02ff */
[C---:B-1----:R-:W-:Y:S02]  /*100e0*/  VIADD R38, R93.reuse, 0x9d ;  /* 0x0000009d5d267836 */ /* 0x042fe40000000000 */
[----:B------:R-:W-:Y:S01]  /*100f0*/  IMAD.MOV.U32 R83, RZ, RZ, R88 ;  /* 0x000000ffff537224 */ /* 0x000fe200078e0058 */
[----:B------:R-:W-:Y:S01]  /*10100*/  STL [R1+0x16b8], R52 ;  /* 0x0016b83401007387 */ /* 0x000fe20000100800 */
[----:B------:R-:W-:Y:S01]  /*10110*/  IMAD.MOV.U32 R88, RZ, RZ, R23 ;  /* 0x000000ffff587224 */ /* 0x000fe200078e0017 */
[----:B------:R-:W-:Y:S01]  /*10120*/  PRMT R64, RZ, 0x7610, R64 ;  /* 0x00007610ff407816 */ /* 0x000fe20000000040 */
[----:B------:R-:W-:Y:S01]  /*10130*/  VIADD R23, R93, 0x9c ;  /* 0x0000009c5d177836 */ /* 0x000fe20000000000 */
[----:B------:R1:W-:Y:S01]  /*10140*/  STL [R1+0x16e8], R38 ;  /* 0x0016e82601007387 */ /* 0x0003e20000100800 */
[----:B0-----:R-:W-:-:S03]  /*10150*/  IABS R40, R38 ;  /* 0x0000002600287213 */ /* 0x001fc60000000000 */
[----:B------:R-:W-:Y:S01]  /*10160*/  STL [R1+0x16d8], R23 ;  /* 0x0016d81701007387 */ /* 0x000fe20000100800 */
[----:B-1----:R-:W-:-:S03]  /*10170*/  IMAD.WIDE R38, R70, 0x2, R6 ;  /* 0x0000000246267825 */ /* 0x002fc600078e0206 */
[----:B------:R-:W-:Y:S04]  /*10180*/  STL [R1+0x1b78], R23 ;  /* 0x001b781701007387 */ /* 0x000fe80000100800 */
[----:B------:R0:W-:Y:S04]  /*10190*/  STL.64 [R1+0x558], R38 ;  /* 0x0005582601007387 */ /* 0x0001e80000100a00 */
[----:B------:R-:W2:Y:S04]  /*101a0*/  @!P0 LDG.E.U16 R64, desc[UR20][R38.64] ;  /* 0x0000001426408981 */ /* 0x000ea8000c1e1500 */
[----:B0-----:R-:W2:Y:S01]  /*101b0*/  LDL.LU.64 R38, [R1+0x2098] ;  /* 0x0020980001267983 */ /* 0x001ea20000300a00 */
[----:B------:R-:W-:-:S02]  /*101c0*/  IMAD.MOV.U32 R46, RZ, RZ, R81 ;  /* 0x000000ffff2e7224 */ /* 0x000fc400078e0051 */
[----:B------:R-:W-:Y:S02]  /*101d0*/  IMAD.MOV.U32 R81, RZ, RZ, R84 ;  /* 0x000000ffff517224 */ /* 0x000fe400078e0054 */
[----:B------:R-:W-:Y:S02]  /*101e0*/  IMAD.MOV.U32 R84, RZ, RZ, R86 ;  /* 0x000000ffff547224 */ /* 0x000fe400078e0056 */
[----:B------:R-:W-:Y:S02]  /*101f0*/  IMAD.MOV.U32 R86, RZ, RZ, R76 ;  /* 0x000000ffff567224 */ /* 0x000fe400078e004c */
[----:B------:R-:W-:Y:S01]  /*10200*/  IMAD.MOV.U32 R76, RZ, RZ, R69 ;  /* 0x000000ffff4c7224 */ /* 0x000fe200078e0045 */
[----:B------:R-:W-:Y:S01]  /*10210*/  IABS R67, R52 ;  /* 0x0000003400437213 */ /* 0x000fe20000000000 */
[----:B------:R-:W-:Y:S01]  /*10220*/  IMAD.HI.U32 R69, R0, R66, RZ ;  /* 0x0000004200457227 */ /* 0x000fe200078e00ff */
[----:B------:R-:W-:-:S03]  /*10230*/  PRMT R63, RZ, 0x7610, R63 ;  /* 0x00007610ff3f7816 */ /* 0x000fc6000000003f */
[----:B------:R-:W-:Y:S02]  /*10240*/  IMAD R58, R4, 0x1e, RZ ;  /* 0x0000001e043a7824 */ /* 0x000fe400078e02ff */
[----:B------:R-:W-:Y:S01]  /*10250*/  IMAD.WIDE R42, R70, 0x2, R8 ;  /* 0x00000002462a7825 */ /* 0x000fe200078e0208 */
[----:B------:R-:W-:-:S03]  /*10260*/  IABS R68, R23 ;  /* 0x0000001700447213 */ /* 0x000fc60000000000 */
[----:B------:R-:W-:Y:S01]  /*10270*/  IMAD.MOV R70, RZ, RZ, -R69 ;  /* 0x000000ffff467224 */ /* 0x000fe200078e0a45 */
[----:B------:R-:W3:Y:S01]  /*10280*/  @!P0 LDG.E.U16 R63, desc[UR20][R42.64] ;  /* 0x000000142a3f8981 */ /* 0x000ee2000c1e1500 */
[----:B------:R-:W-:Y:S02]  /*10290*/  IMAD.MOV.U32 R69, RZ, RZ, R40 ;  /* 0x000000ffff457224 */ /* 0x000fe400078e0028 */
[----:B------:R-:W-:-:S04]  /*102a0*/  IMAD.WIDE R50, R58, 0x2, R6 ;  /* 0x000000023a327825 */ /* 0x000fc800078e0206 */
[----:B------:R-:W-:Y:S01]  /*102b0*/  IMAD.HI.U32 R40, R0, R67, RZ ;  /* 0x0000004300287227 */ /* 0x000fe200078e00ff */
[----:B------:R0:W-:Y:S03]  /*102c0*/  STL.64 [R1+0x550], R42 ;  /* 0x0005502a01007387 */ /* 0x0001e60000100a00 */
[C---:B------:R-:W-:Y:S02]  /*102d0*/  VIADD R41, R93.reuse, 0x9e ;  /* 0x0000009e5d297836 */ /* 0x040fe40000000000 */
[----:B------:R-:W-:Y:S01]  /*102e0*/  IMAD R23, R90, R70, R66 ;  /* 0x000000465a177224 */ /* 0x000fe200078e0242 */
[----:B------:R-:W-:Y:S01]  /*102f0*/  STL.64 [R1+0x4d8], R50 ;  /* 0x0004d83201007387 */ /* 0x000fe20000100a00 */
[----:B------:R-:W-:Y:S02]  /*10300*/  IMAD.MOV R44, RZ, RZ, -R40 ;  /* 0x000000ffff2c7224 */ /* 0x000fe400078e0a28 */
[----:B------:R-:W-:-:S02]  /*10310*/  VIADD R40, R93, 0x9f ;  /* 0x0000009f5d287836 */ /* 0x000fc40000000000 */
[----:B------:R-:W-:Y:S01]  /*10320*/  IMAD.HI.U32 R66, R0, R68, RZ ;  /* 0x0000004400427227 */ /* 0x000fe200078e00ff */
[----:B0-----:R-:W3:Y:S03]  /*10330*/  LDL.LU.64 R42, [R1+0x2090] ;  /* 0x00209000012a7983 */ /* 0x001ee60000300a00 */
[----:B------:R-:W-:Y:S01]  /*10340*/  IMAD R44, R90, R44, R67 ;  /* 0x0000002c5a2c7224 */ /* 0x000fe200078e0243 */
[----:B------:R0:W-:Y:S01]  /*10350*/  STL [R1+0x16f4], R41 ;  /* 0x0016f42901007387 */ /* 0x0001e20000100800 */
[----:B------:R-:W-:-:S03]  /*10360*/  IMAD.MOV R66, RZ, RZ, -R66 ;  /* 0x000000ffff427224 */ /* 0x000fc600078e0a42 */
[----:B------:R-:W-:Y:S04]  /*10370*/  STL [R1+0x1c04], R23 ;  /* 0x001c041701007387 */ /* 0x000fe80000100800 */
[----:B------:R-:W-:Y:S04]  /*10380*/  STL [R1+0x1d80], R23 ;  /* 0x001d801701007387 */ /* 0x000fe80000100800 */
[----:B------:R-:W-:Y:S04]  /*10390*/  STL [R1+0x16fc], R40 ;  /* 0x0016fc2801007387 */ /* 0x000fe80000100800 */
[----:B------:R-:W-:Y:S04]  /*103a0*/  STL [R1+0x1c08], R52 ;  /* 0x001c083401007387 */ /* 0x000fe80000100800 */
[----:B------:R-:W-:Y:S01]  /*103b0*/  STL [R1+0x1d84], R52 ;  /* 0x001d843401007387 */ /* 0x000fe20000100800 */
[----:B------:R-:W-:-:S03]  /*103c0*/  IABS R70, R41 ;  /* 0x0000002900467213 */ /* 0x000fc60000000000 */
[----:B------:R1:W-:Y:S01]  /*103d0*/  STL [R1+0x788], R44 ;  /* 0x0007882c01007387 */ /* 0x0003e20000100800 */
[----:B0-----:R-:W-:-:S04]  /*103e0*/  IMAD.HI.U32 R41, R0, R69, RZ ;  /* 0x0000004500297227 */ /* 0x001fc800078e00ff */
[----:B-1----:R-:W-:Y:S02]  /*103f0*/  IMAD R44, R90, R66, R68 ;  /* 0x000000425a2c7224 */ /* 0x002fe400078e0244 */
[----:B------:R-:W-:-:S03]  /*10400*/  IMAD.MOV R41, RZ, RZ, -R41 ;  /* 0x000000ffff297224 */ /* 0x000fc600078e0a29 */
[----:B------:R0:W-:Y:S01]  /*10410*/  STL [R1+0x790], R44 ;  /* 0x0007902c01007387 */ /* 0x0001e20000100800 */
[----:B------:R-:W-:Y:S01]  /*10420*/  IABS R67, R40 ;  /* 0x0000002800437213 */ /* 0x000fe20000000000 */
[----:B------:R-:W-:Y:S02]  /*10430*/  IMAD R41, R90, R41, R69 ;  /* 0x000000295a297224 */ /* 0x000fe400078e0245 */
[----:B------:R-:W-:-:S04]  /*10440*/  IMAD.HI.U32 R40, R0, R70, RZ ;  /* 0x0000004600287227 */ /* 0x000fc800078e00ff */
[----:B0-----:R-:W-:Y:S02]  /*10450*/  IMAD.MOV.U32 R44, RZ, RZ, R47 ;  /* 0x000000ffff2c7224 */ /* 0x001fe400078e002f */
[----:B------:R-:W-:Y:S02]  /*10460*/  IMAD.MOV.U32 R47, RZ, RZ, R46 ;  /* 0x000000ffff2f7224 */ /* 0x000fe400078e002e */
[----:B------:R-:W-:Y:S02]  /*10470*/  IMAD.MOV.U32 R46, RZ, RZ, R45 ;  /* 0x000000ffff2e7224 */ /* 0x000fe400078e002d */
[----:B------:R-:W-:Y:S02]  /*10480*/  IMAD.MOV.U32 R45, RZ, RZ, R79 ;  /* 0x000000ffff2d7224 */ /* 0x000fe400078e004f */
[----:B------:R-:W-:Y:S02]  /*10490*/  IMAD.MOV.U32 R79, RZ, RZ, R80 ;  /* 0x000000ffff4f7224 */ /* 0x000fe400078e0050 */
[----:B------:R-:W-:-:S02]  /*104a0*/  IMAD.MOV.U32 R80, RZ, RZ, R20 ;  /* 0x000000ffff507224 */ /* 0x000fc400078e0014 */
[C---:B------:R-:W-:Y:S02]  /*104b0*/  VIADD R20, R93.reuse, 0xa4 ;  /* 0x000000a45d147836 */ /* 0x040fe40000000000 */
[----:B------:R-:W-:Y:S01]  /*104c0*/  IMAD.MOV.U32 R66, RZ, RZ, R67 ;  /* 0x000000ffff427224 */ /* 0x000fe200078e0043 */
[----:B------:R0:W-:Y:S01]  /*104d0*/  STL [R1+0x798], R41 ;  /* 0x0007982901007387 */ /* 0x0001e20000100800 */
[----:B------:R-:W-:Y:S01]  /*104e0*/  IMAD.MOV R67, RZ, RZ, -R40 ;  /* 0x000000ffff437224 */ /* 0x000fe200078e0a28 */
[----:B------:R-:W-:Y:S02]  /*104f0*/  IABS R40, R20 ;  /* 0x0000001400287213 */ /* 0x000fe40000000000 */
[----:B------:R1:W-:Y:S01]  /*10500*/  STL [R1+0x1720], R20 ;  /* 0x0017201401007387 */ /* 0x0003e20000100800 */
[----:B------:R-:W-:Y:S02]  /*10510*/  VIADD R48, R93, 0xa5 ;  /* 0x000000a55d307836 */ /* 0x000fe40000000000 */
[----:B------:R-:W-:-:S02]  /*10520*/  IMAD R53, R90, R67, R70 ;  /* 0x000000435a357224 */ /* 0x000fc400078e0246 */
[C---:B0-----:R-:W-:Y:S02]  /*10530*/  VIADD R41, R93.reuse, 0xa6 ;  /* 0x000000a65d297836 */ /* 0x041fe40000000000 */
[C---:B-1----:R-:W-:Y:S01]  /*10540*/  IMAD.HI.U32 R20, R0.reuse, R66, RZ ;  /* 0x0000004200147227 */ /* 0x042fe200078e00ff */
[----:B------:R-:W-:Y:S03]  /*10550*/  STL [R1+0x172c], R48 ;  /* 0x00172c3001007387 */ /* 0x000fe60000100800 */
[----:B------:R-:W-:Y:S01]  /*10560*/  IMAD.MOV R70, RZ, RZ, -R20 ;  /* 0x000000ffff467224 */ /* 0x000fe200078e0a14 */
[----:B------:R0:W-:Y:S01]  /*10570*/  STL [R1+0x1734], R41 ;  /* 0x0017342901007387 */ /* 0x0001e20000100800 */
[----:B------:R-:W-:Y:S01]  /*10580*/  IMAD.MOV.U32 R67, RZ, RZ, R40 ;  /* 0x000000ffff437224 */ /* 0x000fe200078e0028 */
[----:B------:R-:W-:Y:S01]  /*10590*/  IABS R68, R48 ;  /* 0x0000003000447213 */ /* 0x000fe20000000000 */
[----:B------:R-:W-:Y:S01]  /*105a0*/  VIADD R40, R93, 0xa7 ;  /* 0x000000a75d287836 */ /* 0x000fe20000000000 */
[----:B------:R-:W-:Y:S01]  /*105b0*/  IABS R69, R41 ;  /* 0x0000002900457213 */ /* 0x000fe20000000000 */
[----:B------:R-:W-:Y:S01]  /*105c0*/  STL [R1+0x1c0c], R53 ;  /* 0x001c0c3501007387 */ /* 0x000fe20000100800 */
[----:B------:R-:W-:-:S04]  /*105d0*/  IMAD.HI.U32 R20, R0, R67, RZ ;  /* 0x0000004300147227 */ /* 0x000fc800078e00ff */
[----:B0-----:R-:W-:Y:S01]  /*105e0*/  IMAD R41, R90, R70, R66 ;  /* 0x000000465a297224 */ /* 0x001fe200078e0242 */
[----:B------:R-:W-:Y:S01]  /*105f0*/  STL [R1+0x1d88], R53 ;  /* 0x001d883501007387 */ /* 0x000fe20000100800 */
[----:B------:R-:W-:Y:S01]  /*10600*/  IABS R66, R40 ;  /* 0x0000002800427213 */ /* 0x000fe20000000000 */
[----:B------:R-:W-:Y:S02]  /*10610*/  IMAD.HI.U32 R70, R0, R68, RZ ;  /* 0x0000004400467227 */ /* 0x000fe400078e00ff */
[----:B------:R0:W-:Y:S02]  /*10620*/  STL [R1+0x1730], R40 ;  /* 0x0017302801007387 */ /* 0x0001e40000100800 */
[----:B------:R-:W-:Y:S02]  /*10630*/  IMAD.MOV R20, RZ, RZ, -R20 ;  /* 0x000000ffff147224 */ /* 0x000fe400078e0a14 */
[----:B------:R1:W-:Y:S01]  /*10640*/  STL [R1+0x7ac], R41 ;  /* 0x0007ac2901007387 */ /* 0x0003e20000100800 */
[----:B------:R-:W-:-:S02]  /*10650*/  IMAD.MOV R70, RZ, RZ, -R70 ;  /* 0x000000ffff467224 */ /* 0x000fc400078e0a46 */
[----:B0-----:R-:W-:-:S04]  /*10660*/  IMAD.HI.U32 R40, R0, R69, RZ ;  /* 0x0000004500287227 */ /* 0x001fc800078e00ff */
[----:B-1----:R-:W-:Y:S02]  /*10670*/  VIADD R41, R49, 0xfffffff8 ;  /* 0xfffffff831297836 */ /* 0x002fe40000000000 */
[----:B------:R-:W-:Y:S02]  /*10680*/  IMAD.MOV R40, RZ, RZ, -R40 ;  /* 0x000000ffff287224 */ /* 0x000fe400078e0a28 */
[C---:B------:R-:W-:Y:S01]  /*10690*/  IMAD R20, R90.reuse, R20, R67 ;  /* 0x000000145a147224 */ /* 0x040fe200078e0243 */
[----:B------:R-:W-:Y:S01]  /*106a0*/  ISETP.GE.U32.AND P0, PT, R41, 0x7fffff79, PT ;  /* 0x7fffff792900780c */ /* 0x000fe20003f06070 */
[C---:B------:R-:W-:Y:S02]  /*106b0*/  IMAD R41, R90.reuse, R70, R68 ;  /* 0x000000465a297224 */ /* 0x040fe400078e0244 */
[----:B------:R-:W-:Y:S01]  /*106c0*/  IMAD R40, R90, R40, R69 ;  /* 0x000000285a287224 */ /* 0x000fe200078e0245 */
[----:B------:R-:W-:Y:S01]  /*106d0*/  PRMT R55, RZ, 0x7610, R55 ;  /* 0x00007610ff377816 */ /* 0x000fe20000000037 */
[----:B------:R-:W-:Y:S01]  /*106e0*/  STL [R1+0x1c10], R20 ;  /* 0x001c101401007387 */ /* 0x000fe20000100800 */
[----:B------:R-:W-:-:S03]  /*106f0*/  IMAD R68, R4, 0x7, RZ ;  /* 0x0000000704447824 */ /* 0x000fc600078e02ff */
[----:B------:R-:W-:Y:S04]  /*10700*/  STL [R1+0x1d8c], R20 ;  /* 0x001d8c1401007387 */ /* 0x000fe80000100800 */
[----:B------:R-:W-:Y:S04]  /*10710*/  STL [R1+0x7a4], R41 ;  /* 0x0007a42901007387 */ /* 0x000fe80000100800 */
[----:B------:R0:W-:Y:S04]  /*10720*/  STL [R1+0x7b0], R40 ;  /* 0x0007b02801007387 */ /* 0x0001e80000100800 */
[----:B------:R1:W4:Y:S01]  /*10730*/  @!P3 LDG.E.U16 R55, desc[UR20][R50.64] ;  /* 0x000000143237b981 */ /* 0x000322000c1e1500 */
[----:B0-----:R-:W-:-:S04]  /*10740*/  IMAD.WIDE R40, R68, 0x2, R8 ;  /* 0x0000000244287825 */ /* 0x001fc800078e0208 */
[----:B-1----:R-:W-:-:S04]  /*10750*/  IMAD.WIDE R50, R68, 0x2, R6 ;  /* 0x0000000244327825 */ /* 0x002fc800078e0206 */
[----:B------:R-:W-:Y:S02]  /*10760*/  IMAD.MOV.U32 R68, RZ, RZ, R50 ;  /* 0x000000ffff447224 */ /* 0x000fe400078e0032 */
[----:B------:R-:W-:Y:S01]  /*10770*/  IMAD.MOV.U32 R69, RZ, RZ, R51 ;  /* 0x000000ffff457224 */ /* 0x000fe200078e0033 */
[----:B--2---:R-:W-:Y:S02]  /*10780*/  PRMT R38, RZ, 0x7610, R38 ;  /* 0x00007610ff267816 */ /* 0x004fe40000000026 */
[----:B------:R-:W-:-:S04]  /*10790*/  PRMT R39, RZ, 0x7610, R39 ;  /* 0x00007610ff277816 */ /* 0x000fc80000000027 */
[----:B------:R-:W2:Y:S04]  /*107a0*/  @!P0 LDG.E.U16 R38, desc[UR20][R40.64] ;  /* 0x0000001428268981 */ /* 0x000ea8000c1e1500 */
[----:B------:R0:W4:Y:S01]  /*107b0*/  @!P0 LDG.E.U16 R39, desc[UR20][R68.64] ;  /* 0x0000001444278981 */ /* 0x000122000c1e1500 */
[----:B------:R-:W-:-:S04]  /*107c0*/  IMAD.HI.U32 R67, R0, R66, RZ ;  /* 0x0000004200437227 */ /* 0x000fc800078e00ff */
[----:B------:R-:W-:Y:S01]  /*107d0*/  IMAD.MOV R67, RZ, RZ, -R67 ;  /* 0x000000ffff437224 */ /* 0x000fe200078e0a43 */
[----:B------:R1:W-:Y:S01]  /*107e0*/  STL.64 [R1+0x650], R50 ;  /* 0x0006503201007387 */ /* 0x0003e20000100a00 */
[----:B------:R-:W-:-:S05]  /*107f0*/  VIADD R48, R93, 0xac ;  /* 0x000000ac5d307836 */ /* 0x000fca0000000000 */
[----:B------:R-:W-:Y:S01]  /*10800*/  STL [R1+0x1744], R48 ;  /* 0x0017443001007387 */ /* 0x000fe20000100800 */
[----:B-1----:R-:W-:Y:S02]  /*10810*/  IMAD R50, R90, R67, R66 ;  /* 0x000000435a327224 */ /* 0x002fe400078e0242 */
[----:B------:R-:W-:-:S03]  /*10820*/  VIADD R67, R49, 0xfffffff0 ;  /* 0xfffffff031437836 */ /* 0x000fc60000000000 */
[----:B------:R-:W-:Y:S02]  /*10830*/  STL [R1+0x1c14], R50 ;  /* 0x001c143201007387 */ /* 0x000fe40000100800 */
[----:B------:R-:W-:Y:S02]  /*10840*/  ISETP.GE.U32.AND P0, PT, R67, 0x7fffff71, PT ;  /* 0x7fffff714300780c */ /* 0x000fe40003f06070 */
[----:B------:R-:W-:Y:S04]  /*10850*/  STL [R1+0x1d90], R50 ;  /* 0x001d903201007387 */ /* 0x000fe80000100800 */
[----:B------:R1:W-:Y:S01]  /*10860*/  STL.64 [R1+0x640], R40 ;  /* 0x0006402801007387 */ /* 0x0003e20000100a00 */
[----:B0-----:R-:W-:Y:S01]  /*10870*/  IMAD R69, R4, 0xf, RZ ;  /* 0x0000000f04457824 */ /* 0x001fe200078e02ff */
[----:B---3--:R-:W-:-:S02]  /*10880*/  PRMT R42, RZ, 0x7610, R42 ;  /* 0x00007610ff2a7816 */ /* 0x008fc4000000002a */
[----:B------:R-:W-:Y:S01]  /*10890*/  PRMT R43, RZ, 0x7610, R43 ;  /* 0x00007610ff2b7816 */ /* 0x000fe2000000002b */
[----:B-1----:R-:W-:-:S05]  /*108a0*/  IMAD.WIDE R40, R69, 0x2, R8 ;  /* 0x0000000245287825 */ /* 0x002fca00078e0208 */
[----:B------:R-:W3:Y:S04]  /*108b0*/  @!P0 LDG.E.U16 R42, desc[UR20][R40.64] ;  /* 0x00000014282a8981 */ /* 0x000ee8000c1e1500 */
[----:B--2---:R0:W-:Y:S02]  /*108c0*/  STL [R1+0xec4], R38 ;  /* 0x000ec42601007387 */ /* 0x0041e40000100800 */
[----:B0-----:R-:W-:-:S05]  /*108d0*/  VIADD R38, R93, 0xad ;  /* 0x000000ad5d267836 */ /* 0x001fca0000000000 */
[----:B------:R-:W-:Y:S01]  /*108e0*/  STL [R1+0x174c], R38 ;  /* 0x00174c2601007387 */ /* 0x000fe20000100800 */
[----:B------:R-:W-:-:S03]  /*108f0*/  IABS R67, R38 ;  /* 0x0000002600437213 */ /* 0x000fc60000000000 */
[----:B----4-:R0:W-:Y:S02]  /*10900*/  STL [R1+0xec8], R39 ;  /* 0x000ec82701007387 */ /* 0x0101e40000100800 */
[----:B0-----:R-:W-:-:S05]  /*10910*/  IMAD.WIDE R38, R69, 0x2, R6 ;  /* 0x0000000245267825 */ /* 0x001fca00078e0206 */
[----:B------:R-:W2:Y:S01]  /*10920*/  @!P0 LDG.E.U16 R43, desc[UR20][R38.64] ;  /* 0x00000014262b8981 */ /* 0x000ea2000c1e1500 */
[----:B------:R-:W-:Y:S01]  /*10930*/  IABS R66, R48 ;  /* 0x0000003000427213 */ /* 0x000fe20000000000 */
[----:B------:R-:W-:Y:S02]  /*10940*/  VIADD R69, R49, 0xffffffe8 ;  /* 0xffffffe831457836 */ /* 0x000fe40000000000 */
[----:B------:R0:W-:Y:S02]  /*10950*/  STL.64 [R1+0x5c8], R38 ;  /* 0x0005c82601007387 */ /* 0x0001e40000100a00 */
[----:B------:R-:W-:Y:S02]  /*10960*/  IMAD.HI.U32 R68, R0, R66, RZ ;  /* 0x0000004200447227 */ /* 0x000fe400078e00ff */
[----:B------:R1:W-:Y:S01]  /*10970*/  STL.64 [R1+0x5c0], R40 ;  /* 0x0005c02801007387 */ /* 0x0003e20000100a00 */
[----:B------:R-:W-:Y:S01]  /*10980*/  ISETP.GE.U32.AND P0, PT, R69, 0x7fffff69, PT ;  /* 0x7fffff694500780c */ /* 0x000fe20003f06070 */
[----:B------:R-:W-:-:S02]  /*10990*/  IMAD.MOV R68, RZ, RZ, -R68 ;  /* 0x000000ffff447224 */ /* 0x000fc400078e0a44 */
[----:B0-----:R-:W4:Y:S04]  /*109a0*/  LDL.LU.64 R38, [R1+0x2088] ;  /* 0x0020880001267983 */ /* 0x001f280000300a00 */
[----:B-1----:R-:W4:Y:S04]  /*109b0*/  LDL.LU.64 R40, [R1+0x2080] ;  /* 0x0020800001287983 */ /* 0x002f280000300a00 */
[----:B---3--:R0:W-:Y:S01]  /*109c0*/  STL [R1+0xe8c], R42 ;  /* 0x000e8c2a01007387 */ /* 0x0081e20000100800 */
[----:B------:R-:W-:Y:S02]  /*109d0*/  IMAD.MOV.U32 R51, RZ, RZ, R46 ;  /* 0x000000ffff337224 */ /* 0x000fe400078e002e */
[----:B------:R-:W-:-:S02]  /*109e0*/  IMAD.MOV.U32 R46, RZ, RZ, R83 ;  /* 0x000000ffff2e7224 */ /* 0x000fc400078e0053 */
[----:B------:R-:W-:Y:S01]  /*109f0*/  IMAD.MOV.U32 R83, RZ, RZ, R85 ;  /* 0x000000ffff537224 */ /* 0x000fe200078e0055 */
[----:B------:R-:W-:Y:S01]  /*10a00*/  PRMT R71, RZ, 0x7610, R71 ;  /* 0x00007610ff477816 */ /* 0x000fe20000000047 */
[----:B------:R-:W-:Y:S02]  /*10a10*/  IMAD.MOV.U32 R85, RZ, RZ, R88 ;  /* 0x000000ffff557224 */ /* 0x000fe400078e0058 */
[----:B------:R-:W-:Y:S02]  /*10a20*/  IMAD.MOV.U32 R48, RZ, RZ, R79 ;  /* 0x000000ffff307224 */ /* 0x000fe400078e004f */
[----:B------:R-:W-:Y:S01]  /*10a30*/  IMAD.MOV.U32 R88, RZ, RZ, R78 ;  /* 0x000000ffff587224 */ /* 0x000fe200078e004e */
[----:B------:R-:W-:Y:S01]  /*10a40*/  PRMT R73, RZ, 0x7610, R73 ;  /* 0x00007610ff497816 */ /* 0x000fe20000000049 */
[----:B------:R-:W-:Y:S01]  /*10a50*/  IMAD.MOV.U32 R62, RZ, RZ, R44 ;  /* 0x000000ffff3e7224 */ /* 0x000fe200078e002c */
[----:B------:R-:W-:Y:S01]  /*10a60*/  MOV R44, R80 ;  /* 0x00000050002c7202 */ /* 0x000fe20000000f00 */
[----:B0-----:R-:W-:-:S02]  /*10a70*/  IMAD.MOV.U32 R42, RZ, RZ, R47 ;  /* 0x000000ffff2a7224 */ /* 0x001fc400078e002f */
[----:B------:R-:W-:Y:S01]  /*10a80*/  IMAD.MOV.U32 R47, RZ, RZ, R81 ;  /* 0x000000ffff2f7224 */ /* 0x000fe200078e0051 */
[----:B--2---:R0:W-:Y:S02]  /*10a90*/  STL [R1+0xe90], R43 ;  /* 0x000e902b01007387 */ /* 0x0041e40000100800 */
[----:B0-----:R-:W-:Y:S02]  /*10aa0*/  IMAD.MOV.U32 R43, RZ, RZ, R45 ;  /* 0x000000ffff2b7224 */ /* 0x001fe400078e002d */
[----:B------:R-:W-:Y:S02]  /*10ab0*/  IMAD.MOV.U32 R45, RZ, RZ, R84 ;  /* 0x000000ffff2d7224 */ /* 0x000fe400078e0054 */
[----:B------:R-:W-:Y:S02]  /*10ac0*/  IMAD.MOV.U32 R84, RZ, RZ, R86 ;  /* 0x000000ffff547224 */ /* 0x000fe400078e0056 */
[----:B------:R-:W-:Y:S02]  /*10ad0*/  IMAD.MOV.U32 R86, RZ, RZ, R21 ;  /* 0x000000ffff567224 */ /* 0x000fe400078e0015 */
[----:B------:R-:W-:-:S02]  /*10ae0*/  IMAD R21, R90, R68, R66 ;  /* 0x000000445a157224 */ /* 0x000fc400078e0242 */
[----:B------:R-:W-:-:S04]  /*10af0*/  IMAD R68, R4, 0x17, RZ ;  /* 0x0000001704447824 */ /* 0x000fc800078e02ff */
[----:B------:R-:W-:-:S04]  /*10b00*/  IMAD.WIDE R78, R68, 0x2, R6 ;  /* 0x00000002444e7825 */ /* 0x000fc800078e0206 */
[----:B------:R-:W-:Y:S01]  /*10b10*/  IMAD.WIDE R80, R68, 0x2, R8 ;  /* 0x0000000244507825 */ /* 0x000fe200078e0208 */
[----:B------:R-:W2:Y:S04]  /*10b20*/  @!P0 LDG.E.U16 R71, desc[UR20][R78.64] ;  /* 0x000000144e478981 */ /* 0x000ea8000c1e1500 */
[----:B------:R-:W3:Y:S01]  /*10b30*/  @!P0 LDG.E.U16 R73, desc[UR20][R80.64] ;  /* 0x0000001450498981 */ /* 0x000ee2000c1e1500 */
[----:B------:R-:W-:-:S04]  /*10b40*/  IMAD.HI.U32 R66, R0, R67, RZ ;  /* 0x0000004300427227 */ /* 0x000fc800078e00ff */
[----:B------:R-:W-:Y:S01]  /*10b50*/  IMAD.MOV R66, RZ, RZ, -R66 ;  /* 0x000000ffff427224 */ /* 0x000fe200078e0a42 */
[----:B------:R-:W-:Y:S03]  /*10b60*/  STL [R1+0x1c18], R21 ;  /* 0x001c181501007387 */ /* 0x000fe60000100800 */
[----:B------:R-:W-:Y:S01]  /*10b70*/  IMAD R67, R90, R66, R67 ;  /* 0x000000425a437224 */ /* 0x000fe200078e0243 */
[----:B------:R-:W-:Y:S01]  /*10b80*/  STL [R1+0x1d94], R21 ;  /* 0x001d941501007387 */ /* 0x000fe20000100800 */
[----:B------:R-:W-:Y:S02]  /*10b90*/  IMAD.MOV.U32 R66, RZ, RZ, R62 ;  /* 0x000000ffff427224 */ /* 0x000fe400078e003e */
[----:B------:R-:W-:Y:S01]  /*10ba0*/  IMAD.MOV.U32 R62, RZ, RZ, R48 ;  /* 0x000000ffff3e7224 */ /* 0x000fe200078e0030 */
[----:B------:R-:W-:Y:S01]  /*10bb0*/  STL.64 [R1+0x548], R78 ;  /* 0x0005484e01007387 */ /* 0x000fe20000100a00 */
[----:B------:R-:W-:-:S02]  /*10bc0*/  IMAD.MOV.U32 R48, RZ, RZ, R45 ;  /* 0x000000ffff307224 */ /* 0x000fc400078e002d */
[----:B------:R-:W-:Y:S01]  /*10bd0*/  IMAD.MOV.U32 R45, RZ, RZ, R86 ;  /* 0x000000ffff2d7224 */ /* 0x000fe200078e0056 */
[----:B------:R-:W-:Y:S01]  /*10be0*/  STL.64 [R1+0x540], R80 ;  /* 0x0005405001007387 */ /* 0x000fe20000100a00 */
[----:B------:R-:W-:-:S03]  /*10bf0*/  IMAD.MOV.U32 R86, RZ, RZ, R76 ;  /* 0x000000ffff567224 */ /* 0x000fc600078e004c */
[----:B------:R0:W-:Y:S04]  /*10c00*/  STL [R1+0x7c8], R67 ;  /* 0x0007c84301007387 */ /* 0x0001e80000100800 */
[----:B------:R-:W4:Y:S01]  /*10c10*/  LDL.LU R76, [R1+0x974] ;  /* 0x00097400014c7983 */ /* 0x000f220000300800 */
[----:B------:R-:W-:Y:S02]  /*10c20*/  IMAD.MOV.U32 R69, RZ, RZ, R51 ;  /* 0x000000ffff457224 */ /* 0x000fe400078e0033 */
[----:B0-----:R-:W-:Y:S02]  /*10c30*/  IMAD.MOV.U32 R67, RZ, RZ, R42 ;  /* 0x000000ffff437224 */ /* 0x001fe400078e002a */
[----:B------:R-:W-:Y:S02]  /*10c40*/  IMAD.MOV.U32 R42, RZ, RZ, R44 ;  /* 0x000000ffff2a7224 */ /* 0x000fe400078e002c */
[----:B------:R-:W-:-:S02]  /*10c50*/  IMAD.MOV.U32 R44, RZ, RZ, R83 ;  /* 0x000000ffff2c7224 */ /* 0x000fc400078e0053 */
[----:B------:R-:W-:Y:S02]  /*10c60*/  IMAD.MOV.U32 R83, RZ, RZ, R88 ;  /* 0x000000ffff537224 */ /* 0x000fe400078e0058 */
[----:B------:R-:W-:Y:S02]  /*10c70*/  IMAD.MOV.U32 R88, RZ, RZ, R77 ;  /* 0x000000ffff587224 */ /* 0x000fe400078e004d */
[----:B------:R-:W4:Y:S01]  /*10c80*/  LDL.LU R77, [R1+0x970] ;  /* 0x00097000014d7983 */ /* 0x000f220000300800 */
[----:B------:R-:W-:Y:S02]  /*10c90*/  IMAD.MOV.U32 R51, RZ, RZ, R47 ;  /* 0x000000ffff337224 */ /* 0x000fe400078e002f */
[----:B------:R-:W-:Y:S01]  /*10ca0*/  IMAD.MOV.U32 R47, RZ, RZ, R84 ;  /* 0x000000ffff2f7224 */ /* 0x000fe200078e0054 */
[----:B------:R-:W4:Y:S01]  /*10cb0*/  LDL.LU R79, [R1+0x2078] ;  /* 0x00207800014f7983 */ /* 0x000f220000300800 */
[----:B------:R-:W-:-:S03]  /*10cc0*/  IMAD.MOV.U32 R84, RZ, RZ, R89 ;  /* 0x000000ffff547224 */ /* 0x000fc600078e0059 */
[----:B------:R-:W4:Y:S01]  /*10cd0*/  LDL.LU R78, [R1+0x96c] ;  /* 0x00096c00014e7983 */ /* 0x000f220000300800 */
[----:B------:R-:W-:Y:S02]  /*10ce0*/  IMAD.MOV.U32 R70, RZ, RZ, R43 ;  /* 0x000000ffff467224 */ /* 0x000fe400078e002b */
[----:B------:R-:W-:Y:S02]  /*10cf0*/  IMAD.MOV.U32 R89, RZ, RZ, R72 ;  /* 0x000000ffff597224 */ /* 0x000fe400078e0048 */
[----:B------:R-:W-:Y:S02]  /*10d00*/  IMAD.MOV.U32 R43, RZ, RZ, R46 ;  /* 0x000000ffff2b7224 */ /* 0x000fe400078e002e */
[----:B------:R-:W-:Y:S02]  /*10d10*/  IMAD.MOV.U32 R46, RZ, RZ, R85 ;  /* 0x000000ffff2e7224 */ /* 0x000fe400078e0055 */
[----:B------:R-:W-:Y:S02]  /*10d20*/  IMAD.MOV.U32 R85, RZ, RZ, R75 ;  /* 0x000000ffff557224 */ /* 0x000fe400078e004b */
[----:B------:R-:W-:Y:S01]  /*10d30*/  IMAD.MOV.U32 R75, RZ, RZ, R74 ;  /* 0x000000ffff4b7224 */ /* 0x000fe200078e004a */
[----:B--2---:R0:W-:Y:S04]  /*10d40*/  STL [R1+0xe88], R71 ;  /* 0x000e884701007387 */ /* 0x0041e80000100800 */
[----:B0-----:R-:W2:Y:S04]  /*10d50*/  LDL.LU R71, [R1+0x968] ;  /* 0x0009680001477983 */ /* 0x001ea80000300800 */
[----:B------:R-:W2:Y:S04]  /*10d60*/  LDL.LU R72, [R1+0x964] ;  /* 0x0009640001487983 */ /* 0x000ea80000300800 */
[----:B------:R-:W2:Y:S04]  /*10d70*/  LDL.LU.64 R80, [R1+0x2070] ;  /* 0x0020700001507983 */ /* 0x000ea80000300a00 */
[----:B---3--:R0:W-:Y:S04]  /*10d80*/  STL [R1+0xe84], R73 ;  /* 0x000e844901007387 */ /* 0x0081e80000100800 */
[----:B0-----:R-:W3:Y:S04]  /*10d90*/  LDL.LU R73, [R1+0x960] ;  /* 0x0009600001497983 */ /* 0x001ee80000300800 */
[----:B------:R-:W3:Y:S01]  /*10da0*/  LDL.LU R74, [R1+0x95c] ;  /* 0x00095c00014a7983 */ /* 0x000ee20000300800 */
[----:B------:R-:W-:-:S04]  /*10db0*/  @!UP1 UIADD3 UR10, UPT, UPT, -UR10, 0x100000, URZ ;  /* 0x001000000a0a9890 */ /* 0x000fc8000fffe1ff */
[----:B------:R-:W-:Y:S02]  /*10dc0*/  @!UP1 USHF.L.U32 UR11, UR10, 0xb, URZ ;  /* 0x0000000b0a0b9899 */ /* 0x000fe400080006ff */
[----:B------:R-:W-:Y:S01]  /*10dd0*/  @!UP1 USHF.L.U32 UR10, UR10, 0x1, URZ ;  /* 0x000000010a0a9899 */ /* 0x000fe200080006ff */
[----:B------:R-:W-:-:S11]  /*10de0*/  VOTEU.ALL UP1, P1 ;  /* 0x0000000000ff7886 */ /* 0x000fd60000820000 */
[----:B------:R0:W1:Y:S01]  /*10df0*/  @!UP1 SYNCS.EXCH.64 URZ, [UR4+0x40008], UR10 ;  /* 0x0400080a04ff95b2 */ /* 0x0000620008000100 */
[----:B----4-:R4:W-:Y:S04]  /*10e00*/  STS.U16 [R3+UR4+0x2800], R76 ;  /* 0x0028004c03007988 */ /* 0x0109e80008000404 */
[----:B------:R4:W-:Y:S04]  /*10e10*/  STS.U16 [R3+UR4+0x9000], R44 ;  /* 0x0090002c03007988 */ /* 0x0009e80008000404 */
[----:B------:R1:W-:Y:S01]  /*10e20*/  STS.U16 [R3+UR4+0x9800], R83 ;  /* 0x0098005303007988 */ /* 0x0003e20008000404 */
[----:B------:R-:W-:Y:S01]  /*10e30*/  VIADD R68, R49, 0xffffffe0 ;  /* 0xffffffe031447836 */ /* 0x000fe20000000000 */
[----:B------:R-:W-:Y:S01]  /*10e40*/  PRMT R54, RZ, 0x7610, R54 ;  /* 0x00007610ff367816 */ /* 0x000fe20000000036 */
[----:B0-----:R-:W0:Y:S01]  /*10e50*/  LDCU UR10, c[0x0][0x3b0] ;  /* 0x00007600ff0a77ac */ /* 0x001e220008000800 */
[----:B----4-:R-:W4:Y:S01]  /*10e60*/  LDL.LU R76, [R1+0x958] ;  /* 0x00095800014c7983 */ /* 0x010f220000300800 */
[----:B------:R-:W-:-:S02]  /*10e70*/  PRMT R60, RZ, 0x7610, R60 ;  /* 0x00007610ff3c7816 */ /* 0x000fc4000000003c */
[----:B------:R-:W-:Y:S01]  /*10e80*/  PRMT R61, RZ, 0x7610, R61 ;  /* 0x00007610ff3d7816 */ /* 0x000fe2000000003d */
[----:B------:R-:W4:Y:S01]  /*10e90*/  LDL.LU R44, [R1+0x954] ;  /* 0x00095400012c7983 */ /* 0x000f220000300800 */
[----:B------:R-:W-:Y:S01]  /*10ea0*/  PRMT R50, RZ, 0x7610, R50 ;  /* 0x00007610ff327816 */ /* 0x000fe20000000032 */
[----:B------:R-:W0:Y:S02]  /*10eb0*/  LDCU UR11, c[0x0][0x3b0] ;  /* 0x00007600ff0b77ac */ /* 0x000e240008000800 */
[----:B------:R0:W-:Y:S04]  /*10ec0*/  STS.U16 [R3+UR4+0x1c00], R84 ;  /* 0x001c005403007988 */ /* 0x0001e80008000404 */
[----:B-1----:R-:W4:Y:S04]  /*10ed0*/  LDL.LU R83, [R1+0x950] ;  /* 0x0009500001537983 */ /* 0x002f280000300800 */
[----:B------:R1:W-:Y:S04]  /*10ee0*/  STS.U16 [R3+UR4+0x9c00], R85 ;  /* 0x009c005503007988 */ /* 0x0003e80008000404 */
[----:B0-----:R-:W4:Y:S04]  /*10ef0*/  LDL.LU R84, [R1+0x94c] ;  /* 0x00094c0001547983 */ /* 0x001f280000300800 */
        /* <DEDUP_REMOVED lines=12> */
[----:B-1----:R-:W4:Y:S04]  /*10fc0*/  LDL.LU R78, [R1+0x930] ;  /* 0x00093000014e7983 */ /* 0x002f280000300800 */
[----:B--2---:R0:W-:Y:S04]  /*10fd0*/  STS.U16 [R3+UR4+0xac00], R71 ;  /* 0x00ac004703007988 */ /* 0x0041e80008000404 */
[----:B------:R1:W-:Y:S04]  /*10fe0*/  STS.U16 [R3+UR4+0x3000], R72 ;  /* 0x0030004803007988 */ /* 0x0003e80008000404 */
[----:B0-----:R-:W2:Y:S04]  /*10ff0*/  LDL.LU R71, [R1+0x92c] ;  /* 0x00092c0001477983 */ /* 0x001ea80000300800 */
[----:B-1----:R-:W2:Y:S04]  /*11000*/  LDL.LU R72, [R1+0x928] ;  /* 0x0009280001487983 */ /* 0x002ea80000300800 */
[----:B---3--:R0:W-:Y:S04]  /*11010*/  STS.U16 [R3+UR4+0xb000], R73 ;  /* 0x00b0004903007988 */ /* 0x0081e80008000404 */
[----:B------:R1:W-:Y:S04]  /*11020*/  STS.U16 [R3+UR4+0x3400], R74 ;  /* 0x0034004a03007988 */ /* 0x0003e80008000404 */
[----:B0-----:R-:W3:Y:S04]  /*11030*/  LDL.LU R73, [R1+0x920] ;  /* 0x0009200001497983 */ /* 0x001ee80000300800 */
[----:B-1----:R-:W3:Y:S01]  /*11040*/  LDL.LU R74, [R1+0x91c] ;  /* 0x00091c00014a7983 */ /* 0x002ee20000300800 */
[----:B------:R-:W-:-:S03]  /*11050*/  ISETP.GE.U32.AND P0, PT, R68, 0x7fffff61, PT ;  /* 0x7fffff614400780c */ /* 0x000fc60003f06070 */
[----:B------:R0:W-:Y:S04]  /*11060*/  STS.U16 [R3+UR4], R66 ;  /* 0x0000004203007988 */ /* 0x0001e80008000404 */
[----:B------:R-:W3:Y:S04]  /*11070*/  LDL.LU R68, [R1+0x918] ;  /* 0x0009180001447983 */ /* 0x000ee80000300800 */
[----:B------:R1:W-:Y:S04]  /*11080*/  STS.U16 [R3+UR4+0x8000], R67 ;  /* 0x0080004303007988 */ /* 0x0003e80008000404 */
[----:B0-----:R-:W3:Y:S04]  /*11090*/  LDL.LU R66, [R1+0x914] ;  /* 0x0009140001427983 */ /* 0x001ee80000300800 */
[----:B------:R0:W-:Y:S04]  /*110a0*/  STS.U16 [R3+UR4+0x400], R69 ;  /* 0x0004004503007988 */ /* 0x0001e80008000404 */
[----:B-1----:R-:W3:Y:S04]  /*110b0*/  LDL.LU R67, [R1+0x904] ;  /* 0x0009040001437983 */ /* 0x002ee80000300800 */
        /* <DEDUP_REMOVED lines=16> */
[----:B----4-:R1:W-:Y:S04]  /*111c0*/  STS.U16 [R3+UR4+0xb400], R76 ;  /* 0x00b4004c03007988 */ /* 0x0103e80008000404 */
[----:B------:R4:W-:Y:S04]  /*111d0*/  STS.U16 [R3+UR4+0x1800], R45 ;  /* 0x0018002d03007988 */ /* 0x0009e80008000404 */
[----:B0-----:R-:W3:Y:S01]  /*111e0*/  LDL.LU R48, [R1+0x240] ;  /* 0x0002400001307983 */ /* 0x001ee20000300800 */
[----:B-1----:R-:W-:-:S03]  /*111f0*/  LOP3.LUT R76, R3, 0x10, RZ, 0x3c, !PT ;  /* 0x00000010034c7812 */ /* 0x002fc600078e3cff */
[----:B------:R0:W-:Y:S04]  /*11200*/  STS.U16 [R3+UR4+0x3800], R44 ;  /* 0x0038002c03007988 */ /* 0x0001e80008000404 */
[----:B----4-:R-:W4:Y:S04]  /*11210*/  LDL.LU R45, [R1+0x1d4] ;  /* 0x0001d400012d7983 */ /* 0x010f280000300800 */
        /* <DEDUP_REMOVED lines=26> */
[----:B-1----:R-:W2:Y:S04]  /*113c0*/  LDL.LU R74, [R1+0x2038] ;  /* 0x00203800014a7983 */ /* 0x002ea80000300800 */
[----:B------:R-:W-:Y:S04]  /*113d0*/  STS.U16 [R76+UR4+0x1480], R68 ;  /* 0x001480444c007988 */ /* 0x000fe80008000404 */
        /* <DEDUP_REMOVED lines=8> */
[----:B------:R0:W-:Y:S04]  /*11460*/  STS.U16 [R76+UR4+0xa480], R47 ;  /* 0x00a4802f4c007988 */ /* 0x0001e80008000404 */
[----:B------:R1:W-:Y:S04]  /*11470*/  STS.U16 [R76+UR4+0x2880], R46 ;  /* 0x0028802e4c007988 */ /* 0x0003e80008000404 */
[----:B0-----:R-:W3:Y:S04]  /*11480*/  LDL.LU R47, [R1+0x144] ;  /* 0x00014400012f7983 */ /* 0x001ee80000300800 */
[----:B-1----:R-:W3:Y:S04]  /*11490*/  LDL.LU R46, [R1+0x140] ;  /* 0x00014000012e7983 */ /* 0x002ee80000300800 */
[----:B------:R-:W-:Y:S04]  /*114a0*/  STS.U16 [R76+UR4+0xa880], R48 ;  /* 0x00a880304c007988 */ /* 0x000fe80008000404 */
[----:B----4-:R0:W-:Y:S04]  /*114b0*/  STS.U16 [R76+UR4+0x2c80], R45 ;  /* 0x002c802d4c007988 */ /* 0x0101e80008000404 */
[----:B0-----:R-:W4:Y:S04]  /*114c0*/  LDL.LU R45, [R1+0xdc] ;  /* 0x0000dc00012d7983 */ /* 0x001f280000300800 */
[----:B------:R-:W4:Y:S04]  /*114d0*/  LDL.LU R68, [R1+0xc4] ;  /* 0x0000c40001447983 */ /* 0x000f280000300800 */
[----:B------:R-:W4:Y:S04]  /*114e0*/  LDL.LU R66, [R1+0xc0] ;  /* 0x0000c00001427983 */ /* 0x000f280000300800 */
[----:B------:R-:W4:Y:S04]  /*114f0*/  LDL.LU R67, [R1+0x5c] ;  /* 0x00005c0001437983 */ /* 0x000f280000300800 */
[----:B------:R-:W4:Y:S04]  /*11500*/  LDL.LU R69, [R1+0x58] ;  /* 0x0000580001457983 */ /* 0x000f280000300800 */
[----:B------:R-:W4:Y:S04]  /*11510*/  LDL.LU R70, [R1+0x54] ;  /* 0x0000540001467983 */ /* 0x000f280000300800 */
[----:B------:R-:W4:Y:S04]  /*11520*/  LDL.LU R62, [R1+0x50] ;  /* 0x00005000013e7983 */ /* 0x000f280000300800 */
[----:B------:R-:W4:Y:S04]  /*11530*/  LDL.LU R51, [R1+0x4c] ;  /* 0x00004c0001337983 */ /* 0x000f280000300800 */
[----:B------:R-:W4:Y:S04]  /*11540*/  LDL.LU R43, [R1+0x48] ;  /* 0x00004800012b7983 */ /* 0x000f280000300800 */
[----:B------:R0:W-:Y:S04]  /*11550*/  STS.U16 [R76+UR4+0xac80], R44 ;  /* 0x00ac802c4c007988 */ /* 0x0001e80008000404 */
[----:B------:R-:W4:Y:S04]  /*11560*/  LDL.LU R48, [R1+0x44] ;  /* 0x0000440001307983 */ /* 0x000f280000300800 */
[----:B0-----:R-:W4:Y:S04]  /*11570*/  LDL.LU R44, [R1+0x40] ;  /* 0x00004000012c7983 */ /* 0x001f280000300800 */
[----:B--2---:R0:W-:Y:S04]  /*11580*/  STS.U16 [R76+UR4+0x3080], R74 ;  /* 0x0030804a4c007988 */ /* 0x0041e80008000404 */
[----:B---3--:R1:W-:Y:S04]  /*11590*/  STS.U16 [R76+UR4+0xb080], R73 ;  /* 0x00b080494c007988 */ /* 0x0083e80008000404 */
[----:B------:R2:W-:Y:S04]  /*115a0*/  STS.U16 [R76+UR4+0x3480], R72 ;  /* 0x003480484c007988 */ /* 0x0005e80008000404 */
[----:B0-----:R-:W3:Y:S04]  /*115b0*/  LDL.LU R74, [R1+0xc8] ;  /* 0x0000c800014a7983 */ /* 0x001ee80000300800 */
[----:B-1----:R-:W3:Y:S04]  /*115c0*/  LDL.LU R73, [R1+0xcc] ;  /* 0x0000cc0001497983 */ /* 0x002ee80000300800 */
[----:B--2---:R-:W2:Y:S04]  /*115d0*/  LDL.LU R72, [R1+0xd0] ;  /* 0x0000d00001487983 */ /* 0x004ea80000300800 */
[----:B------:R0:W-:Y:S04]  /*115e0*/  STS.U16 [R76+UR4+0xb480], R71 ;  /* 0x00b480474c007988 */ /* 0x0001e80008000404 */
[----:B------:R1:W-:Y:S04]  /*115f0*/  STS.U16 [R76+UR4+0x3880], R78 ;  /* 0x0038804e4c007988 */ /* 0x0003e80008000404 */
[----:B------:R1:W-:Y:S04]  /*11600*/  STS.U16 [R76+UR4+0xb880], R77 ;  /* 0x00b8804d4c007988 */ /* 0x0003e80008000404 */
[----:B0-----:R-:W2:Y:S04]  /*11610*/  LDL.LU R71, [R1+0xd4] ;  /* 0x0000d40001477983 */ /* 0x001ea80000300800 */
[----:B-1----:R-:W2:Y:S04]  /*11620*/  LDL.LU R78, [R1+0xd8] ;  /* 0x0000d800014e7983 */ /* 0x002ea80000300800 */
[----:B------:R-:W2:Y:S01]  /*11630*/  LDL.LU R76, [R1+0x2034] ;  /* 0x00203400014c7983 */ /* 0x000ea20000300800 */
[----:B------:R-:W-:-:S02]  /*11640*/  LOP3.LUT R77, R3, 0x10, RZ, 0x3c, !PT ;  /* 0x00000010034d7812 */ /* 0x000fc400078e3cff */
[----:B------:R-:W-:-:S05]  /*11650*/  LOP3.LUT R42, R3, 0x20, RZ, 0x3c, !PT ;  /* 0x00000020032a7812 */ /* 0x000fca00078e3cff */
[----:B------:R-:W-:Y:S04]  /*11660*/  STL [R1+0x1564], R42 ;  /* 0x0015642a01007387 */ /* 0x000fe80000100800 */
[----:B--2---:R-:W-:Y:S04]  /*11670*/  STS.U16 [R77+UR4+0x3c80], R76 ;  /* 0x003c804c4d007988 */ /* 0x004fe80008000404 */
[----:B------:R-:W-:Y:S04]  /*11680*/  STS.U16 [R77+UR4+0xbc80], R75 ;  /* 0x00bc804b4d007988 */ /* 0x000fe80008000404 */
[----:B------:R0:W-:Y:S04]  /*11690*/  STS.U16 [R42+UR4+0x100], R47 ;  /* 0x0001002f2a007988 */ /* 0x0001e80008000404 */
[----:B------:R1:W-:Y:S04]  /*116a0*/  STS.U16 [R42+UR4+0x8100], R46 ;  /* 0x0081002e2a007988 */ /* 0x0003e80008000404 */
[----:B----4-:R2:W-:Y:S04]  /*116b0*/  STS.U16 [R42+UR4+0x500], R45 ;  /* 0x0005002d2a007988 */ /* 0x0105e80008000404 */
[----:B0-----:R-:W4:Y:S04]  /*116c0*/  LDL.LU R47, [R1+0x154] ;  /* 0x00015400012f7983 */ /* 0x001f280000300800 */
[----:B-1----:R-:W4:Y:S04]  /*116d0*/  LDL.LU R46, [R1+0x150] ;  /* 0x00015000012e7983 */ /* 0x002f280000300800 */
[----:B--2---:R-:W2:Y:S04]  /*116e0*/  LDL.LU R45, [R1+0x14c] ;  /* 0x00014c00012d7983 */ /* 0x004ea80000300800 */
[----:B------:R-:W-:Y:S04]  /*116f0*/  STS.U16 [R42+UR4+0x8500], R78 ;  /* 0x0085004e2a007988 */ /* 0x000fe80008000404 */
[----:B------:R-:W-:Y:S04]  /*11700*/  STS.U16 [R42+UR4+0x900], R71 ;  /* 0x000900472a007988 */ /* 0x000fe80008000404 */
[----:B------:R-:W-:Y:S04]  /*11710*/  STS.U16 [R42+UR4+0x8900], R72 ;  /* 0x008900482a007988 */ /* 0x000fe80008000404 */
[----:B---3--:R-:W-:Y:S04]  /*11720*/  STS.U16 [R42+UR4+0xd00], R73 ;  /* 0x000d00492a007988 */ /* 0x008fe80008000404 */
        /* <DEDUP_REMOVED lines=19> */
[----:B------:R0:W-:Y:S02]  /*11860*/  STS.U16 [R42+UR4+0x3500], R80 ;  /* 0x003500502a007988 */ /* 0x0001e40008000404 */
[----:B0-----:R-:W-:-:S05]  /*11870*/  LOP3.LUT R80, R3, 0x20, RZ, 0x3c, !PT ;  /* 0x0000002003507812 */ /* 0x001fca00078e3cff */
[----:B------:R-:W-:Y:S04]  /*11880*/  STS.U16 [R80+UR4+0xb500], R79 ;  /* 0x00b5004f50007988 */ /* 0x000fe80008000404 */
[----:B----4-:R-:W-:Y:S04]  /*11890*/  STS.U16 [R80+UR4+0x3900], R47 ;  /* 0x0039002f50007988 */ /* 0x010fe80008000404 */
[----:B------:R0:W-:Y:S04]  /*118a0*/  STS.U16 [R80+UR4+0xb900], R46 ;  /* 0x00b9002e50007988 */ /* 0x0001e80008000404 */
[----:B--2---:R1:W-:Y:S04]  /*118b0*/  STS.U16 [R80+UR4+0x3d00], R45 ;  /* 0x003d002d50007988 */ /* 0x0043e80008000404 */
[----:B0-----:R-:W2:Y:S04]  /*118c0*/  LDL.LU R46, [R1+0x148] ;  /* 0x00014800012e7983 */ /* 0x001ea80000300800 */
[----:B-1----:R-:W3:Y:S04]  /*118d0*/  LDL.LU R45, [R1+0x354] ;  /* 0x00035400012d7983 */ /* 0x002ee80000300800 */
        /* <DEDUP_REMOVED lines=19> */
[----:B------:R-:W4:Y:S01]  /*11a10*/  LDL.LU R69, [R1+0x1dc] ;  /* 0x0001dc0001457983 */ /* 0x000f220000300800 */
[----:B------:R-:W-:-:S03]  /*11a20*/  LOP3.LUT R51, R3, 0x30, RZ, 0x3c, !PT ;  /* 0x0000003003337812 */ /* 0x000fc600078e3cff */
[----:B------:R-:W4:Y:S04]  /*11a30*/  LDL.LU R70, [R1+0x1d8] ;  /* 0x0001d80001467983 */ /* 0x000f280000300800 */
[----:B------:R-:W4:Y:S04]  /*11a40*/  LDL.LU R62, [R1+0x1cc] ;  /* 0x0001cc00013e7983 */ /* 0x000f280000300800 */
[----:B------:R-:W4:Y:S04]  /*11a50*/  LDL.LU R42, [R1+0x1c8] ;  /* 0x0001c800012a7983 */ /* 0x000f280000300800 */
[----:B------:R-:W4:Y:S04]  /*11a60*/  LDL.LU R43, [R1+0x1c4] ;  /* 0x0001c400012b7983 */ /* 0x000f280000300800 */
[----:B------:R-:W4:Y:S04]  /*11a70*/  LDL.LU R48, [R1+0x1c0] ;  /* 0x0001c00001307983 */ /* 0x000f280000300800 */
[----:B------:R-:W4:Y:S04]  /*11a80*/  LDL.LU R44, [R1+0x15c] ;  /* 0x00015c00012c7983 */ /* 0x000f280000300800 */
[----:B------:R-:W4:Y:S04]  /*11a90*/  LDL.LU R47, [R1+0x158] ;  /* 0x00015800012f7983 */ /* 0x000f280000300800 */
[----:B------:R-:W-:Y:S04]  /*11aa0*/  STL [R1+0x1560], R51 ;  /* 0x0015603301007387 */ /* 0x000fe80000100800 */
[----:B--2---:R0:W-:Y:S04]  /*11ab0*/  STS.U16 [R80+UR4+0xbd00], R46 ;  /* 0x00bd002e50007988 */ /* 0x0041e80008000404 */
[----:B---3--:R1:W-:Y:S04]  /*11ac0*/  STS.U16 [R51+UR4+0x180], R45 ;  /* 0x0001802d33007988 */ /* 0x0083e80008000404 */
[----:B0-----:R-:W2:Y:S04]  /*11ad0*/  LDL.LU R46, [R1+0x3c4] ;  /* 0x0003c400012e7983 */ /* 0x001ea80000300800 */
[----:B-1----:R-:W3:Y:S04]  /*11ae0*/  LDL.LU R45, [R1+0x3c0] ;  /* 0x0003c000012d7983 */ /* 0x002ee80000300800 */
[----:B----4-:R-:W-:Y:S04]  /*11af0*/  STS.U16 [R51+UR4+0x8180], R81 ;  /* 0x0081805133007988 */ /* 0x010fe80008000404 */
        /* <DEDUP_REMOVED lines=23> */
[----:B0-----:R-:W4:Y:S04]  /*11c70*/  LDL.LU R42, [R1+0x35c] ;  /* 0x00035c00012a7983 */ /* 0x001f280000300800 */
[----:B-1----:R-:W4:Y:S04]  /*11c80*/  LDL.LU R43, [R1+0x358] ;  /* 0x00035800012b7983 */ /* 0x002f280000300800 */
[----:B------:R0:W-:Y:S04]  /*11c90*/  STS.U16 [R51+UR4+0xb180], R48 ;  /* 0x00b1803033007988 */ /* 0x0001e80008000404 */
[----:B------:R1:W-:Y:S04]  /*11ca0*/  STS.U16 [R51+UR4+0x3580], R44 ;  /* 0x0035802c33007988 */ /* 0x0003e80008000404 */
[----:B------:R1:W-:Y:S04]  /*11cb0*/  STS.U16 [R51+UR4+0xb580], R47 ;  /* 0x00b5802f33007988 */ /* 0x0003e80008000404 */
[----:B0-----:R-:W4:Y:S04]  /*11cc0*/  LDL.LU R48, [R1+0x838] ;  /* 0x0008380001307983 */ /* 0x001f280000300800 */
[----:B-1----:R-:W4:Y:S04]  /*11cd0*/  LDL.LU R44, [R1+0x834] ;  /* 0x00083400012c7983 */ /* 0x002f280000300800 */
[----:B------:R-:W4:Y:S04]  /*11ce0*/  LDL.LU R47, [R1+0x830] ;  /* 0x00083000012f7983 */ /* 0x000f280000300800 */
[----:B--2---:R0:W-:Y:S04]  /*11cf0*/  STS.U16 [R51+UR4+0x3980], R46 ;  /* 0x0039802e33007988 */ /* 0x0041e80008000404 */
[----:B---3--:R1:W-:Y:S04]  /*11d00*/  STS.U16 [R51+UR4+0xb980], R45 ;  /* 0x00b9802d33007988 */ /* 0x0083e80008000404 */
[----:B0-----:R-:W2:Y:S04]  /*11d10*/  LDL.LU R46, [R1+0x82c] ;  /* 0x00082c00012e7983 */ /* 0x001ea80000300800 */
[----:B-1----:R-:W3:Y:S04]  /*11d20*/  LDL.LU R45, [R1+0x828] ;  /* 0x00082800012d7983 */ /* 0x002ee80000300800 */
[----:B------:R-:W3:Y:S04]  /*11d30*/  LDL.LU R79, [R1+0x824] ;  /* 0x00082400014f7983 */ /* 0x000ee80000300800 */
        /* <DEDUP_REMOVED lines=14> */
[----:B------:R-:W3:Y:S01]  /*11e20*/  LDL.LU R72, [R1+0x444] ;  /* 0x0004440001487983 */ /* 0x000ee20000300800 */
[----:B------:R-:W-:-:S03]  /*11e30*/  LOP3.LUT R62, R3, 0x40, RZ, 0x3c, !PT ;  /* 0x00000040033e7812 */ /* 0x000fc600078e3cff */
[----:B------:R-:W3:Y:S04]  /*11e40*/  LDL.LU R73, [R1+0x440] ;  /* 0x0004400001497983 */ /* 0x000ee80000300800 */
[----:B------:R-:W3:Y:S04]  /*11e50*/  LDL.LU R74, [R1+0x3dc] ;  /* 0x0003dc00014a7983 */ /* 0x000ee80000300800 */
[----:B------:R-:W3:Y:S04]  /*11e60*/  LDL.LU R68, [R1+0x3d8] ;  /* 0x0003d80001447983 */ /* 0x000ee80000300800 */
[----:B------:R-:W3:Y:S04]  /*11e70*/  LDL.LU R66, [R1+0x3d4] ;  /* 0x0003d40001427983 */ /* 0x000ee80000300800 */
[----:B------:R-:W3:Y:S04]  /*11e80*/  LDL.LU R67, [R1+0x3d0] ;  /* 0x0003d00001437983 */ /* 0x000ee80000300800 */
[----:B------:R-:W3:Y:S04]  /*11e90*/  LDL.LU R69, [R1+0x3cc] ;  /* 0x0003cc0001457983 */ /* 0x000ee80000300800 */
[----:B------:R-:W3:Y:S04]  /*11ea0*/  LDL.LU R70, [R1+0x3c8] ;  /* 0x0003c80001467983 */ /* 0x000ee80000300800 */
[----:B----4-:R0:W-:Y:S04]  /*11eb0*/  STS.U16 [R51+UR4+0x3d80], R42 ;  /* 0x003d802a33007988 */ /* 0x0101e80008000404 */
[----:B------:R1:W-:Y:S04]  /*11ec0*/  STS.U16 [R51+UR4+0xbd80], R43 ;  /* 0x00bd802b33007988 */ /* 0x0003e80008000404 */
[----:B0-----:R-:W4:Y:S04]  /*11ed0*/  LDL.LU R42, [R1+0x2030] ;  /* 0x00203000012a7983 */ /* 0x001f280000300800 */
[----:B------:R-:W-:Y:S04]  /*11ee0*/  STL [R1+0x155c], R62 ;  /* 0x00155c3e01007387 */ /* 0x000fe80000100800 */
[----:B-1----:R-:W4:Y:S04]  /*11ef0*/  LDL.LU R51, [R1+0x202c] ;  /* 0x00202c0001337983 */ /* 0x002f280000300800 */
[----:B------:R-:W4:Y:S04]  /*11f00*/  LDL.LU R43, [R1+0x2028] ;  /* 0x00202800012b7983 */ /* 0x000f280000300800 */
        /* <DEDUP_REMOVED lines=30> */
[----:B------:R-:W-:Y:S04]  /*120f0*/  STS.U16 [R62+UR4+0xb200], R67 ;  /* 0x00b200433e007988 */ /* 0x000fe80008000404 */
[----:B------:R-:W-:Y:S01]  /*12100*/  STS.U16 [R62+UR4+0x3600], R69 ;  /* 0x003600453e007988 */ /* 0x000fe20008000404 */
[----:B0-----:R-:W-:-:S03]  /*12110*/  LOP3.LUT R66, R3, 0x50, RZ, 0x3c, !PT ;  /* 0x0000005003427812 */ /* 0x001fc600078e3cff */
[----:B------:R-:W-:Y:S04]  /*12120*/  STS.U16 [R62+UR4+0xb600], R70 ;  /* 0x00b600463e007988 */ /* 0x000fe80008000404 */
[----:B---3--:R-:W-:Y:S04]  /*12130*/  STS.U16 [R62+UR4+0x3a00], R45 ;  /* 0x003a002d3e007988 */ /* 0x008fe80008000404 */
[----:B----4-:R-:W-:Y:S04]  /*12140*/  STS.U16 [R62+UR4+0xba00], R44 ;  /* 0x00ba002c3e007988 */ /* 0x010fe80008000404 */
[----:B------:R-:W-:Y:S04]  /*12150*/  STS.U16 [R62+UR4+0x3e00], R43 ;  /* 0x003e002b3e007988 */ /* 0x000fe80008000404 */
[----:B------:R0:W-:Y:S04]  /*12160*/  STS.U16 [R62+UR4+0xbe00], R42 ;  /* 0x00be002a3e007988 */ /* 0x0001e80008000404 */
        /* <DEDUP_REMOVED lines=23> */
[----:B------:R-:W-:Y:S01]  /*122e0*/  STS.U16 [R66+UR4+0xae80], R15 ;  /* 0x00ae800f42007988 */ /* 0x000fe20008000404 */
[----:B0-----:R-:W-:-:S03]  /*122f0*/  LOP3.LUT R62, R3, 0x60, RZ, 0x3c, !PT ;  /* 0x00000060033e7812 */ /* 0x001fc600078e3cff */
        /* <DEDUP_REMOVED lines=12> */
[----:B------:R-:W3:Y:S04]  /*123c0*/  LDL.LU R45, [R1+0x2010] ;  /* 0x00201000012d7983 */ /* 0x000ee80000300800 */
[----:B------:R-:W4:Y:S01]  /*123d0*/  LDL.LU R44, [R1+0x200c] ;  /* 0x00200c00012c7983 */ /* 0x000f220000300800 */
[----:B0-----:R-:W-:-:S03]  /*123e0*/  IMAD.WIDE R58, R58, 0x2, R8 ;  /* 0x000000023a3a7825 */ /* 0x001fc600078e0208 */
[----:B------:R-:W2:Y:S04]  /*123f0*/  LDL.LU R43, [R1+0x2008] ;  /* 0x00200800012b7983 */ /* 0x000ea80000300800 */
[----:B------:R0:W2:Y:S04]  /*12400*/  @!P3 LDG.E.U16 R54, desc[UR20][R58.64] ;  /* 0x000000143a36b981 */ /* 0x0000a8000c1e1500 */
[----:B------:R1:W-:Y:S04]  /*12410*/  STL [R1+0x1558], R66 ;  /* 0x0015584201007387 */ /* 0x0003e80000100800 */
        /* <DEDUP_REMOVED lines=20> */
[----:B-1----:R-:W-:-:S03]  /*12560*/  VIADD R66, R49, 0xffffffd9 ;  /* 0xffffffd931427836 */ /* 0x002fc60000000000 */
[----:B------:R-:W3:Y:S04]  /*12570*/  LDL.LU R19, [R1+0x1fb4] ;  /* 0x001fb40001137983 */ /* 0x000ee80000300800 */
[----:B------:R-:W3:Y:S04]  /*12580*/  LDL.LU R18, [R1+0x1fb0] ;  /* 0x001fb00001127983 */ /* 0x000ee80000300800 */
[----:B------:R-:W3:Y:S04]  /*12590*/  LDL.LU R17, [R1+0x1fac] ;  /* 0x001fac0001117983 */ /* 0x000ee80000300800 */
[----:B------:R-:W3:Y:S04]  /*125a0*/  LDL.LU R16, [R1+0x1fa8] ;  /* 0x001fa80001107983 */ /* 0x000ee80000300800 */
[----:B------:R-:W3:Y:S01]  /*125b0*/  LDL.LU R15, [R1+0x1fa4] ;  /* 0x001fa400010f7983 */ /* 0x000ee20000300800 */
[----:B------:R-:W-:-:S03]  /*125c0*/  ISETP.GE.U32.AND P3, PT, R66, 0x7fffff5a, PT ;  /* 0x7fffff5a4200780c */ /* 0x000fc60003f66070 */
[----:B------:R-:W3:Y:S01]  /*125d0*/  LDL.LU R14, [R1+0x1fa0] ;  /* 0x001fa000010e7983 */ /* 0x000ee20000300800 */
[----:B------:R-:W-:-:S03]  /*125e0*/  IMAD R66, R4, 0x1f, RZ ;  /* 0x0000001f04427824 */ /* 0x000fc600078e02ff */
[----:B------:R-:W3:Y:S04]  /*125f0*/  LDL.LU R13, [R1+0x1f9c] ;  /* 0x001f9c00010d7983 */ /* 0x000ee80000300800 */
[----:B------:R-:W3:Y:S04]  /*12600*/  LDL.LU R12, [R1+0x1f98] ;  /* 0x001f9800010c7983 */ /* 0x000ee80000300800 */
[----:B------:R-:W3:Y:S04]  /*12610*/  LDL.LU R11, [R1+0x1f94] ;  /* 0x001f9400010b7983 */ /* 0x000ee80000300800 */
[----:B------:R-:W-:Y:S04]  /*12620*/  STL [R1+0x1d28], R3 ;  /* 0x001d280301007387 */ /* 0x000fe80000100800 */
[----:B------:R-:W3:Y:S04]  /*12630*/  LDL.LU R10, [R1+0x1f90] ;  /* 0x001f9000010a7983 */ /* 0x000ee80000300800 */
[----:B------:R1:W-:Y:S04]  /*12640*/  STS.U16 [R62+UR4+0xb00], R64 ;  /* 0x000b00403e007988 */ /* 0x0003e80008000404 */
[----:B------:R-:W3:Y:S04]  /*12650*/  LDL.LU R2, [R1+0x1f8c] ;  /* 0x001f8c0001027983 */ /* 0x000ee80000300800 */
[----:B------:R-:W-:Y:S01]  /*12660*/  STS.U16 [R62+UR4+0x8b00], R63 ;  /* 0x008b003f3e007988 */ /* 0x000fe20008000404 */
[----:B-1----:R-:W-:-:S03]  /*12670*/  IMAD.WIDE R64, R66, 0x2, R6 ;  /* 0x0000000242407825 */ /* 0x002fc600078e0206 */
[----:B------:R-:W-:Y:S04]  /*12680*/  STL [R1+0x1554], R62 ;  /* 0x0015543e01007387 */ /* 0x000fe80000100800 */
[----:B------:R1:W-:Y:S01]  /*12690*/  STS.U16 [R62+UR4+0xf00], R55 ;  /* 0x000f00373e007988 */ /* 0x0003e20008000404 */
[----:B------:R-:W-:-:S03]  /*126a0*/  IMAD R67, R4, 0x26, RZ ;  /* 0x0000002604437824 */ /* 0x000fc600078e02ff */
[----:B------:R-:W3:Y:S04]  /*126b0*/  LDL.LU R87, [R1+0x1f88] ;  /* 0x001f880001577983 */ /* 0x000ee80000300800 */
[----:B------:R-:W3:Y:S01]  /*126c0*/  LDL.LU R5, [R1+0x1f84] ;  /* 0x001f840001057983 */ /* 0x000ee20000300800 */
[----:B-1----:R-:W-:-:S03]  /*126d0*/  IMAD.WIDE R62, R66, 0x2, R8 ;  /* 0x00000002423e7825 */ /* 0x002fc600078e0208 */
[----:B------:R-:W3:Y:S04]  /*126e0*/  LDL.LU R91, [R1+0x1f80] ;  /* 0x001f8000015b7983 */ /* 0x000ee80000300800 */
[----:B------:R-:W3:Y:S01]  /*126f0*/  LDL.LU R92, [R1+0x1f7c] ;  /* 0x001f7c00015c7983 */ /* 0x000ee20000300800 */
[----:B------:R-:W-:-:S03]  /*12700*/  PRMT R51, RZ, 0x7610, R51 ;  /* 0x00007610ff337816 */ /* 0x000fc60000000033 */
[----:B------:R0:W-:Y:S04]  /*12710*/  STL.64 [R1+0x4d0], R58 ;  /* 0x0004d03a01007387 */ /* 0x0001e80000100a00 */
[----:B------:R-:W3:Y:S04]  /*12720*/  @!P0 LDG.E.U16 R60, desc[UR20][R62.64] ;  /* 0x000000143e3c8981 */ /* 0x000ee8000c1e1500 */
[----:B------:R-:W-:Y:S04]  /*12730*/  STL.64 [R1+0x4c8], R64 ;  /* 0x0004c84001007387 */ /* 0x000fe80000100a00 */
[----:B------:R-:W3:Y:S01]  /*12740*/  @!P0 LDG.E.U16 R61, desc[UR20][R64.64] ;  /* 0x00000014403d8981 */ /* 0x000ee2000c1e1500 */
[----:B0-----:R-:W-:-:S05]  /*12750*/  IMAD.WIDE R58, R67, 0x2, R6 ;  /* 0x00000002433a7825 */ /* 0x001fca00078e0206 */
[----:B------:R0:W3:Y:S04]  /*12760*/  @!P3 LDG.E.U16 R51, desc[UR20][R58.64] ;  /* 0x000000143a33b981 */ /* 0x0000e8000c1e1500 */
[----:B--2---:R1:W-:Y:S02]  /*12770*/  STL [R1+0x820], R54 ;  /* 0x0008203601007387 */ /* 0x0043e40000100800 */
[----:B-1----:R-:W-:-:S05]  /*12780*/  IMAD.WIDE R54, R67, 0x2, R8 ;  /* 0x0000000243367825 */ /* 0x002fca00078e0208 */
[----:B------:R1:W2:Y:S01]  /*12790*/  @!P3 LDG.E.U16 R50, desc[UR20][R54.64] ;  /* 0x000000143632b981 */ /* 0x0002a2000c1e1500 */
[C---:B------:R-:W-:Y:S02]  /*127a0*/  VIADD R68, R49.reuse, 0xffffffd8 ;  /* 0xffffffd831447836 */ /* 0x040fe40000000000 */
[----:B------:R-:W-:-:S03]  /*127b0*/  VIADD R66, R49, 0xffffffd1 ;  /* 0xffffffd131427836 */ /* 0x000fc60000000000 */
[----:B------:R-:W-:Y:S01]  /*127c0*/  ISETP.GE.U32.AND P0, PT, R68, 0x7fffff59, PT ;  /* 0x7fffff594400780c */ /* 0x000fe20003f06070 */
[----:B------:R-:W-:Y:S01]  /*127d0*/  STL.64 [R1+0x4c0], R62 ;  /* 0x0004c03e01007387 */ /* 0x000fe20000100a00 */
[----:B------:R-:W-:Y:S01]  /*127e0*/  ISETP.GE.U32.AND P3, PT, R66, 0x7fffff52, PT ;  /* 0x7fffff524200780c */ /* 0x000fe20003f66070 */
[----:B------:R-:W-:Y:S02]  /*127f0*/  IMAD R66, R4, 0x27, RZ ;  /* 0x0000002704427824 */ /* 0x000fe400078e02ff */
[----:B------:R0:W-:Y:S01]  /*12800*/  STL.64 [R1+0x458], R58 ;  /* 0x0004583a01007387 */ /* 0x0001e20000100a00 */
[----:B------:R-:W-:-:S03]  /*12810*/  PRMT R56, RZ, 0x7610, R56 ;  /* 0x00007610ff387816 */ /* 0x000fc60000000038 */
[----:B------:R1:W-:Y:S01]  /*12820*/  STL.64 [R1+0x450], R54 ;  /* 0x0004503601007387 */ /* 0x0003e20000100a00 */
[----:B------:R-:W-:Y:S01]  /*12830*/  PRMT R57, RZ, 0x7610, R57 ;  /* 0x00007610ff397816 */ /* 0x000fe20000000039 */
[----:B------:R-:W-:Y:S02]  /*12840*/  IMAD R67, R4, 0x2e, RZ ;  /* 0x0000002e04437824 */ /* 0x000fe400078e02ff */
[----:B0-----:R-:W-:Y:S01]  /*12850*/  IMAD.WIDE R58, R66, 0x2, R8 ;  /* 0x00000002423a7825 */ /* 0x001fe200078e0208 */
[----:B----4-:R-:W-:-:S04]  /*12860*/  PRMT R44, RZ, 0x7610, R44 ;  /* 0x00007610ff2c7816 */ /* 0x010fc8000000002c */
[----:B------:R-:W4:Y:S01]  /*12870*/  @!P0 LDG.E.U16 R56, desc[UR20][R58.64] ;  /* 0x000000143a388981 */ /* 0x000f22000c1e1500 */
[----:B---3--:R-:W-:Y:S01]  /*12880*/  PRMT R45, RZ, 0x7610, R45 ;  /* 0x00007610ff2d7816 */ /* 0x008fe2000000002d */
[----:B-1----:R-:W-:-:S05]  /*12890*/  IMAD.WIDE R54, R67, 0x2, R6 ;  /* 0x0000000243367825 */ /* 0x002fca00078e0206 */
[----:B------:R0:W3:Y:S04]  /*128a0*/  @!P3 LDG.E.U16 R45, desc[UR20][R54.64] ;  /* 0x00000014362db981 */ /* 0x0000e8000c1e1500 */
[----:B------:R-:W-:Y:S04]  /*128b0*/  STL [R1+0xe4c], R60 ;  /* 0x000e4c3c01007387 */ /* 0x000fe80000100800 */
[----:B------:R1:W-:Y:S02]  /*128c0*/  STL [R1+0xe50], R61 ;  /* 0x000e503d01007387 */ /* 0x0003e40000100800 */
[----:B-1----:R-:W-:-:S05]  /*128d0*/  IMAD.WIDE R60, R66, 0x2, R6 ;  /* 0x00000002423c7825 */ /* 0x002fca00078e0206 */
[----:B------:R-:W-:Y:S04]  /*128e0*/  STL.64 [R1+0x448], R60 ;  /* 0x0004483c01007387 */ /* 0x000fe80000100a00 */
[----:B------:R-:W3:Y:S04]  /*128f0*/  @!P0 LDG.E.U16 R57, desc[UR20][R60.64] ;  /* 0x000000143c398981 */ /* 0x000ee8000c1e1500 */
[----:B--2---:R-:W-:Y:S04]  /*12900*/  STL [R1+0xe44], R50 ;  /* 0x000e443201007387 */ /* 0x004fe80000100800 */
[----:B------:R1:W-:Y:S02]  /*12910*/  STL [R1+0xe48], R51 ;  /* 0x000e483301007387 */ /* 0x0003e40000100800 */
        /* <DEDUP_REMOVED lines=11> */
[----:B------:R-:W-:-:S03]  /*129d0*/  PRMT R53, RZ, 0x7610, R53 ;  /* 0x00007610ff357816 */ /* 0x000fc60000000035 */
[----:B----4-:R-:W-:Y:S01]  /*129e0*/  STL [R1+0xe3c], R56 ;  /* 0x000e3c3801007387 */ /* 0x010fe20000100800 */
[----:B0-----:R-:W-:Y:S01]  /*129f0*/  IMAD.WIDE R54, R66, 0x2, R8 ;  /* 0x0000000242367825 */ /* 0x001fe200078e0208 */
[----:B------:R-:W-:-:S03]  /*12a00*/  PRMT R40, RZ, 0x7610, R40 ;  /* 0x00007610ff287816 */ /* 0x000fc60000000028 */
[----:B------:R-:W-:Y:S01]  /*12a10*/  IMAD R67, R4, 0x36, RZ ;  /* 0x0000003604437824 */ /* 0x000fe200078e02ff */
[----:B------:R-:W4:Y:S01]  /*12a20*/  @!P0 LDG.E.U16 R52, desc[UR20][R54.64] ;  /* 0x0000001436348981 */ /* 0x000f22000c1e1500 */
[----:B------:R-:W-:Y:S02]  /*12a30*/  PRMT R41, RZ, 0x7610, R41 ;  /* 0x00007610ff297816 */ /* 0x000fe40000000029 */
[----:B-1----:R-:W-:-:S05]  /*12a40*/  IMAD.WIDE R50, R67, 0x2, R6 ;  /* 0x0000000243327825 */ /* 0x002fca00078e0206 */
[----:B------:R-:W4:Y:S04]  /*12a50*/  @!P3 LDG.E.U16 R41, desc[UR20][R50.64] ;  /* 0x000000143229b981 */ /* 0x000f28000c1e1500 */
[----:B---3--:R0:W-:Y:S02]  /*12a60*/  STL [R1+0xe40], R57 ;  /* 0x000e403901007387 */ /* 0x0081e40000100800 */
[----:B0-----:R-:W-:-:S05]  /*12a70*/  IMAD.WIDE R56, R66, 0x2, R6 ;  /* 0x0000000242387825 */ /* 0x001fca00078e0206 */
[----:B------:R-:W-:Y:S04]  /*12a80*/  STL.64 [R1+0x3c8], R56 ;  /* 0x0003c83801007387 */ /* 0x000fe80000100a00 */
[----:B------:R-:W3:Y:S04]  /*12a90*/  @!P0 LDG.E.U16 R53, desc[UR20][R56.64] ;  /* 0x0000001438358981 */ /* 0x000ee8000c1e1500 */
[----:B--2---:R-:W-:Y:S04]  /*12aa0*/  STL [R1+0xe0c], R44 ;  /* 0x000e0c2c01007387 */ /* 0x004fe80000100800 */
[----:B------:R0:W-:Y:S02]  /*12ab0*/  STL [R1+0xe10], R45 ;  /* 0x000e102d01007387 */ /* 0x0001e40000100800 */
[----:B0-----:R-:W-:-:S05]  /*12ac0*/  IMAD.WIDE R44, R67, 0x2, R8 ;  /* 0x00000002432c7825 */ /* 0x001fca00078e0208 */
[----:B------:R0:W2:Y:S01]  /*12ad0*/  @!P3 LDG.E.U16 R40, desc[UR20][R44.64] ;  /* 0x000000142c28b981 */ /* 0x0000a2000c1e1500 */
[----:B------:R-:W-:-:S03]  /*12ae0*/  VIADD R66, R49, 0xffffffc1 ;  /* 0xffffffc131427836 */ /* 0x000fc60000000000 */
[----:B------:R-:W-:Y:S02]  /*12af0*/  STL.64 [R1+0x3c0], R54 ;  /* 0x0003c03601007387 */ /* 0x000fe40000100a00 */
[----:B------:R-:W-:Y:S01]  /*12b00*/  ISETP.GE.U32.AND P3, PT, R66, 0x7fffff42, PT ;  /* 0x7fffff424200780c */ /* 0x000fe20003f66070 */
[C---:B------:R-:W-:Y:S01]  /*12b10*/  IMAD R66, R4.reuse, 0x37, RZ ;  /* 0x0000003704427824 */ /* 0x040fe200078e02ff */
[----:B------:R-:W-:Y:S04]  /*12b20*/  STL.64 [R1+0x358], R50 ;  /* 0x0003583201007387 */ /* 0x000fe80000100a00 */
[----:B------:R0:W-:Y:S04]  /*12b30*/  STL.64 [R1+0x350], R44 ;  /* 0x0003502c01007387 */ /* 0x0001e80000100a00 */
[----:B----4-:R-:W-:Y:S01]  /*12b40*/  STL [R1+0xe04], R52 ;  /* 0x000e043401007387 */ /* 0x010fe20000100800 */
[----:B------:R-:W-:Y:S01]  /*12b50*/  IMAD R67, R4, 0x3e, RZ ;  /* 0x0000003e04437824 */ /* 0x000fe200078e02ff */
[----:B------:R-:W-:-:S02]  /*12b60*/  PRMT R36, RZ, 0x7610, R36 ;  /* 0x00007610ff247816 */ /* 0x000fc40000000024 */
[----:B------:R-:W-:Y:S01]  /*12b70*/  PRMT R37, RZ, 0x7610, R37 ;  /* 0x00007610ff257816 */ /* 0x000fe20000000025 */
[----:B0-----:R-:W-:-:S05]  /*12b80*/  IMAD.WIDE R44, R67, 0x2, R6 ;  /* 0x00000002432c7825 */ /* 0x001fca00078e0206 */
[----:B------:R-:W4:Y:S04]  /*12b90*/  @!P3 LDG.E.U16 R37, desc[UR20][R44.64] ;  /* 0x000000142c25b981 */ /* 0x000f28000c1e1500 */
[----:B---3--:R0:W-:Y:S02]  /*12ba0*/  STL [R1+0xe08], R53 ;  /* 0x000e083501007387 */ /* 0x0081e40000100800 */
[----:B0-----:R-:W-:-:S05]  /*12bb0*/  IMAD.WIDE R52, R66, 0x2, R6 ;  /* 0x0000000242347825 */ /* 0x001fca00078e0206 */
[----:B------:R-:W-:Y:S04]  /*12bc0*/  STL.64 [R1+0x348], R52 ;  /* 0x0003483401007387 */ /* 0x000fe80000100a00 */
[----:B--2---:R-:W-:Y:S04]  /*12bd0*/  STL [R1+0xdfc], R40 ;  /* 0x000dfc2801007387 */ /* 0x004fe80000100800 */
[----:B------:R0:W-:Y:S02]  /*12be0*/  STL [R1+0xe00], R41 ;  /* 0x000e002901007387 */ /* 0x0001e40000100800 */
[----:B0-----:R-:W-:-:S05]  /*12bf0*/  IMAD.WIDE R40, R67, 0x2, R8 ;  /* 0x0000000243287825 */ /* 0x001fca00078e0208 */
[----:B------:R-:W2:Y:S01]  /*12c00*/  @!P3 LDG.E.U16 R36, desc[UR20][R40.64] ;  /* 0x000000142824b981 */ /* 0x000ea2000c1e1500 */
[----:B------:R-:W-:Y:S02]  /*12c10*/  VIADD R68, R49, 0xffffffc8 ;  /* 0xffffffc831447836 */ /* 0x000fe40000000000 */
[----:B------:R-:W-:-:S03]  /*12c20*/  IMAD.WIDE R50, R66, 0x2, R8 ;  /* 0x0000000242327825 */ /* 0x000fc600078e0208 */
[----:B------:R-:W-:Y:S01]  /*12c30*/  ISETP.GE.U32.AND P0, PT, R68, 0x7fffff49, PT ;  /* 0x7fffff494400780c */ /* 0x000fe20003f06070 */
[----:B------:R-:W-:Y:S01]  /*12c40*/  VIADD R66, R49, 0xffffffb9 ;  /* 0xffffffb931427836 */ /* 0x000fe20000000000 */
[----:B------:R-:W-:-:S04]  /*12c50*/  PRMT R47, RZ, 0x7610, R47 ;  /* 0x00007610ff2f7816 */ /* 0x000fc8000000002f */
[----:B------:R-:W-:Y:S01]  /*12c60*/  ISETP.GE.U32.AND P3, PT, R66, 0x7fffff3a, PT ;  /* 0x7fffff3a4200780c */ /* 0x000fe20003f66070 */
[C---:B------:R-:W-:Y:S01]  /*12c70*/  IMAD R66, R4.reuse, 0x3f, RZ ;  /* 0x0000003f04427824 */ /* 0x040fe200078e02ff */
[----:B------:R0:W-:Y:S05]  /*12c80*/  STL.64 [R1+0x340], R50 ;  /* 0x0003403201007387 */ /* 0x0001ea0000100a00 */
[----:B------:R0:W3:Y:S01]  /*12c90*/  @!P0 LDG.E.U16 R47, desc[UR20][R50.64] ;  /* 0x00000014322f8981 */ /* 0x0000e2000c1e1500 */
[----:B------:R-:W-:Y:S01]  /*12ca0*/  PRMT R48, RZ, 0x7610, R48 ;  /* 0x00007610ff307816 */ /* 0x000fe20000000030 */
[----:B------:R-:W-:Y:S02]  /*12cb0*/  IMAD R67, R4, 0x46, RZ ;  /* 0x0000004604437824 */ /* 0x000fe400078e02ff */
[----:B------:R-:W-:Y:S01]  /*12cc0*/  STL.64 [R1+0x2d8], R44 ;  /* 0x0002d82c01007387 */ /* 0x000fe20000100a00 */
[----:B0-----:R-:W-:-:S03]  /*12cd0*/  IMAD.WIDE R50, R66, 0x2, R6 ;  /* 0x0000000242327825 */ /* 0x001fc600078e0206 */
[----:B------:R0:W-:Y:S01]  /*12ce0*/  STL.64 [R1+0x2d0], R40 ;  /* 0x0002d02801007387 */ /* 0x0001e20000100a00 */
[----:B------:R-:W-:-:S03]  /*12cf0*/  PRMT R32, RZ, 0x7610, R32 ;  /* 0x00007610ff207816 */ /* 0x000fc60000000020 */
[----:B------:R-:W-:Y:S01]  /*12d00*/  STL.64 [R1+0x2c8], R50 ;  /* 0x0002c83201007387 */ /* 0x000fe20000100a00 */
[----:B------:R-:W-:-:S03]  /*12d10*/  PRMT R33, RZ, 0x7610, R33 ;  /* 0x00007610ff217816 */ /* 0x000fc60000000021 */
[----:B------:R-:W3:Y:S01]  /*12d20*/  @!P0 LDG.E.U16 R48, desc[UR20][R52.64] ;  /* 0x0000001434308981 */ /* 0x000ee2000c1e1500 */
[----:B0-----:R-:W-:-:S05]  /*12d30*/  IMAD.WIDE R40, R67, 0x2, R6 ;  /* 0x0000000243287825 */ /* 0x001fca00078e0206 */
[----:B------:R-:W3:Y:S04]  /*12d40*/  @!P3 LDG.E.U16 R33, desc[UR20][R40.64] ;  /* 0x000000142821b981 */ /* 0x000ee8000c1e1500 */
[----:B--2---:R-:W-:Y:S04]  /*12d50*/  STL [R1+0xcfc], R36 ;  /* 0x000cfc2401007387 */ /* 0x004fe80000100800 */
[----:B----4-:R0:W-:Y:S02]  /*12d60*/  STL [R1+0xd00], R37 ;  /* 0x000d002501007387 */ /* 0x0101e40000100800 */
        /* <DEDUP_REMOVED lines=8> */
[----:B------:R-:W-:Y:S01]  /*12df0*/  IMAD R66, R4, 0x47, RZ ;  /* 0x0000004704427824 */ /* 0x000fe200078e02ff */
[----:B------:R0:W-:Y:S05]  /*12e00*/  STL.64 [R1+0x2c0], R44 ;  /* 0x0002c02c01007387 */ /* 0x0001ea0000100a00 */
[----:B------:R0:W4:Y:S01]  /*12e10*/  @!P0 LDG.E.U16 R43, desc[UR20][R44.64] ;  /* 0x000000142c2b8981 */ /* 0x000122000c1e1500 */
[----:B------:R-:W-:-:S03]  /*12e20*/  PRMT R46, RZ, 0x7610, R46 ;  /* 0x00007610ff2e7816 */ /* 0x000fc6000000002e */
[----:B------:R-:W-:Y:S01]  /*12e30*/  STL.64 [R1+0x258], R40 ;  /* 0x0002582801007387 */ /* 0x000fe20000100a00 */
[----:B------:R-:W-:-:S03]  /*12e40*/  IMAD R67, R4, 0x4e, RZ ;  /* 0x0000004e04437824 */ /* 0x000fc600078e02ff */
[----:B------:R1:W-:Y:S01]  /*12e50*/  STL.64 [R1+0x250], R36 ;  /* 0x0002502401007387 */ /* 0x0003e20000100a00 */
[----:B0-----:R-:W-:-:S03]  /*12e60*/  IMAD.WIDE R44, R66, 0x2, R6 ;  /* 0x00000002422c7825 */ /* 0x001fc600078e0206 */
[----:B---3--:R-:W-:Y:S01]  /*12e70*/  STL [R1+0xdd0], R48 ;  /* 0x000dd03001007387 */ /* 0x008fe20000100800 */
[----:B------:R-:W-:-:S03]  /*12e80*/  PRMT R28, RZ, 0x7610, R28 ;  /* 0x00007610ff1c7816 */ /* 0x000fc6000000001c */
[----:B------:R-:W-:Y:S01]  /*12e90*/  STL [R1+0xdcc], R47 ;  /* 0x000dcc2f01007387 */ /* 0x000fe20000100800 */
[----:B------:R-:W-:-:S03]  /*12ea0*/  PRMT R29, RZ, 0x7610, R29 ;  /* 0x00007610ff1d7816 */ /* 0x000fc6000000001d */
[----:B------:R-:W-:Y:S01]  /*12eb0*/  STL.64 [R1+0x248], R44 ;  /* 0x0002482c01007387 */ /* 0x000fe20000100a00 */
[----:B-1----:R-:W-:-:S03]  /*12ec0*/  IMAD.WIDE R36, R67, 0x2, R6 ;  /* 0x0000000243247825 */ /* 0x002fc600078e0206 */
[----:B------:R-:W3:Y:S04]  /*12ed0*/  @!P0 LDG.E.U16 R46, desc[UR20][R50.64] ;  /* 0x00000014322e8981 */ /* 0x000ee8000c1e1500 */
[----:B------:R-:W3:Y:S04]  /*12ee0*/  @!P3 LDG.E.U16 R29, desc[UR20][R36.64] ;  /* 0x00000014241db981 */ /* 0x000ee8000c1e1500 */
        /* <DEDUP_REMOVED lines=12> */
[----:B------:R0:W2:Y:S01]  /*12fb0*/  @!P0 LDG.E.U16 R39, desc[UR20][R40.64] ;  /* 0x0000001428278981 */ /* 0x0000a2000c1e1500 */
[----:B------:R-:W-:-:S03]  /*12fc0*/  PRMT R42, RZ, 0x7610, R42 ;  /* 0x00007610ff2a7816 */ /* 0x000fc6000000002a */
[----:B------:R-:W-:Y:S01]  /*12fd0*/  STL.64 [R1+0x1d8], R36 ;  /* 0x0001d82401007387 */ /* 0x000fe20000100a00 */
[----:B------:R-:W-:-:S03]  /*12fe0*/  IMAD R67, R4, 0x56, RZ ;  /* 0x0000005604437824 */ /* 0x000fc600078e02ff */
[----:B------:R1:W-:Y:S01]  /*12ff0*/  STL.64 [R1+0x1d0], R32 ;  /* 0x0001d02001007387 */ /* 0x0003e20000100a00 */
[----:B0-----:R-:W-:-:S03]  /*13000*/  IMAD.WIDE R40, R66, 0x2, R6 ;  /* 0x0000000242287825 */ /* 0x001fc600078e0206 */
[----:B---3--:R-:W-:Y:S01]  /*13010*/  STL [R1+0xdc8], R46 ;  /* 0x000dc82e01007387 */ /* 0x008fe20000100800 */
[----:B------:R-:W-:-:S03]  /*13020*/  PRMT R26, RZ, 0x7610, R26 ;  /* 0x00007610ff1a7816 */ /* 0x000fc6000000001a */
[----:B----4-:R-:W-:Y:S01]  /*13030*/  STL [R1+0xdc4], R43 ;  /* 0x000dc42b01007387 */ /* 0x010fe20000100800 */
[----:B------:R-:W-:-:S03]  /*13040*/  PRMT R27, RZ, 0x7610, R27 ;  /* 0x00007610ff1b7816 */ /* 0x000fc6000000001b */
[----:B------:R-:W-:Y:S01]  /*13050*/  STL.64 [R1+0x1c8], R40 ;  /* 0x0001c82801007387 */ /* 0x000fe20000100a00 */
[----:B-1----:R-:W-:-:S03]  /*13060*/  IMAD.WIDE R32, R67, 0x2, R6 ;  /* 0x0000000243207825 */ /* 0x002fc600078e0206 */
[----:B------:R-:W3:Y:S04]  /*13070*/  @!P0 LDG.E.U16 R42, desc[UR20][R44.64] ;  /* 0x000000142c2a8981 */ /* 0x000ee8000c1e1500 */
[----:B------:R-:W4:Y:S04]  /*13080*/  @!P3 LDG.E.U16 R27, desc[UR20][R32.64] ;  /* 0x00000014201bb981 */ /* 0x000f28000c1e1500 */
        /* <DEDUP_REMOVED lines=38> */
[----:B------:R0:W4:Y:S01]  /*132f0*/  @!P0 LDG.E.U16 R31, desc[UR20][R32.64] ;  /* 0x00000014201f8981 */ /* 0x000122000c1e1500 */
[----:B------:R-:W-:-:S03]  /*13300*/  IMAD R67, R4, 0x66, RZ ;  /* 0x0000006604437824 */ /* 0x000fc600078e02ff */
[----:B------:R-:W-:Y:S01]  /*13310*/  STL.64 [R1+0xd8], R28 ;  /* 0x0000d81c01007387 */ /* 0x000fe20000100a00 */
[----:B------:R-:W-:-:S03]  /*13320*/  PRMT R34, RZ, 0x7610, R34 ;  /* 0x00007610ff227816 */ /* 0x000fc60000000022 */
        /* <DEDUP_REMOVED lines=13> */
[----:B------:R0:W2:Y:S01]  /*13400*/  @!P3 LDG.E.U16 R20, desc[UR20][R24.64] ;  /* 0x000000141814b981 */ /* 0x0000a2000c1e1500 */
[----:B------:R-:W-:-:S05]  /*13410*/  VIADD R68, R49, 0xffffffa0 ;  /* 0xffffffa031447836 */ /* 0x000fca0000000000 */
[----:B------:R-:W-:Y:S01]  /*13420*/  ISETP.GE.U32.AND P0, PT, R68, 0x7fffff21, PT ;  /* 0x7fffff214400780c */ /* 0x000fe20003f06070 */
[----:B------:R-:W-:Y:S01]  /*13430*/  IMAD.WIDE R28, R66, 0x2, R8 ;  /* 0x00000002421c7825 */ /* 0x000fe200078e0208 */
[----:B------:R-:W-:Y:S02]  /*13440*/  PRMT R30, RZ, 0x7610, R30 ;  /* 0x00007610ff1e7816 */ /* 0x000fe4000000001e */
[----:B------:R-:W-:Y:S02]  /*13450*/  PRMT R23, RZ, 0x7610, R23 ;  /* 0x00007610ff177816 */ /* 0x000fe40000000017 */
[C---:B------:R-:W-:Y:S01]  /*13460*/  IADD3 R68, PT, PT, R49.reuse, -0x68, RZ ;  /* 0xffffff9831447810 */ /* 0x040fe20007ffe0ff */
[----:B------:R-:W-:Y:S01]  /*13470*/  VIADD R66, R49, 0xffffff91 ;  /* 0xffffff9131427836 */ /* 0x000fe20000000000 */
[----:B------:R-:W-:Y:S05]  /*13480*/  STL.64 [R1+0xc0], R28 ;  /* 0x0000c01c01007387 */ /* 0x000fea0000100a00 */
[----:B------:R-:W2:Y:S04]  /*13490*/  @!P0 LDG.E.U16 R30, desc[UR20][R32.64] ;  /* 0x00000014201e8981 */ /* 0x000ea8000c1e1500 */
[----:B------:R-:W2:Y:S01]  /*134a0*/  @!P0 LDG.E.U16 R23, desc[UR20][R28.64] ;  /* 0x000000141c178981 */ /* 0x000ea2000c1e1500 */
[----:B------:R-:W-:-:S02]  /*134b0*/  ISETP.GE.U32.AND P0, PT, R68, 0x7fffff19, PT ;  /* 0x7fffff194400780c */ /* 0x000fc40003f06070 */
[----:B------:R-:W-:Y:S01]  /*134c0*/  ISETP.GE.U32.AND P3, PT, R66, 0x7fffff12, PT ;  /* 0x7fffff124200780c */ /* 0x000fe20003f66070 */
[----:B------:R-:W-:Y:S01]  /*134d0*/  STL.64 [R1+0x58], R26 ;  /* 0x0000581a01007387 */ /* 0x000fe20000100a00 */
[----:B------:R-:W-:-:S03]  /*134e0*/  IMAD R66, R4, 0x67, RZ ;  /* 0x0000006704427824 */ /* 0x000fc600078e02ff */
[----:B------:R0:W-:Y:S01]  /*134f0*/  STL.64 [R1+0x50], R24 ;  /* 0x0000501801007387 */ /* 0x0001e20000100a00 */
[----:B------:R-:W-:-:S03]  /*13500*/  PRMT R22, RZ, 0x7610, R22 ;  /* 0x00007610ff167816 */ /* 0x000fc60000000016 */
[----:B---3--:R-:W-:Y:S01]  /*13510*/  STL [R1+0xd88], R34 ;  /* 0x000d882201007387 */ /* 0x008fe20000100800 */
[----:B------:R-:W-:-:S03]  /*13520*/  PRMT R19, RZ, 0x7610, R19 ;  /* 0x00007610ff137816 */ /* 0x000fc60000000013 */
[----:B----4-:R-:W-:Y:S01]  /*13530*/  STL [R1+0xd84], R31 ;  /* 0x000d841f01007387 */ /* 0x010fe20000100800 */
[----:B------:R-:W-:Y:S02]  /*13540*/  VIADD R71, R49, 0xffffff90 ;  /* 0xffffff9031477836 */ /* 0x000fe40000000000 */
[----:B0-----:R-:W-:-:S04]  /*13550*/  IMAD.WIDE R24, R66, 0x2, R6 ;  /* 0x0000000242187825 */ /* 0x001fc800078e0206 */
[C---:B------:R-:W-:Y:S01]  /*13560*/  IMAD R68, R4.reuse, 0x6e, RZ ;  /* 0x0000006e04447824 */ /* 0x040fe200078e02ff */
[----:B------:R-:W3:Y:S01]  /*13570*/  @!P0 LDG.E.U16 R22, desc[UR20][R24.64] ;  /* 0x0000001418168981 */ /* 0x000ee2000c1e1500 */
[----:B------:R-:W-:Y:S02]  /*13580*/  PRMT R18, RZ, 0x7610, R18 ;  /* 0x00007610ff127816 */ /* 0x000fe40000000012 */
[----:B------:R-:W-:Y:S01]  /*13590*/  PRMT R17, RZ, 0x7610, R17 ;  /* 0x00007610ff117816 */ /* 0x000fe20000000011 */
[----:B------:R-:W-:Y:S02]  /*135a0*/  VIADD R70, R49, 0xffffff89 ;  /* 0xffffff8931467836 */ /* 0x000fe40000000000 */
[----:B------:R-:W-:Y:S01]  /*135b0*/  IMAD R72, R4, 0x6f, RZ ;  /* 0x0000006f04487824 */ /* 0x000fe200078e02ff */
[----:B------:R-:W-:Y:S01]  /*135c0*/  PRMT R2, RZ, 0x7610, R2 ;  /* 0x00007610ff027816 */ /* 0x000fe20000000002 */
[----:B--2---:R-:W-:Y:S04]  /*135d0*/  STL [R1+0xc84], R20 ;  /* 0x000c841401007387 */ /* 0x004fe80000100800 */
[----:B------:R0:W-:Y:S02]  /*135e0*/  STL [R1+0xc88], R21 ;  /* 0x000c881501007387 */ /* 0x0001e40000100800 */
[----:B0-----:R-:W-:-:S04]  /*135f0*/  IMAD.WIDE R20, R66, 0x2, R8 ;  /* 0x0000000242147825 */ /* 0x001fc800078e0208 */
[C---:B------:R-:W-:Y:S01]  /*13600*/  IMAD.WIDE R66, R68.reuse, 0x2, R6 ;  /* 0x0000000244427825 */ /* 0x040fe200078e0206 */
[----:B------:R-:W2:Y:S01]  /*13610*/  @!P0 LDG.E.U16 R19, desc[UR20][R20.64] ;  /* 0x0000001414138981 */ /* 0x000ea2000c1e1500 */
[----:B------:R-:W-:Y:S02]  /*13620*/  ISETP.GE.U32.AND P0, PT, R71, 0x7fffff11, PT ;  /* 0x7fffff114700780c */ /* 0x000fe40003f06070 */
[----:B------:R-:W-:Y:S01]  /*13630*/  IMAD.WIDE R68, R68, 0x2, R8 ;  /* 0x0000000244447825 */ /* 0x000fe200078e0208 */
[----:B------:R-:W4:Y:S04]  /*13640*/  @!P3 LDG.E.U16 R18, desc[UR20][R66.64] ;  /* 0x000000144212b981 */ /* 0x000f28000c1e1500 */
[----:B------:R-:W2:Y:S01]  /*13650*/  @!P3 LDG.E.U16 R17, desc[UR20][R68.64] ;  /* 0x000000144411b981 */ /* 0x000ea2000c1e1500 */
[----:B------:R-:W-:Y:S01]  /*13660*/  ISETP.GE.U32.AND P3, PT, R70, 0x7fffff0a, PT ;  /* 0x7fffff0a4600780c */ /* 0x000fe20003f66070 */
[----:B------:R-:W-:-:S05]  /*13670*/  IMAD.WIDE R70, R72, 0x2, R6 ;  /* 0x0000000248467825 */ /* 0x000fca00078e0206 */
[----:B------:R-:W2:Y:S01]  /*13680*/  @!P0 LDG.E.U16 R2, desc[UR20][R70.64] ;  /* 0x0000001446028981 */ /* 0x000ea2000c1e1500 */
[----:B------:R-:W-:Y:S01]  /*13690*/  PRMT R16, RZ, 0x7610, R16 ;  /* 0x00007610ff107816 */ /* 0x000fe20000000010 */
[----:B------:R-:W-:Y:S02]  /*136a0*/  IMAD.WIDE R72, R72, 0x2, R8 ;  /* 0x0000000248487825 */ /* 0x000fe400078e0208 */
[----:B------:R-:W-:Y:S02]  /*136b0*/  STL.64 [R1+0x48], R24 ;  /* 0x0000481801007387 */ /* 0x000fe40000100a00 */
[----:B------:R-:W-:Y:S02]  /*136c0*/  VIADD R78, R49, 0xffffff88 ;  /* 0xffffff88314e7836 */ /* 0x000fe40000000000 */
[----:B------:R-:W-:Y:S01]  /*136d0*/  IMAD R76, R4, 0x76, RZ ;  /* 0x00000076044c7824 */ /* 0x000fe200078e02ff */
[----:B------:R-:W-:Y:S01]  /*136e0*/  STL.64 [R1+0x40], R20 ;  /* 0x0000401401007387 */ /* 0x000fe20000100a00 */
[----:B------:R-:W-:-:S02]  /*136f0*/  PRMT R15, RZ, 0x7610, R15 ;  /* 0x00007610ff0f7816 */ /* 0x000fc4000000000f */
[----:B------:R-:W-:Y:S01]  /*13700*/  PRMT R14, RZ, 0x7610, R14 ;  /* 0x00007610ff0e7816 */ /* 0x000fe2000000000e */
[----:B------:R-:W-:Y:S01]  /*13710*/  STL [R1+0x19e0], R66 ;  /* 0x0019e04201007387 */ /* 0x000fe20000100800 */
[----:B------:R-:W-:-:S03]  /*13720*/  IMAD.WIDE R74, R76, 0x2, R6 ;  /* 0x000000024c4a7825 */ /* 0x000fc600078e0206 */
[----:B------:R-:W3:Y:S01]  /*13730*/  @!P0 LDG.E.U16 R16, desc[UR20][R72.64] ;  /* 0x0000001448108981 */ /* 0x000ee2000c1e1500 */
[----:B------:R-:W-:Y:S01]  /*13740*/  ISETP.GE.U32.AND P0, PT, R78, 0x7fffff09, PT ;  /* 0x7fffff094e00780c */ /* 0x000fe20003f06070 */
[----:B------:R-:W-:Y:S02]  /*13750*/  IMAD.WIDE R76, R76, 0x2, R8 ;  /* 0x000000024c4c7825 */ /* 0x000fe400078e0208 */
[----:B------:R-:W-:Y:S02]  /*13760*/  STL [R1+0x1c1c], R66 ;  /* 0x001c1c4201007387 */ /* 0x000fe40000100800 */
[----:B------:R-:W-:Y:S02]  /*13770*/  VIADD R78, R49, 0xffffff81 ;  /* 0xffffff81314e7836 */ /* 0x000fe40000000000 */
[----:B------:R-:W-:Y:S01]  /*13780*/  STL [R1+0x1d98], R66 ;  /* 0x001d984201007387 */ /* 0x000fe20000100800 */
[----:B------:R-:W-:-:S03]  /*13790*/  IMAD R80, R4, 0x77, RZ ;  /* 0x0000007704507824 */ /* 0x000fc600078e02ff */
[----:B------:R-:W-:Y:S04]  /*137a0*/  STL [R1+0x19dc], R67 ;  /* 0x0019dc4301007387 */ /* 0x000fe80000100800 */
[----:B------:R-:W-:Y:S01]  /*137b0*/  STL [R1+0xd80], R30 ;  /* 0x000d801e01007387 */ /* 0x000fe20000100800 */
[----:B------:R-:W-:-:S03]  /*137c0*/  PRMT R13, RZ, 0x7610, R13 ;  /* 0x00007610ff0d7816 */ /* 0x000fc6000000000d */
[----:B------:R-:W-:Y:S04]  /*137d0*/  STL [R1+0x1c20], R67 ;  /* 0x001c204301007387 */ /* 0x000fe80000100800 */
[----:B------:R-:W-:Y:S04]  /*137e0*/  STL [R1+0xd7c], R23 ;  /* 0x000d7c1701007387 */ /* 0x000fe80000100800 */
[----:B------:R-:W-:Y:S04]  /*137f0*/  STL [R1+0x1d9c], R67 ;  /* 0x001d9c4301007387 */ /* 0x000fe80000100800 */
[----:B------:R-:W4:Y:S04]  /*13800*/  @!P3 LDG.E.U16 R15, desc[UR20][R74.64] ;  /* 0x000000144a0fb981 */ /* 0x000f28000c1e1500 */
[----:B------:R-:W4:Y:S01]  /*13810*/  @!P3 LDG.E.U16 R14, desc[UR20][R76.64] ;  /* 0x000000144c0eb981 */ /* 0x000f22000c1e1500 */
[----:B------:R-:W-:Y:S01]  /*13820*/  ISETP.GE.U32.AND P3, PT, R78, 0x7fffff02, PT ;  /* 0x7fffff024e00780c */ /* 0x000fe20003f66070 */
[----:B------:R-:W-:-:S02]  /*13830*/  IMAD.WIDE R78, R80, 0x2, R6 ;  /* 0x00000002504e7825 */ /* 0x000fc400078e0206 */
[----:B------:R-:W-:Y:S02]  /*13840*/  STL [R1+0x19e8], R68 ;  /* 0x0019e84401007387 */ /* 0x000fe40000100800 */
[----:B------:R-:W-:Y:S02]  /*13850*/  IMAD R84, R4, 0x7e, RZ ;  /* 0x0000007e04547824 */ /* 0x000fe400078e02ff */
[----:B------:R-:W-:Y:S04]  /*13860*/  STL [R1+0x1c24], R68 ;  /* 0x001c244401007387 */ /* 0x000fe80000100800 */
[----:B------:R-:W-:Y:S04]  /*13870*/  STL [R1+0x1da0], R68 ;  /* 0x001da04401007387 */ /* 0x000fe80000100800 */
[----:B------:R-:W-:Y:S01]  /*13880*/  STL [R1+0x19e4], R69 ;  /* 0x0019e44501007387 */ /* 0x000fe20000100800 */
[----:B------:R-:W-:-:S03]  /*13890*/  IMAD.WIDE R82, R84, 0x2, R6 ;  /* 0x0000000254527825 */ /* 0x000fc600078e0206 */
[----:B------:R-:W-:Y:S01]  /*138a0*/  STL [R1+0x1c28], R69 ;  /* 0x001c284501007387 */ /* 0x000fe20000100800 */
[----:B------:R-:W-:-:S03]  /*138b0*/  IMAD.WIDE R84, R84, 0x2, R8 ;  /* 0x0000000254547825 */ /* 0x000fc600078e0208 */
[----:B------:R-:W-:Y:S04]  /*138c0*/  STL [R1+0x1da4], R69 ;  /* 0x001da44501007387 */ /* 0x000fe80000100800 */
[----:B------:R-:W4:Y:S01]  /*138d0*/  @!P0 LDG.E.U16 R13, desc[UR20][R78.64] ;  /* 0x000000144e0d8981 */ /* 0x000f22000c1e1500 */
[----:B------:R-:W-:Y:S01]  /*138e0*/  PRMT R12, RZ, 0x7610, R12 ;  /* 0x00007610ff0c7816 */ /* 0x000fe2000000000c */
[----:B------:R-:W-:-:S05]  /*138f0*/  IMAD.WIDE R80, R80, 0x2, R8 ;  /* 0x0000000250507825 */ /* 0x000fca00078e0208 */
[----:B------:R-:W4:Y:S04]  /*13900*/  @!P0 LDG.E.U16 R12, desc[UR20][R80.64] ;  /* 0x00000014500c8981 */ /* 0x000f28000c1e1500 */
[----:B--2---:R0:W-:Y:S02]  /*13910*/  STL [R1+0x1cfc], R2 ;  /* 0x001cfc0201007387 */ /* 0x0041e40000100800 */
[----:B0-----:R-:W-:-:S06]  /*13920*/  PRMT R2, RZ, 0x7610, R2 ;  /* 0x00007610ff027816 */ /* 0x001fcc0000000002 */
[----:B------:R-:W2:Y:S04]  /*13930*/  @!P3 LDG.E.U16 R2, desc[UR20][R84.64] ;  /* 0x000000145402b981 */ /* 0x000ea8000c1e1500 */
[----:B---3--:R-:W-:Y:S04]  /*13940*/  STL [R1+0xd50], R22 ;  /* 0x000d501601007387 */ /* 0x008fe80000100800 */
[----:B------:R-:W-:Y:S04]  /*13950*/  STL [R1+0x19f0], R70 ;  /* 0x0019f04601007387 */ /* 0x000fe80000100800 */
[----:B------:R-:W-:Y:S04]  /*13960*/  STL [R1+0xd4c], R19 ;  /* 0x000d4c1301007387 */ /* 0x000fe80000100800 */
[----:B------:R-:W-:Y:S04]  /*13970*/  STL [R1+0x1c2c], R70 ;  /* 0x001c2c4601007387 */ /* 0x000fe80000100800 */
[----:B------:R-:W-:Y:S04]  /*13980*/  STL [R1+0x1da8], R70 ;  /* 0x001da84601007387 */ /* 0x000fe80000100800 */
[----:B----4-:R-:W-:Y:S04]  /*13990*/  STL [R1+0xc80], R18 ;  /* 0x000c801201007387 */ /* 0x010fe80000100800 */
        /* <DEDUP_REMOVED lines=27> */
[----:B------:R0:W-:Y:S04]  /*13b50*/  STL [R1+0xd10], R13 ;  /* 0x000d100d01007387 */ /* 0x0001e80000100800 */
[----:B------:R-:W-:Y:S01]  /*13b60*/  STL [R1+0xd3c], R14 ;  /* 0x000d3c0e01007387 */ /* 0x000fe20000100800 */
[----:B------:R-:W-:-:S03]  /*13b70*/  PRMT R3, RZ, 0x7610, R3 ;  /* 0x00007610ff037816 */ /* 0x000fc60000000003 */
[----:B0-----:R-:W3:Y:S04]  /*13b80*/  LDL.LU R13, [R1+0x7bc] ;  /* 0x0007bc00010d7983 */ /* 0x001ee80000300800 */
[----:B------:R-:W4:Y:S04]  /*13b90*/  LDL.LU R15, [R1+0x7c0] ;  /* 0x0007c000010f7983 */ /* 0x000f280000300800 */
[----:B------:R-:W-:Y:S01]  /*13ba0*/  STL [R1+0x1a20], R82 ;  /* 0x001a205201007387 */ /* 0x000fe20000100800 */
[----:B------:R-:W-:-:S03]  /*13bb0*/  ISETP.GE.U32.AND P0, PT, R86, 0x7fffff01, PT ;  /* 0x7fffff015600780c */ /* 0x000fc60003f06070 */
[----:B------:R-:W-:Y:S04]  /*13bc0*/  STL [R1+0x1a1c], R83 ;  /* 0x001a1c5301007387 */ /* 0x000fe80000100800 */
[----:B------:R-:W-:Y:S01]  /*13bd0*/  STL [R1+0x1b50], R83 ;  /* 0x001b505301007387 */ /* 0x000fe20000100800 */
[----:B------:R-:W-:-:S03]  /*13be0*/  IMAD R88, R4, 0x7f, RZ ;  /* 0x0000007f04587824 */ /* 0x000fc600078e02ff */
[----:B------:R-:W3:Y:S01]  /*13bf0*/  @!P3 LDG.E.U16 R3, desc[UR20][R82.64] ;  /* 0x000000145203b981 */ /* 0x000ee2000c1e1500 */
[----:B------:R-:W-:Y:S02]  /*13c00*/  ISETP.NE.AND P3, PT, R87, RZ, PT ;  /* 0x000000ff5700720c */ /* 0x000fe40003f65270 */
[----:B------:R-:W-:Y:S02]  /*13c10*/  PRMT R11, RZ, 0x7610, R11 ;  /* 0x00007610ff0b7816 */ /* 0x000fe4000000000b */
[----:B------:R-:W-:Y:S01]  /*13c20*/  PRMT R10, RZ, 0x7610, R10 ;  /* 0x00007610ff0a7816 */ /* 0x000fe2000000000a */
[----:B--2---:R-:W-:Y:S04]  /*13c30*/  STL [R1+0x1d30], R2 ;  /* 0x001d300201007387 */ /* 0x004fe80000100800 */
[----:B------:R-:W-:Y:S04]  /*13c40*/  STL [R1+0x1a28], R84 ;  /* 0x001a285401007387 */ /* 0x000fe80000100800 */
[----:B------:R-:W-:Y:S04]  /*13c50*/  STL [R1+0x1c34], R84 ;  /* 0x001c345401007387 */ /* 0x000fe80000100800 */
[----:B------:R-:W-:Y:S04]  /*13c60*/  STL [R1+0x1db0], R84 ;  /* 0x001db05401007387 */ /* 0x000fe80000100800 */
[----:B------:R-:W-:Y:S04]  /*13c70*/  STL [R1+0x1a24], R85 ;  /* 0x001a245501007387 */ /* 0x000fe80000100800 */
[----:B------:R-:W-:Y:S04]  /*13c80*/  STL [R1+0x1c38], R85 ;  /* 0x001c385501007387 */ /* 0x000fe80000100800 */
[----:B------:R-:W-:Y:S04]  /*13c90*/  STL [R1+0x1db4], R85 ;  /* 0x001db45501007387 */ /* 0x000fe80000100800 */
[----:B------:R0:W-:Y:S02]  /*13ca0*/  STL [R1+0xd0c], R12 ;  /* 0x000d0c0c01007387 */ /* 0x0001e40000100800 */
[----:B0-----:R-:W-:Y:S01]  /*13cb0*/  LOP3.LUT R12, RZ, R87, RZ, 0x33, !PT ;  /* 0x00000057ff0c7212 */ /* 0x001fe200078e33ff */
[----:B------:R-:W-:-:S05]  /*13cc0*/  IMAD.WIDE R86, R88, 0x2, R6 ;  /* 0x0000000258567825 */ /* 0x000fca00078e0206 */
[----:B------:R-:W2:Y:S01]  /*13cd0*/  @!P0 LDG.E.U16 R11, desc[UR20][R86.64] ;  /* 0x00000014560b8981 */ /* 0x000ea2000c1e1500 */
[----:B------:R-:W-:-:S05]  /*13ce0*/  IMAD.WIDE R88, R88, 0x2, R8 ;  /* 0x0000000258587825 */ /* 0x000fca00078e0208 */
        /* <DEDUP_REMOVED lines=20> */
[----:B--2---:R0:W-:Y:S04]  /*13e30*/  STL [R1+0xc50], R11 ;  /* 0x000c500b01007387 */ /* 0x0041e80000100800 */
[----:B0-----:R-:W2:Y:S04]  /*13e40*/  LDL.LU R11, [R1+0x7c4] ;  /* 0x0007c400010b7983 */ /* 0x001ea80000300800 */
[----:B------:R-:W-:Y:S04]  /*13e50*/  STL [R1+0x1a48], R86 ;  /* 0x001a485601007387 */ /* 0x000fe80000100800 */
[----:B------:R-:W-:Y:S04]  /*13e60*/  STL [R1+0x1c54], R86 ;  /* 0x001c545601007387 */ /* 0x000fe80000100800 */
[----:B------:R-:W-:Y:S04]  /*13e70*/  STL [R1+0x1a44], R87 ;  /* 0x001a445701007387 */ /* 0x000fe80000100800 */
[----:B------:R-:W-:Y:S04]  /*13e80*/  STL [R1+0x1c58], R87 ;  /* 0x001c585701007387 */ /* 0x000fe80000100800 */
[----:B------:R-:W-:Y:S04]  /*13e90*/  STL.64 [R1+0x1dc8], R86 ;  /* 0x001dc85601007387 */ /* 0x000fe80000100a00 */
[----:B----4-:R0:W-:Y:S04]  /*13ea0*/  STL [R1+0xc4c], R10 ;  /* 0x000c4c0a01007387 */ /* 0x0101e80000100800 */
[----:B0-----:R-:W3:Y:S01]  /*13eb0*/  LDL.LU R10, [R1+0x7cc] ;  /* 0x0007cc00010a7983 */ /* 0x001ee20000300800 */
[----:B------:R-:W0:Y:S01]  /*13ec0*/  S2R R19, SR_TID.X ;  /* 0x0000000000137919 */ /* 0x000e220000002100 */
[----:B------:R-:W-:-:S02]  /*13ed0*/  SEL R16, R12, R91, !P3 ;  /* 0x0000005b0c107207 */ /* 0x000fc40005800000 */
[----:B------:R-:W4:Y:S04]  /*13ee0*/  LDL.LU R14, [R1+0x7d0] ;  /* 0x0007d000010e7983 */ /* 0x000f280000300800 */
[----:B------:R-:W-:Y:S01]  /*13ef0*/  STL [R1+0x1a50], R88 ;  /* 0x001a505801007387 */ /* 0x000fe20000100800 */
[----:B------:R-:W-:-:S03]  /*13f00*/  IMAD R4, R16, UR7, RZ ;  /* 0x0000000710047c24 */ /* 0x000fc6000f8e02ff */
[----:B------:R-:W-:Y:S01]  /*13f10*/  STL [R1+0x1c5c], R88 ;  /* 0x001c5c5801007387 */ /* 0x000fe20000100800 */
[----:B------:R-:W-:-:S03]  /*13f20*/  SEL R2, R12, R92, !P3 ;  /* 0x0000005c0c027207 */ /* 0x000fc60005800000 */
[----:B------:R-:W-:Y:S04]  /*13f30*/  STL [R1+0x1a4c], R89 ;  /* 0x001a4c5901007387 */ /* 0x000fe80000100800 */
[----:B------:R-:W-:Y:S01]  /*13f40*/  STL [R1+0x1c60], R89 ;  /* 0x001c605901007387 */ /* 0x000fe20000100800 */
[----:B0-----:R-:W-:-:S05]  /*13f50*/  LOP3.LUT R19, R19, 0x7f, RZ, 0xc0, !PT ;  /* 0x0000007f13137812 */ /* 0x001fca00078ec0ff */
[----:B------:R-:W-:Y:S01]  /*13f60*/  IMAD R3, R19, R5, RZ ;  /* 0x0000000513037224 */ /* 0x000fe200078e02ff */
[----:B------:R-:W-:Y:S04]  /*13f70*/  STL.64 [R1+0x1df0], R88 ;  /* 0x001df05801007387 */ /* 0x000fe80000100a00 */
[C---:B------:R-:W-:Y:S01]  /*13f80*/  LEA R91, P0, R3.reuse, UR14, 0x1 ;  /* 0x0000000e035b7c11 */ /* 0x040fe2000f8008ff */
[----:B------:R-:W4:Y:S01]  /*13f90*/  LDL.LU R16, [R1+0x7d4] ;  /* 0x0007d40001107983 */ /* 0x000f220000300800 */
[----:B------:R-:W-:Y:S01]  /*13fa0*/  SEL R5, R12, R13, !P3 ;  /* 0x0000000d0c057207 */ /* 0x000fe20005800000 */
[----:B------:R-:W-:Y:S01]  /*13fb0*/  IMAD R2, R2, UR7, RZ ;  /* 0x0000000702027c24 */ /* 0x000fe2000f8e02ff */
[----:B------:R-:W-:Y:S01]  /*13fc0*/  LEA.HI.X.SX32 R92, R3, UR15, 0x1, P0 ;  /* 0x0000000f035c7c11 */ /* 0x000fe200080f0eff */
[----:B------:R-:W4:Y:S01]  /*13fd0*/  LDL.LU R13, [R1+0x7d8] ;  /* 0x0007d800010d7983 */ /* 0x000f220000300800 */
[CC--:B------:R-:W-:Y:S01]  /*13fe0*/  LEA R3, P0, R4.reuse, R91.reuse, 0x1 ;  /* 0x0000005b04037211 */ /* 0x0c0fe200078008ff */
[----:B------:R-:W-:Y:S01]  /*13ff0*/  IMAD R5, R5, UR9, RZ ;  /* 0x0000000905057c24 */ /* 0x000fe2000f8e02ff */
[----:B------:R-:W0:Y:S02]  /*14000*/  LDCU UR14, c[0x0][0x3b0] ;  /* 0x00007600ff0e77ac */ /* 0x000e240008000800 */
[----:B------:R-:W-:Y:S01]  /*14010*/  LEA.HI.X.SX32 R6, R4, R92, 0x1, P0 ;  /* 0x0000005c04067211 */ /* 0x000fe200000f0eff */
[----:B------:R1:W-:Y:S01]  /*14020*/  STL [R1+0xad8], R3 ;  /* 0x000ad80301007387 */ /* 0x0003e20000100800 */
[----:B------:R-:W-:Y:S01]  /*14030*/  LEA R4, P0, R2, R91, 0x1 ;  /* 0x0000005b02047211 */ /* 0x000fe200078008ff */
[----:B------:R-:W0:Y:S01]  /*14040*/  LDCU UR15, c[0x0][0x3b0] ;  /* 0x00007600ff0f77ac */ /* 0x000e220008000800 */
[----:B------:R-:W0:Y:S01]  /*14050*/  LDCU UR9, c[0x0][0x3b0] ;  /* 0x00007600ff0977ac */ /* 0x000e220008000800 */
[----:B-1----:R-:W-:-:S02]  /*14060*/  SEL R3, R12, R15, !P3 ;  /* 0x0000000f0c037207 */ /* 0x002fc40005800000 */
[----:B------:R-:W4:Y:S04]  /*14070*/  LDL.LU R15, [R1+0x7dc] ;  /* 0x0007dc00010f7983 */ /* 0x000f280000300800 */
[----:B------:R1:W-:Y:S04]  /*14080*/  STL [R1+0xad4], R6 ;  /* 0x000ad40601007387 */ /* 0x0003e80000100800 */
[----:B------:R2:W-:Y:S01]  /*14090*/  STL [R1+0xb18], R4 ;  /* 0x000b180401007387 */ /* 0x0005e20000100800 */
[----:B-1----:R-:W-:Y:S02]  /*140a0*/  LEA.HI.X.SX32 R6, R2, R92, 0x1, P0 ;  /* 0x0000005c02067211 */ /* 0x002fe400000f0eff */
[----:B------:R-:W-:-:S02]  /*140b0*/  LEA R2, P0, R5, R91, 0x1 ;  /* 0x0000005b05027211 */ /* 0x000fc400078008ff */
[C---:B--2---:R-:W-:Y:S02]  /*140c0*/  SEL R4, R12.reuse, R11, !P3 ;  /* 0x0000000b0c047207 */ /* 0x044fe40005800000 */
[----:B------:R-:W2:Y:S04]  /*140d0*/  LDL.LU R11, [R1+0x7e0] ;  /* 0x0007e000010b7983 */ /* 0x000ea80000300800 */
[----:B------:R-:W-:Y:S04]  /*140e0*/  STL [R1+0xb14], R6 ;  /* 0x000b140601007387 */ /* 0x000fe80000100800 */
[----:B------:R3:W-:Y:S02]  /*140f0*/  STL [R1+0xb58], R2 ;  /* 0x000b580201007387 */ /* 0x0007e40000100800 */
[----:B---3--:R-:W-:-:S02]  /*14100*/  SEL R2, R12, R10, !P3 ;  /* 0x0000000a0c027207 */ /* 0x008fc40005800000 */
[----:B------:R-:W3:Y:S01]  /*14110*/  LDL.LU R10, [R1+0x7e4] ;  /* 0x0007e400010a7983 */ /* 0x000ee20000300800 */
[----:B------:R-:W-:Y:S01]  /*14120*/  IMAD R3, R3, UR10, RZ ;  /* 0x0000000a03037c24 */ /* 0x000fe2000f8e02ff */
[-C--:B------:R-:W-:Y:S01]  /*14130*/  LEA.HI.X.SX32 R6, R5, R92.reuse, 0x1, P0 ;  /* 0x0000005c05067211 */ /* 0x080fe200000f0eff */
[----:B------:R-:W-:Y:S01]  /*14140*/  IMAD R4, R4, UR11, RZ ;  /* 0x0000000b04047c24 */ /* 0x000fe2000f8e02ff */
[----:B------:R-:W1:Y:S02]  /*14150*/  LDCU UR10, c[0x0][0x3b0] ;  /* 0x00007600ff0a77ac */ /* 0x000e640008000800 */
[C---:B------:R-:W-:Y:S01]  /*14160*/  LEA R5, P0, R3.reuse, R91, 0x1 ;  /* 0x0000005b03057211 */ /* 0x040fe200078008ff */
[----:B------:R0:W-:Y:S01]  /*14170*/  STL [R1+0xb54], R6 ;  /* 0x000b540601007387 */ /* 0x0001e20000100800 */
[----:B------:R-:W-:Y:S01]  /*14180*/  IMAD R2, R2, UR12, RZ ;  /* 0x0000000c02027c24 */ /* 0x000fe2000f8e02ff */
[----:B------:R-:W1:Y:S02]  /*14190*/  LDCU UR11, c[0x0][0x3b0] ;  /* 0x00007600ff0b77ac */ /* 0x000e640008000800 */
[----:B------:R4:W-:Y:S01]  /*141a0*/  STL [R1+0xb98], R5 ;  /* 0x000b980501007387 */ /* 0x0009e20000100800 */
[----:B------:R-:W1:Y:S01]  /*141b0*/  LDCU UR12, c[0x0][0x3b0] ;  /* 0x00007600ff0c77ac */ /* 0x000e620008000800 */
[----:B0-----:R-:W-:-:S02]  /*141c0*/  LEA.HI.X.SX32 R6, R3, R92, 0x1, P0 ;  /* 0x0000005c03067211 */ /* 0x001fc400000f0eff */
[----:B------:R-:W-:Y:S02]  /*141d0*/  LEA R3, P0, R4, R91, 0x1 ;  /* 0x0000005b04037211 */ /* 0x000fe400078008ff */
[----:B----4-:R-:W-:Y:S02]  /*141e0*/  SEL R5, R12, R14, !P3 ;  /* 0x0000000e0c057207 */ /* 0x010fe40005800000 */
[----:B------:R-:W4:Y:S04]  /*141f0*/  LDL.LU R14, [R1+0x7e8] ;  /* 0x0007e800010e7983 */ /* 0x000f280000300800 */
[----:B------:R0:W-:Y:S01]  /*14200*/  STL [R1+0xb94], R6 ;  /* 0x000b940601007387 */ /* 0x0001e20000100800 */
[----:B------:R-:W-:Y:S01]  /*14210*/  IMAD R5, R5, UR13, RZ ;  /* 0x0000000d05057c24 */ /* 0x000fe2000f8e02ff */
[----:B------:R-:W1:Y:S02]  /*14220*/  LDCU UR13, c[0x0][0x3b0] ;  /* 0x00007600ff0d77ac */ /* 0x000e640008000800 */
[----:B------:R0:W-:Y:S02]  /*14230*/  STL [R1+0xbd8], R3 ;  /* 0x000bd80301007387 */ /* 0x0001e40000100800 */
[----:B0-----:R-:W-:-:S02]  /*14240*/  LEA.HI.X.SX32 R6, R4, R92, 0x1, P0 ;  /* 0x0000005c04067211 */ /* 0x001fc400000f0eff */
[----:B------:R-:W-:Y:S02]  /*14250*/  LEA R4, P0, R2, R91, 0x1 ;  /* 0x0000005b02047211 */ /* 0x000fe400078008ff */
[----:B------:R-:W-:Y:S02]  /*14260*/  SEL R3, R12, R16, !P3 ;  /* 0x000000100c037207 */ /* 0x000fe40005800000 */
[----:B------:R-:W4:Y:S04]  /*14270*/  LDL.LU R16, [R1+0x7ec] ;  /* 0x0007ec0001107983 */ /* 0x000f280000300800 */
[----:B------:R0:W-:Y:S01]  /*14280*/  STL [R1+0xbd4], R6 ;  /* 0x000bd40601007387 */ /* 0x0001e20000100800 */
[----:B------:R-:W-:Y:S01]  /*14290*/  IMAD R3, R3, UR14, RZ ;  /* 0x0000000e03037c24 */ /* 0x000fe2000f8e02ff */
[----:B------:R-:W1:Y:S02]  /*142a0*/  LDCU UR14, c[0x0][0x3b0] ;  /* 0x00007600ff0e77ac */ /* 0x000e640008000800 */
[----:B------:R0:W-:Y:S02]  /*142b0*/  STL [R1+0xc18], R4 ;  /* 0x000c180401007387 */ /* 0x0001e40000100800 */
[----:B0-----:R-:W-:-:S02]  /*142c0*/  LEA.HI.X.SX32 R6, R2, R92, 0x1, P0 ;  /* 0x0000005c02067211 */ /* 0x001fc400000f0eff */
[C---:B------:R-:W-:Y:S02]  /*142d0*/  LEA R2, P0, R5.reuse, R91, 0x1 ;  /* 0x0000005b05027211 */ /* 0x040fe400078008ff */
        /* <DEDUP_REMOVED lines=10> */
[----:B------:R0:W-:Y:S04]  /*14380*/  STL [R1+0xc54], R6 ;  /* 0x000c540601007387 */ /* 0x0001e80000100800 */
[----:B------:R2:W-:Y:S01]  /*14390*/  STL [R1+0xc98], R5 ;  /* 0x000c980501007387 */ /* 0x0005e20000100800 */
[----:B0-----:R-:W-:-:S02]  /*143a0*/  LEA.HI.X.SX32 R6, R3, R92, 0x1, P0 ;  /* 0x0000005c03067211 */ /* 0x001fc400000f0eff */
[----:B------:R-:W-:Y:S02]  /*143b0*/  LEA R3, P0, R4, R91, 0x1 ;  /* 0x0000005b04037211 */ /* 0x000fe400078008ff */
        /* <DEDUP_REMOVED lines=9> */
[----:B------:R-:W0:Y:S02]  /*14450*/  LDCU UR16, c[0x0][0x3b0] ;  /* 0x00007600ff1077ac */ /* 0x000e240008000800 */
[C---:B------:R-:W-:Y:S01]  /*14460*/  LEA R4, P0, R2.reuse, R91, 0x1 ;  /* 0x0000005b02047211 */ /* 0x040fe200078008ff */
[----:B------:R4:W-:Y:S01]  /*14470*/  STL [R1+0xcd4], R6 ;  /* 0x000cd40601007387 */ /* 0x0009e20000100800 */
[----:B-1----:R-:W-:Y:S01]  /*14480*/  IMAD R3, R3, UR10, RZ ;  /* 0x0000000a03037c24 */ /* 0x002fe2000f8e02ff */
[----:B------:R-:W1:Y:S02]  /*14490*/  LDCU UR9, c[0x0][0x3b0] ;  /* 0x00007600ff0977ac */ /* 0x000e640008000800 */
[----:B------:R4:W-:Y:S01]  /*144a0*/  STL [R1+0xd18], R4 ;  /* 0x000d180401007387 */ /* 0x0009e20000100800 */
[----:B------:R-:W0:Y:S01]  /*144b0*/  LDCU UR10, c[0x0][0x3b0] ;  /* 0x00007600ff0a77ac */ /* 0x000e220008000800 */
[----:B----4-:R-:W-:-:S02]  /*144c0*/  LEA.HI.X.SX32 R6, R2, R92, 0x1, P0 ;  /* 0x0000005c02067211 */ /* 0x010fc400000f0eff */
        /* <DEDUP_REMOVED lines=43> */
[----:B------:R-:W-:Y:S01]  /*14780*/  IMAD R2, R2, UR16, RZ ;  /* 0x0000001002027c24 */ /* 0x000fe2000f8e02ff */
[----:B------:R-:W0:Y:S02]  /*14790*/  LDCU UR15, c[0x0][0x3b0] ;  /* 0x00007600ff0f77ac */ /* 0x000e240008000800 */
[----:B------:R4:W-:Y:S01]  /*147a0*/  STL [R1+0xe98], R5 ;  /* 0x000e980501007387 */ /* 0x0009e20000100800 */
[----:B------:R-:W0:Y:S01]  /*147b0*/  LDCU UR16, c[0x0][0x3b0] ;  /* 0x00007600ff1077ac */ /* 0x000e220008000800 */
[----:B-1----:R-:W-:-:S02]  /*147c0*/  LEA.HI.X.SX32 R6, R3, R92, 0x1, P0 ;  /* 0x0000005c03067211 */ /* 0x002fc400000f0eff */
[----:B------:R-:W-:Y:S02]  /*147d0*/  LEA R3, P0, R4, R91, 0x1 ;  /* 0x0000005b04037211 */ /* 0x000fe400078008ff */
[----:B----4-:R-:W-:Y:S02]  /*147e0*/  SEL R5, R12, R14, !P3 ;  /* 0x0000000e0c057207 */ /* 0x010fe40005800000 */
[----:B------:R-:W4:Y:S04]  /*147f0*/  LDL.LU R14, [R1+0x818] ;  /* 0x00081800010e7983 */ /* 0x000f280000300800 */
[----:B------:R1:W-:Y:S01]  /*14800*/  STL [R1+0xe94], R6 ;  /* 0x000e940601007387 */ /* 0x0003e20000100800 */
[----:B------:R-:W-:Y:S01]  /*14810*/  IMAD R5, R5, UR9, RZ ;  /* 0x0000000905057c24 */ /* 0x000fe2000f8e02ff */
[----:B------:R-:W0:Y:S02]  /*14820*/  LDCU UR9, c[0x0][0x3b0] ;  /* 0x00007600ff0977ac */ /* 0x000e240008000800 */
[----:B------:R1:W-:Y:S02]  /*14830*/  STL [R1+0xed8], R3 ;  /* 0x000ed80301007387 */ /* 0x0003e40000100800 */
[----:B-1----:R-:W-:-:S02]  /*14840*/  LEA.HI.X.SX32 R6, R4, R92, 0x1, P0 ;  /* 0x0000005c04067211 */ /* 0x002fc400000f0eff */
[----:B------:R-:W-:Y:S02]  /*14850*/  LEA R4, P0, R2, R91, 0x1 ;  /* 0x0000005b02047211 */ /* 0x000fe400078008ff */
[----:B------:R-:W-:Y:S02]  /*14860*/  SEL R3, R12, R16, !P3 ;  /* 0x000000100c037207 */ /* 0x000fe40005800000 */
[----:B------:R-:W4:Y:S04]  /*14870*/  LDL.LU R16, [R1+0x81c] ;  /* 0x00081c0001107983 */ /* 0x000f280000300800 */
[----:B------:R1:W-:Y:S01]  /*14880*/  STL [R1+0xed4], R6 ;  /* 0x000ed40601007387 */ /* 0x0003e20000100800 */
[----:B------:R-:W-:Y:S01]  /*14890*/  IMAD R3, R3, UR10, RZ ;  /* 0x0000000a03037c24 */ /* 0x000fe2000f8e02ff */
[----:B------:R-:W0:Y:S02]  /*148a0*/  LDCU UR10, c[0x0][0x3b0] ;  /* 0x00007600ff0a77ac */ /* 0x000e240008000800 */
[----:B------:R1:W-:Y:S02]  /*148b0*/  STL [R1+0xf18], R4 ;  /* 0x000f180401007387 */ /* 0x0003e40000100800 */
[----:B-1----:R-:W-:-:S02]  /*148c0*/  LEA.HI.X.SX32 R6, R2, R92, 0x1, P0 ;  /* 0x0000005c02067211 */ /* 0x002fc400000f0eff */
[C---:B------:R-:W-:Y:S02]  /*148d0*/  LEA R2, P0, R5.reuse, R91, 0x1 ;  /* 0x0000005b05027211 */ /* 0x040fe400078008ff */
        /* <DEDUP_REMOVED lines=10> */
[----:B------:R1:W-:Y:S04]  /*14980*/  STL [R1+0xf54], R6 ;  /* 0x000f540601007387 */ /* 0x0003e80000100800 */
[----:B------:R2:W-:Y:S01]  /*14990*/  STL [R1+0xf98], R5 ;  /* 0x000f980501007387 */ /* 0x0005e20000100800 */
[----:B-1----:R-:W-:-:S02]  /*149a0*/  LEA.HI.X.SX32 R6, R3, R92, 0x1, P0 ;  /* 0x0000005c03067211 */ /* 0x002fc400000f0eff */
        /* <DEDUP_REMOVED lines=13> */
[----:B0-----:R-:W-:Y:S01]  /*14a80*/  IMAD R3, R3, UR14, RZ ;  /* 0x0000000e03037c24 */ /* 0x001fe2000f8e02ff */
[----:B------:R-:W0:Y:S02]  /*14a90*/  LDCU UR13, c[0x0][0x3b0] ;  /* 0x00007600ff0d77ac */ /* 0x000e240008000800 */
        /* <DEDUP_REMOVED lines=44> */
[----:B------:R-:W-:Y:S01]  /*14d60*/  LEA R5, P0, R3, R91, 0x1 ;  /* 0x0000005b03057211 */ /* 0x000fe200078008ff */
[----:B------:R1:W-:Y:S01]  /*14d70*/  STL [R1+0x1154], R6 ;  /* 0x0011540601007387 */ /* 0x0003e20000100800 */
[----:B------:R-:W-:Y:S01]  /*14d80*/  IMAD R2, R2, UR22, RZ ;  /* 0x0000001602027c24 */ /* 0x000fe2000f8e02ff */
[----:B------:R-:W0:Y:S02]  /*14d90*/  LDCU UR19, c[0x0][0x3b0] ;  /* 0x00007600ff1377ac */ /* 0x000e240008000800 */
[----:B------:R4:W-:Y:S01]  /*14da0*/  STL [R1+0x1198], R5 ;  /* 0x0011980501007387 */ /* 0x0009e20000100800 */
[----:B------:R-:W-:Y:S01]  /*14db0*/  VIADD R83, R93, 0xae ;  /* 0x000000ae5d537836 */ /* 0x000fe20000000000 */
        /* <DEDUP_REMOVED lines=22> */
[----:B------:R-:W-:-:S03]  /*14f20*/  IMAD R4, R4, UR7, RZ ;  /* 0x0000000704047c24 */ /* 0x000fc6000f8e02ff */
[----:B------:R0:W-:Y:S01]  /*14f30*/  STL [R1+0x1250], R2 ;  /* 0x0012500201007387 */ /* 0x0001e20000100800 */
[-C--:B-1----:R-:W-:Y:S02]  /*14f40*/  LEA.HI.X.SX32 R6, R5, R92.reuse, 0x1, P0 ;  /* 0x0000005c05067211 */ /* 0x082fe400000f0eff */
[C---:B------:R-:W-:Y:S02]  /*14f50*/  LEA R5, P0, R3.reuse, R91, 0x1 ;  /* 0x0000005b03057211 */ /* 0x040fe400078008ff */
[----:B0-----:R-:W-:Y:S02]  /*14f60*/  SEL R2, R12, R15, !P3 ;  /* 0x0000000f0c027207 */ /* 0x001fe40005800000 */
        /* <DEDUP_REMOVED lines=20> */
[----:B-1----:R-:W-:-:S02]  /*150b0*/  LEA.HI.X.SX32 R6, R2, R92, 0x1, P0 ;  /* 0x0000005c02067211 */ /* 0x002fc400000f0eff */
[C---:B------:R-:W-:Y:S02]  /*150c0*/  LEA R2, P0, R5.reuse, R91, 0x1 ;  /* 0x0000005b05027211 */ /* 0x040fe400078008ff */
[----:B----4-:R-:W-:Y:S02]  /*150d0*/  SEL R4, R12, R14, !P3 ;  /* 0x0000000e0c047207 */ /* 0x010fe40005800000 */
        /* <DEDUP_REMOVED lines=142> */
[-C--:B------:R-:W-:Y:S02]  /*159c0*/  LEA R3, P0, R4, R91.reuse, 0x1 ;  /* 0x0000005b04037211 */ /* 0x080fe400078008ff */
[----:B----4-:R-:W-:Y:S02]  /*159d0*/  SEL R5, R12, R14, !P3 ;  /* 0x0000000e0c057207 */ /* 0x010fe40005800000 */
[----:B------:R-:W4:Y:S04]  /*159e0*/  LDL.LU R14, [R1+0xa00] ;  /* 0x000a0000010e7983 */ /* 0x000f280000300800 */
[----:B------:R0:W-:Y:S04]  /*159f0*/  STL [R1+0xf9c], R6 ;  /* 0x000f9c0601007387 */ /* 0x0001e80000100800 */
[----:B------:R1:W-:Y:S01]  /*15a00*/  STL [R1+0xfe0], R3 ;  /* 0x000fe00301007387 */ /* 0x0003e20000100800 */
[----:B0-----:R-:W-:Y:S01]  /*15a10*/  IMAD R6, R5, UR9, RZ ;  /* 0x0000000905067c24 */ /* 0x001fe2000f8e02ff */
[----:B------:R-:W-:Y:S01]  /*15a20*/  LEA.HI.X.SX32 R5, R4, R92, 0x1, P0 ;  /* 0x0000005c04057211 */ /* 0x000fe200000f0eff */
[----:B------:R-:W0:Y:S01]  /*15a30*/  LDCU UR9, c[0x0][0x3b0] ;  /* 0x00007600ff0977ac */ /* 0x000e220008000800 */
[----:B------:R-:W-:-:S02]  /*15a40*/  LEA R4, P0, R2, R91, 0x1 ;  /* 0x0000005b02047211 */ /* 0x000fc400078008ff */
[----:B-1----:R-:W-:Y:S01]  /*15a50*/  SEL R3, R12, R16, !P3 ;  /* 0x000000100c037207 */ /* 0x002fe20005800000 */
[----:B------:R1:W-:Y:S01]  /*15a60*/  STL [R1+0xfdc], R5 ;  /* 0x000fdc0501007387 */ /* 0x0003e20000100800 */
[-C--:B------:R-:W-:Y:S02]  /*15a70*/  LEA.HI.X.SX32 R2, R2, R92.reuse, 0x1, P0 ;  /* 0x0000005c02027211 */ /* 0x080fe400000f0eff */
[C---:B------:R-:W-:Y:S01]  /*15a80*/  LEA R7, P0, R6.reuse, R91, 0x1 ;  /* 0x0000005b06077211 */ /* 0x040fe200078008ff */
[----:B------:R-:W-:Y:S01]  /*15a90*/  STL [R1+0x1020], R4 ;  /* 0x0010200401007387 */ /* 0x000fe20000100800 */
[----:B------:R-:W-:Y:S01]  /*15aa0*/  IMAD R3, R3, UR10, RZ ;  /* 0x0000000a03037c24 */ /* 0x000fe2000f8e02ff */
[----:B------:R-:W0:Y:S01]  /*15ab0*/  LDCU UR10, c[0x0][0x3b0] ;  /* 0x00007600ff0a77ac */ /* 0x000e220008000800 */
[----:B------:R-:W-:Y:S02]  /*15ac0*/  LEA.HI.X.SX32 R6, R6, R92, 0x1, P0 ;  /* 0x0000005c06067211 */ /* 0x000fe400000f0eff */
[----:B-1----:R-:W-:-:S02]  /*15ad0*/  SEL R5, R12, R13, !P3 ;  /* 0x0000000d0c057207 */ /* 0x002fc40005800000 */
[----:B------:R-:W4:Y:S04]  /*15ae0*/  LDL.LU R13, [R1+0x9f4] ;  /* 0x0009f400010d7983 */ /* 0x000f280000300800 */
[----:B------:R-:W-:Y:S01]  /*15af0*/  STL [R1+0x1614], R83 ;  /* 0x0016145301007387 */ /* 0x000fe20000100800 */
[----:B------:R-:W-:Y:S01]  /*15b00*/  IMAD R5, R5, UR11, RZ ;  /* 0x0000000b05057c24 */ /* 0x000fe2000f8e02ff */
[----:B------:R-:W1:Y:S02]  /*15b10*/  LDCU UR11, c[0x0][0x3b0] ;  /* 0x00007600ff0b77ac */ /* 0x000e640008000800 */
[----:B------:R0:W-:Y:S04]  /*15b20*/  STL [R1+0x101c], R2 ;  /* 0x00101c0201007387 */ /* 0x0001e80000100800 */
[----:B------:R1:W-:Y:S01]  /*15b30*/  STL [R1+0x1060], R7 ;  /* 0x0010600701007387 */ /* 0x0003e20000100800 */
[----:B0-----:R-:W-:-:S02]  /*15b40*/  IABS R2, R83 ;  /* 0x0000005300027213 */ /* 0x001fc40000000000 */
[----:B------:R-:W-:Y:S02]  /*15b50*/  SEL R4, R12, R15, !P3 ;  /* 0x0000000f0c047207 */ /* 0x000fe40005800000 */
[CC--:B-1----:R-:W-:Y:S01]  /*15b60*/  LEA R7, P0, R3.reuse, R91.reuse, 0x1 ;  /* 0x0000005b03077211 */ /* 0x0c2fe200078008ff */
[----:B------:R-:W4:Y:S03]  /*15b70*/  LDL.LU R15, [R1+0x9dc] ;  /* 0x0009dc00010f7983 */ /* 0x000f260000300800 */
[----:B------:R-:W-:Y:S01]  /*15b80*/  LEA.HI.X.SX32 R3, R3, R92, 0x1, P0 ;  /* 0x0000005c03037211 */ /* 0x000fe200000f0eff */
[----:B------:R0:W-:Y:S01]  /*15b90*/  STL [R1+0x105c], R6 ;  /* 0x00105c0601007387 */ /* 0x0001e20000100800 */
[----:B------:R-:W-:-:S03]  /*15ba0*/  LEA R8, P0, R5, R91, 0x1 ;  /* 0x0000005b05087211 */ /* 0x000fc600078008ff */
[----:B------:R-:W-:Y:S01]  /*15bb0*/  STL [R1+0x10a0], R7 ;  /* 0x0010a00701007387 */ /* 0x000fe20000100800 */
[----:B0-----:R-:W-:Y:S01]  /*15bc0*/  IMAD.MOV.U32 R6, RZ, RZ, R2 ;  /* 0x000000ffff067224 */ /* 0x001fe200078e0002 */
[C---:B--2---:R-:W-:Y:S02]  /*15bd0*/  SEL R2, R12.reuse, R11, !P3 ;  /* 0x0000000b0c027207 */ /* 0x044fe40005800000 */
[----:B------:R-:W2:Y:S04]  /*15be0*/  LDL.LU R11, [R1+0x9c0] ;  /* 0x0009c000010b7983 */ /* 0x000ea80000300800 */
[----:B------:R3:W-:Y:S04]  /*15bf0*/  STL [R1+0x109c], R3 ;  /* 0x00109c0301007387 */ /* 0x0007e80000100800 */
[----:B------:R0:W-:Y:S01]  /*15c00*/  STL [R1+0x10e0], R8 ;  /* 0x0010e00801007387 */ /* 0x0001e20000100800 */
[----:B---3--:R-:W-:-:S03]  /*15c10*/  SEL R3, R12, R10, !P3 ;  /* 0x0000000a0c037207 */ /* 0x008fc60005800000 */
[----:B------:R-:W3:Y:S01]  /*15c20*/  LDL.LU R10, [R1+0xa8c] ;  /* 0x000a8c00010a7983 */ /* 0x000ee20000300800 */
[----:B------:R-:W-:Y:S01]  /*15c30*/  IMAD R7, R4, UR12, RZ ;  /* 0x0000000c04077c24 */ /* 0x000fe2000f8e02ff */
[----:B------:R-:W-:Y:S01]  /*15c40*/  LEA.HI.X.SX32 R5, R5, R92, 0x1, P0 ;  /* 0x0000005c05057211 */ /* 0x000fe200000f0eff */
[----:B------:R-:W-:Y:S01]  /*15c50*/  IMAD.HI.U32 R4, R0, R6, RZ ;  /* 0x0000000600047227 */ /* 0x000fe200078e00ff */
[----:B------:R-:W1:Y:S02]  /*15c60*/  LDCU UR12, c[0x0][0x3b0] ;  /* 0x00007600ff0c77ac */ /* 0x000e640008000800 */
[----:B0-----:R-:W-:Y:S01]  /*15c70*/  LEA R8, P0, R7, R91, 0x1 ;  /* 0x0000005b07087211 */ /* 0x001fe200078008ff */
[----:B------:R-:W-:Y:S01]  /*15c80*/  IMAD R2, R2, UR13, RZ ;  /* 0x0000000d02027c24 */ /* 0x000fe2000f8e02ff */
[----:B------:R4:W-:Y:S01]  /*15c90*/  STL [R1+0x10dc], R5 ;  /* 0x0010dc0501007387 */ /* 0x0009e20000100800 */
[----:B------:R-:W-:Y:S01]  /*15ca0*/  IMAD.MOV R4, RZ, RZ, -R4 ;  /* 0x000000ffff047224 */ /* 0x000fe200078e0a04 */
[----:B------:R-:W0:Y:S02]  /*15cb0*/  LDCU UR13, c[0x0][0x3b0] ;  /* 0x00007600ff0d77ac */ /* 0x000e240008000800 */
[----:B------:R1:W-:Y:S01]  /*15cc0*/  STL [R1+0x1120], R8 ;  /* 0x0011200801007387 */ /* 0x0003e20000100800 */
[----:B------:R-:W-:-:S02]  /*15cd0*/  IMAD R4, R90, R4, R6 ;  /* 0x000000045a047224 */ /* 0x000fc400078e0206 */
[----:B------:R-:W-:Y:S01]  /*15ce0*/  IMAD R3, R3, UR14, RZ ;  /* 0x0000000e03037c24 */ /* 0x000fe2000f8e02ff */
[----:B------:R-:W0:Y:S01]  /*15cf0*/  LDCU UR14, c[0x0][0x3b0] ;  /* 0x00007600ff0e77ac */ /* 0x000e220008000800 */
[----:B----4-:R-:W-:Y:S02]  /*15d00*/  SEL R5, R12, R14, !P3 ;  /* 0x0000000e0c057207 */ /* 0x010fe40005800000 */
[----:B-1----:R-:W-:Y:S01]  /*15d10*/  LEA.HI.X.SX32 R8, R7, R92, 0x1, P0 ;  /* 0x0000005c07087211 */ /* 0x002fe200000f0eff */
[----:B------:R-:W4:Y:S01]  /*15d20*/  LDL.LU R14, [R1+0xa90] ;  /* 0x000a9000010e7983 */ /* 0x000f220000300800 */
[----:B------:R-:W-:-:S03]  /*15d30*/  LEA R7, P0, R2, R91, 0x1 ;  /* 0x0000005b02077211 */ /* 0x000fc600078008ff */
[----:B------:R-:W-:Y:S01]  /*15d40*/  STL [R1+0x111c], R8 ;  /* 0x00111c0801007387 */ /* 0x000fe20000100800 */
[----:B------:R-:W-:-:S03]  /*15d50*/  LEA.HI.X.SX32 R6, R2, R92, 0x1, P0 ;  /* 0x0000005c02067211 */ /* 0x000fc600000f0eff */
[----:B------:R-:W4:Y:S01]  /*15d60*/  LDL.LU R16, [R1+0xa9c] ;  /* 0x000a9c0001107983 */ /* 0x000f220000300800 */
[----:B------:R-:W-:-:S03]  /*15d70*/  LEA R2, P0, R3, R91, 0x1 ;  /* 0x0000005b03027211 */ /* 0x000fc600078008ff */
[----:B------:R-:W-:Y:S01]  /*15d80*/  STL [R1+0x1160], R7 ;  /* 0x0011600701007387 */ /* 0x000fe20000100800 */
[----:B------:R-:W-:Y:S01]  /*15d90*/  IMAD R5, R5, UR15, RZ ;  /* 0x0000000f05057c24 */ /* 0x000fe2000f8e02ff */
[----:B------:R-:W1:Y:S02]  /*15da0*/  LDCU UR15, c[0x0][0x3b0] ;  /* 0x00007600ff0f77ac */ /* 0x000e640008000800 */
[----:B------:R-:W-:Y:S04]  /*15db0*/  STL.64 [R1+0x1b60], R82 ;  /* 0x001b605201007387 */ /* 0x000fe80000100a00 */
[----:B------:R0:W-:Y:S04]  /*15dc0*/  STL [R1+0x7c0], R4 ;  /* 0x0007c00401007387 */ /* 0x0001e80000100800 */
[----:B------:R-:W-:Y:S04]  /*15dd0*/  STL [R1+0x1d40], R82 ;  /* 0x001d405201007387 */ /* 0x000fe80000100800 */
[----:B------:R-:W-:Y:S01]  /*15de0*/  STL [R1+0x1d38], R83 ;  /* 0x001d385301007387 */ /* 0x000fe20000100800 */
[----:B0-----:R-:W-:-:S03]  /*15df0*/  SEL R4, R12, R13, !P3 ;  /* 0x0000000d0c047207 */ /* 0x001fc60005800000 */
        /* <DEDUP_REMOVED lines=29> */
[----:B------:R-:W-:Y:S02]  /*15fd0*/  LEA R2, P0, R3, R91, 0x1 ;  /* 0x0000005b03027211 */ /* 0x000fe400078008ff */
[----:B----4-:R-:W-:Y:S02]  /*15fe0*/  SEL R4, R12, R14, !P3 ;  /* 0x0000000e0c047207 */ /* 0x010fe40005800000 */
[----:B------:R-:W4:Y:S04]  /*15ff0*/  LDL.LU R14, [R1+0xab4] ;  /* 0x000ab400010e7983 */ /* 0x000f280000300800 */
[----:B------:R1:W-:Y:S01]  /*16000*/  STL [R1+0x1254], R6 ;  /* 0x0012540601007387 */ /* 0x0003e20000100800 */
[----:B------:R-:W-:-:S03]  /*16010*/  IMAD R4, R4, UR7, RZ ;  /* 0x0000000704047c24 */ /* 0x000fc6000f8e02ff */
[----:B------:R0:W-:Y:S01]  /*16020*/  STL [R1+0x1290], R2 ;  /* 0x0012900201007387 */ /* 0x0001e20000100800 */
[----:B-1----:R-:W-:Y:S02]  /*16030*/  LEA.HI.X.SX32 R6, R3, R92, 0x1, P0 ;  /* 0x0000005c03067211 */ /* 0x002fe400000f0eff */
[C---:B------:R-:W-:Y:S02]  /*16040*/  LEA R3, P0, R5.reuse, R91, 0x1 ;  /* 0x0000005b05037211 */ /* 0x040fe400078008ff */
[----:B0-----:R-:W-:Y:S02]  /*16050*/  SEL R2, R12, R16, !P3 ;  /* 0x000000100c027207 */ /* 0x001fe40005800000 */
        /* <DEDUP_REMOVED lines=60> */
[----:B------:R0:W-:Y:S01]  /*16420*/  STL [R1+0xca8], R2 ;  /* 0x000ca80201007387 */ /* 0x0001e20000100800 */
[----:B-1----:R-:W-:-:S02]  /*16430*/  LEA.HI.X.SX32 R6, R3, R92, 0x1, P0 ;  /* 0x0000005c03067211 */ /* 0x002fc400000f0eff */
        /* <DEDUP_REMOVED lines=46> */
[----:B------:R0:W-:Y:S01]  /*16720*/  STL [R1+0xe28], R5 ;  /* 0x000e280501007387 */ /* 0x0001e20000100800 */
[----:B-1----:R-:W-:-:S02]  /*16730*/  LEA.HI.X.SX32 R6, R4, R92, 0x1, P0 ;  /* 0x0000005c04067211 */ /* 0x002fc400000f0eff */
[----:B------:R-:W-:Y:S02]  /*16740*/  LEA R4, P0, R2, R91, 0x1 ;  /* 0x0000005b02047211 */ /* 0x000fe400078008ff */
        /* <DEDUP_REMOVED lines=25> */
[----:B------:R-:W4:Y:S01]  /*168e0*/  LDL.LU R14, [R1+0xa74] ;  /* 0x000a7400010e7983 */ /* 0x000f220000300800 */
[----:B------:R-:W-:-:S03]  /*168f0*/  LEA.HI.X.SX32 R4, R4, R92, 0x1, P0 ;  /* 0x0000005c04047211 */ /* 0x000fc600000f0eff */
[----:B------:R1:W-:Y:S01]  /*16900*/  STL [R1+0xee4], R6 ;  /* 0x000ee40601007387 */ /* 0x0003e20000100800 */
[----:B------:R-:W-:Y:S01]  /*16910*/  IMAD R3, R3, UR14, RZ ;  /* 0x0000000e03037c24 */ /* 0x000fe2000f8e02ff */
[----:B------:R-:W0:Y:S02]  /*16920*/  LDCU UR14, c[0x0][0x3b0] ;  /* 0x00007600ff0e77ac */ /* 0x000e240008000800 */
[----:B------:R1:W-:Y:S02]  /*16930*/  STL [R1+0xf28], R5 ;  /* 0x000f280501007387 */ /* 0x0003e40000100800 */
[----:B-1----:R-:W-:Y:S02]  /*16940*/  LEA R6, P0, R2, R91, 0x1 ;  /* 0x0000005b02067211 */ /* 0x002fe400078008ff */
[----:B------:R-:W-:Y:S01]  /*16950*/  STL [R1+0xf24], R4 ;  /* 0x000f240401007387 */ /* 0x000fe20000100800 */
[----:B------:R-:W-:-:S03]  /*16960*/  SEL R5, R12, R16, !P3 ;  /* 0x000000100c057207 */ /* 0x000fc60005800000 */
[----:B------:R1:W-:Y:S01]  /*16970*/  STL [R1+0xf68], R6 ;  /* 0x000f680601007387 */ /* 0x0003e20000100800 */
[----:B------:R-:W-:Y:S01]  /*16980*/  LEA.HI.X.SX32 R2, R2, R92, 0x1, P0 ;  /* 0x0000005c02027211 */ /* 0x000fe200000f0eff */
[----:B------:R-:W-:Y:S01]  /*16990*/  IMAD R5, R5, UR9, RZ ;  /* 0x0000000905057c24 */ /* 0x000fe2000f8e02ff */
[----:B------:R-:W0:Y:S01]  /*169a0*/  LDCU UR9, c[0x0][0x3b0] ;  /* 0x00007600ff0977ac */ /* 0x000e220008000800 */
[----:B-1----:R-:W-:-:S04]  /*169b0*/  LEA R6, P0, R3, R91, 0x1 ;  /* 0x0000005b03067211 */ /* 0x002fc800078008ff */
[----:B------:R-:W-:Y:S02]  /*169c0*/  LEA.HI.X.SX32 R3, R3, R92, 0x1, P0 ;  /* 0x0000005c03037211 */ /* 0x000fe400000f0eff */
[----:B------:R-:W-:Y:S02]  /*169d0*/  SEL R4, R12, R13, !P3 ;  /* 0x0000000d0c047207 */ /* 0x000fe40005800000 */
[----:B------:R-:W4:Y:S04]  /*169e0*/  LDL.LU R13, [R1+0xa54] ;  /* 0x000a5400010d7983 */ /* 0x000f280000300800 */
[----:B------:R-:W-:Y:S01]  /*169f0*/  STL [R1+0xf64], R2 ;  /* 0x000f640201007387 */ /* 0x000fe20000100800 */
[----:B------:R-:W-:Y:S01]  /*16a00*/  IMAD R4, R4, UR10, RZ ;  /* 0x0000000a04047c24 */ /* 0x000fe2000f8e02ff */
[----:B------:R-:W1:Y:S02]  /*16a10*/  LDCU UR10, c[0x0][0x3b0] ;  /* 0x00007600ff0a77ac */ /* 0x000e640008000800 */
[----:B------:R0:W-:Y:S02]  /*16a20*/  STL [R1+0xfa8], R6 ;  /* 0x000fa80601007387 */ /* 0x0001e40000100800 */
[----:B0-----:R-:W-:-:S02]  /*16a30*/  LEA R6, P0, R5, R91, 0x1 ;  /* 0x0000005b05067211 */ /* 0x001fc400078008ff */
[----:B------:R-:W-:Y:S02]  /*16a40*/  SEL R2, R12, R15, !P3 ;  /* 0x0000000f0c027207 */ /* 0x000fe40005800000 */
[----:B------:R-:W4:Y:S01]  /*16a50*/  LDL.LU R15, [R1+0xa48] ;  /* 0x000a4800010f7983 */ /* 0x000f220000300800 */
[----:B------:R-:W-:Y:S02]  /*16a60*/  LEA.HI.X.SX32 R5, R5, R92, 0x1, P0 ;  /* 0x0000005c05057211 */ /* 0x000fe400000f0eff */
[----:B------:R-:W-:Y:S01]  /*16a70*/  LEA R32, P0, R4, R91, 0x1 ;  /* 0x0000005b04207211 */ /* 0x000fe200078008ff */
[----:B------:R2:W-:Y:S04]  /*16a80*/  STL [R1+0xfa4], R3 ;  /* 0x000fa40301007387 */ /* 0x0005e80000100800 */
[----:B------:R-:W-:Y:S01]  /*16a90*/  STL [R1+0xfe8], R6 ;  /* 0x000fe80601007387 */ /* 0x000fe20000100800 */
[----:B--2---:R-:W-:-:S03]  /*16aa0*/  SEL R3, R12, R11, !P3 ;  /* 0x0000000b0c037207 */ /* 0x004fc60005800000 */
[----:B------:R-:W2:Y:S04]  /*16ab0*/  LDL.LU R11, [R1+0xa38] ;  /* 0x000a3800010b7983 */ /* 0x000ea80000300800 */
[----:B------:R3:W-:Y:S04]  /*16ac0*/  STL [R1+0xfe4], R5 ;  /* 0x000fe40501007387 */ /* 0x0007e80000100800 */
[----:B------:R-:W-:Y:S01]  /*16ad0*/  STL [R1+0x1028], R32 ;  /* 0x0010282001007387 */ /* 0x000fe20000100800 */
[----:B---3--:R-:W-:-:S03]  /*16ae0*/  SEL R5, R12, R10, !P3 ;  /* 0x0000000a0c057207 */ /* 0x008fc60005800000 */
        /* <DEDUP_REMOVED lines=8> */
[----:B------:R-:W0:Y:S01]  /*16b70*/  LDCU UR12, c[0x0][0x3b0] ;  /* 0x00007600ff0c77ac */ /* 0x000e220008000800 */
[----:B------:R-:W-:-:S02]  /*16b80*/  LEA.HI.X.SX32 R89, R2, R92, 0x1, P0 ;  /* 0x0000005c02597211 */ /* 0x000fc400000f0eff */
[CC--:B------:R-:W-:Y:S01]  /*16b90*/  LEA R6, P0, R3.reuse, R91.reuse, 0x1 ;  /* 0x0000005b03067211 */ /* 0x0c0fe200078008ff */
[----:B------:R-:W-:Y:S01]  /*16ba0*/  STL [R1+0x1068], R88 ;  /* 0x0010685801007387 */ /* 0x000fe20000100800 */
[----:B------:R-:W0:Y:S02]  /*16bb0*/  LDCU UR13, c[0x0][0x3b0] ;  /* 0x00007600ff0d77ac */ /* 0x000e240008000800 */
[----:B------:R-:W-:Y:S02]  /*16bc0*/  LEA.HI.X.SX32 R3, R3, R92, 0x1, P0 ;  /* 0x0000005c03037211 */ /* 0x000fe400000f0eff */
[----:B----4-:R-:W-:Y:S02]  /*16bd0*/  SEL R4, R12, R14, !P3 ;  /* 0x0000000e0c047207 */ /* 0x010fe40005800000 */
[C---:B------:R-:W-:Y:S01]  /*16be0*/  LEA R54, P0, R5.reuse, R91, 0x1 ;  /* 0x0000005b05367211 */ /* 0x040fe200078008ff */
[----:B------:R-:W4:Y:S02]  /*16bf0*/  LDL.LU R14, [R1+0xa04] ;  /* 0x000a0400010e7983 */ /* 0x000f240000300800 */
[----:B------:R-:W-:Y:S01]  /*16c00*/  IMAD R4, R4, UR14, RZ ;  /* 0x0000000e04047c24 */ /* 0x000fe2000f8e02ff */
[----:B------:R-:W0:Y:S01]  /*16c10*/  LDCU UR14, c[0x0][0x3b0] ;  /* 0x00007600ff0e77ac */ /* 0x000e220008000800 */
[----:B------:R1:W-:Y:S04]  /*16c20*/  STL [R1+0x10a8], R6 ;  /* 0x0010a80601007387 */ /* 0x0003e80000100800 */
[----:B------:R-:W-:Y:S04]  /*16c30*/  STL [R1+0x1064], R89 ;  /* 0x0010645901007387 */ /* 0x000fe80000100800 */
[----:B------:R-:W-:Y:S01]  /*16c40*/  STL.64 [R1+0x1df8], R88 ;  /* 0x001df85801007387 */ /* 0x000fe20000100a00 */
[----:B-1----:R-:W-:-:S02]  /*16c50*/  LEA.HI.X.SX32 R6, R5, R92, 0x1, P0 ;  /* 0x0000005c05067211 */ /* 0x002fc400000f0eff */
[----:B------:R-:W-:-:S04]  /*16c60*/  LEA R5, P0, R4, R91, 0x1 ;  /* 0x0000005b04057211 */ /* 0x000fc800078008ff */
[----:B------:R-:W-:Y:S02]  /*16c70*/  LEA.HI.X.SX32 R4, R4, R92, 0x1, P0 ;  /* 0x0000005c04047211 */ /* 0x000fe400000f0eff */
[C---:B------:R-:W-:Y:S02]  /*16c80*/  SEL R2, R12.reuse, R13, !P3 ;  /* 0x0000000d0c027207 */ /* 0x040fe40005800000 */
[----:B------:R-:W4:Y:S04]  /*16c90*/  LDL.LU R13, [R1+0x9ec] ;  /* 0x0009ec00010d7983 */ /* 0x000f280000300800 */
[----:B------:R-:W-:Y:S04]  /*16ca0*/  STL [R1+0x10a4], R3 ;  /* 0x0010a40301007387 */ /* 0x000fe80000100800 */
[----:B------:R-:W-:Y:S04]  /*16cb0*/  STL [R1+0x10e8], R54 ;  /* 0x0010e83601007387 */ /* 0x000fe80000100800 */
[----:B------:R2:W-:Y:S02]  /*16cc0*/  STL [R1+0x10e4], R6 ;  /* 0x0010e40601007387 */ /* 0x0005e40000100800 */
[----:B--2---:R-:W-:-:S02]  /*16cd0*/  SEL R6, R12, R11, !P3 ;  /* 0x0000000b0c067207 */ /* 0x004fc40005800000 */
[----:B------:R-:W2:Y:S04]  /*16ce0*/  LDL.LU R11, [R1+0xb2c] ;  /* 0x000b2c00010b7983 */ /* 0x000ea80000300800 */
[----:B------:R-:W-:Y:S04]  /*16cf0*/  STL [R1+0x1128], R5 ;  /* 0x0011280501007387 */ /* 0x000fe80000100800 */
[----:B------:R3:W-:Y:S02]  /*16d00*/  STL [R1+0x1124], R4 ;  /* 0x0011240401007387 */ /* 0x0007e40000100800 */
[----:B---3--:R-:W-:-:S02]  /*16d10*/  SEL R4, R12, R10, !P3 ;  /* 0x0000000a0c047207 */ /* 0x008fc40005800000 */
[----:B------:R-:W3:Y:S01]  /*16d20*/  LDL.LU R10, [R1+0xb30] ;  /* 0x000b3000010a7983 */ /* 0x000ee20000300800 */
[----:B------:R-:W-:Y:S01]  /*16d30*/  SEL R3, R12, R15, !P3 ;  /* 0x0000000f0c037207 */ /* 0x000fe20005800000 */
[----:B------:R-:W-:Y:S01]  /*16d40*/  IMAD R2, R2, UR9, RZ ;  /* 0x0000000902027c24 */ /* 0x000fe2000f8e02ff */
[----:B------:R-:W1:Y:S03]  /*16d50*/  LDCU UR9, c[0x0][0x3b0] ;  /* 0x00007600ff0977ac */ /* 0x000e660008000800 */
[----:B------:R-:W-:Y:S01]  /*16d60*/  IMAD R3, R3, UR10, RZ ;  /* 0x0000000a03037c24 */ /* 0x000fe2000f8e02ff */
[----:B------:R-:W-:Y:S01]  /*16d70*/  LEA R86, P0, R2, R91, 0x1 ;  /* 0x0000005b02567211 */ /* 0x000fe200078008ff */
[----:B0-----:R-:W-:Y:S01]  /*16d80*/  IMAD R6, R6, UR11, RZ ;  /* 0x0000000b06067c24 */ /* 0x001fe2000f8e02ff */
[----:B------:R-:W0:Y:S02]  /*16d90*/  LDCU UR10, c[0x0][0x3b0] ;  /* 0x00007600ff0a77ac */ /* 0x000e240008000800 */
[----:B------:R-:W-:-:S02]  /*16da0*/  LEA.HI.X.SX32 R87, R2, R92, 0x1, P0 ;  /* 0x0000005c02577211 */ /* 0x000fc400000f0eff */
[CC--:B------:R-:W-:Y:S01]  /*16db0*/  LEA R7, P0, R3.reuse, R91.reuse, 0x1 ;  /* 0x0000005b03077211 */ /* 0x0c0fe200078008ff */
[----:B------:R-:W-:Y:S01]  /*16dc0*/  STL [R1+0x1168], R86 ;  /* 0x0011685601007387 */ /* 0x000fe20000100800 */
[----:B------:R-:W-:Y:S01]  /*16dd0*/  IMAD R4, R4, UR12, RZ ;  /* 0x0000000c04047c24 */ /* 0x000fe2000f8e02ff */
[----:B------:R-:W0:Y:S01]  /*16de0*/  LDCU UR11, c[0x0][0x3b0] ;  /* 0x00007600ff0b77ac */ /* 0x000e220008000800 */
[-C--:B------:R-:W-:Y:S01]  /*16df0*/  LEA.HI.X.SX32 R3, R3, R92.reuse, 0x1, P0 ;  /* 0x0000005c03037211 */ /* 0x080fe200000f0eff */
[----:B------:R1:W-:Y:S01]  /*16e00*/  STL [R1+0x11a8], R7 ;  /* 0x0011a80701007387 */ /* 0x0003e20000100800 */
[C---:B------:R-:W-:Y:S01]  /*16e10*/  LEA R8, P0, R6.reuse, R91, 0x1 ;  /* 0x0000005b06087211 */ /* 0x040fe200078008ff */
[----:B------:R-:W0:Y:S02]  /*16e20*/  LDCU UR12, c[0x0][0x3b0] ;  /* 0x00007600ff0c77ac */ /* 0x000e240008000800 */
[----:B------:R-:W-:Y:S04]  /*16e30*/  STL [R1+0x1164], R87 ;  /* 0x0011645701007387 */ /* 0x000fe80000100800 */
[----:B------:R-:W-:Y:S04]  /*16e40*/  STL.64 [R1+0x1dd0], R86 ;  /* 0x001dd05601007387 */ /* 0x000fe80000100a00 */
[----:B------:R-:W-:Y:S01]  /*16e50*/  STL [R1+0x11a4], R3 ;  /* 0x0011a40301007387 */ /* 0x000fe20000100800 */
[----:B-1----:R-:W-:-:S03]  /*16e60*/  LEA.HI.X.SX32 R7, R6, R92, 0x1, P0 ;  /* 0x0000005c06077211 */ /* 0x002fc600000f0eff */
[----:B------:R-:W-:Y:S01]  /*16e70*/  STL [R1+0x11e8], R8 ;  /* 0x0011e80801007387 */ /* 0x000fe20000100800 */
[----:B------:R-:W-:-:S03]  /*16e80*/  LEA R6, P0, R4, R91, 0x1 ;  /* 0x0000005b04067211 */ /* 0x000fc600078008ff */
[----:B------:R-:W-:Y:S04]  /*16e90*/  STL.64 [R1+0x1e88], R8 ;  /* 0x001e880801007387 */ /* 0x000fe80000100a00 */
[----:B------:R-:W-:Y:S04]  /*16ea0*/  STL.64 [R1+0x1ed8], R8 ;  /* 0x001ed80801007387 */ /* 0x000fe80000100a00 */
[----:B------:R-:W-:Y:S04]  /*16eb0*/  STL.64 [R1+0x1f00], R8 ;  /* 0x001f000801007387 */ /* 0x000fe80000100a00 */
[----:B------:R-:W-:Y:S01]  /*16ec0*/  STL.64 [R1+0x1f28], R8 ;  /* 0x001f280801007387 */ /* 0x000fe20000100a00 */
[----:B----4-:R-:W-:-:S03]  /*16ed0*/  SEL R2, R12, R14, !P3 ;  /* 0x0000000e0c027207 */ /* 0x010fc60005800000 */
[----:B------:R-:W-:Y:S04]  /*16ee0*/  STL.64 [R1+0x1f70], R8 ;  /* 0x001f700801007387 */ /* 0x000fe80000100a00 */
[----:B------:R-:W4:Y:S04]  /*16ef0*/  LDL.LU R16, [R1+0xb3c] ;  /* 0x000b3c0001107983 */ /* 0x000f280000300800 */
[----:B------:R1:W-:Y:S04]  /*16f00*/  STL [R1+0x11e4], R7 ;  /* 0x0011e40701007387 */ /* 0x0003e80000100800 */
[----:B------:R-:W-:Y:S04]  /*16f10*/  STL [R1+0x1228], R6 ;  /* 0x0012280601007387 */ /* 0x000fe80000100800 */
[----:B------:R-:W4:Y:S01]  /*16f20*/  LDL.LU R14, [R1+0xb40] ;  /* 0x000b4000010e7983 */ /* 0x000f220000300800 */
[----:B---3--:R-:W-:-:S03]  /*16f30*/  SEL R15, R12, R10, !P3 ;  /* 0x0000000a0c0f7207 */ /* 0x008fc60005800000 */
[----:B------:R-:W3:Y:S01]  /*16f40*/  LDL.LU R10, [R1+0xb48] ;  /* 0x000b4800010a7983 */ /* 0x000ee20000300800 */
[----:B-1----:R-:W-:Y:S01]  /*16f50*/  LEA.HI.X.SX32 R7, R4, R92, 0x1, P0 ;  /* 0x0000005c04077211 */ /* 0x002fe200000f0eff */
[----:B------:R-:W-:Y:S01]  /*16f60*/  IMAD R2, R2, UR13, RZ ;  /* 0x0000000d02027c24 */ /* 0x000fe2000f8e02ff */
[----:B------:R-:W-:Y:S01]  /*16f70*/  SEL R3, R12, R13, !P3 ;  /* 0x0000000d0c037207 */ /* 0x000fe20005800000 */
[----:B------:R-:W1:Y:S02]  /*16f80*/  LDCU UR13, c[0x0][0x3b0] ;  /* 0x00007600ff0d77ac */ /* 0x000e640008000800 */
[----:B------:R-:W-:Y:S01]  /*16f90*/  STL [R1+0x1224], R7 ;  /* 0x0012240701007387 */ /* 0x000fe20000100800 */
[----:B------:R-:W-:-:S03]  /*16fa0*/  LEA R4, P0, R2, R91, 0x1 ;  /* 0x0000005b02047211 */ /* 0x000fc600078008ff */
[----:B------:R-:W-:Y:S04]  /*16fb0*/  STL.64 [R1+0x1de0], R6 ;  /* 0x001de00601007387 */ /* 0x000fe80000100a00 */
[----:B------:R-:W-:Y:S01]  /*16fc0*/  STL.64 [R1+0x1e70], R6 ;  /* 0x001e700601007387 */ /* 0x000fe20000100a00 */
[----:B--2---:R-:W-:-:S03]  /*16fd0*/  SEL R9, R12, R11, !P3 ;  /* 0x0000000b0c097207 */ /* 0x004fc60005800000 */
[----:B------:R-:W-:Y:S01]  /*16fe0*/  STL.64 [R1+0x1e98], R6 ;  /* 0x001e980601007387 */ /* 0x000fe20000100a00 */
[----:B------:R-:W-:Y:S01]  /*16ff0*/  IMAD R3, R3, UR14, RZ ;  /* 0x0000000e03037c24 */ /* 0x000fe2000f8e02ff */
[----:B------:R-:W-:Y:S01]  /*17000*/  LEA.HI.X.SX32 R2, R2, R92, 0x1, P0 ;  /* 0x0000005c02027211 */ /* 0x000fe200000f0eff */
[----:B------:R-:W-:Y:S01]  /*17010*/  IMAD R9, R9, UR7, RZ ;  /* 0x0000000709097c24 */ /* 0x000fe2000f8e02ff */
[----:B------:R-:W-:Y:S01]  /*17020*/  STL.64 [R1+0x1ee0], R6 ;  /* 0x001ee00601007387 */ /* 0x000fe20000100a00 */
[----:B------:R-:W2:Y:S03]  /*17030*/  LDCU UR14, c[0x0][0x3b0] ;  /* 0x00007600ff0e77ac */ /* 0x000ea60008000800 */
[----:B------:R-:W-:Y:S04]  /*17040*/  STL.64 [R1+0x1f20], R6 ;  /* 0x001f200601007387 */ /* 0x000fe80000100a00 */
[----:B------:R-:W-:Y:S04]  /*17050*/  STL.64 [R1+0x1f60], R6 ;  /* 0x001f600601007387 */ /* 0x000fe80000100a00 */
[----:B------:R-:W2:Y:S01]  /*17060*/  LDL.LU R13, [R1+0xb4c] ;  /* 0x000b4c00010d7983 */ /* 0x000ea20000300800 */
[----:B------:R-:W-:-:S03]  /*17070*/  LEA R85, P0, R3, R91, 0x1 ;  /* 0x0000005b03557211 */ /* 0x000fc600078008ff */
[----:B------:R-:W2:Y:S04]  /*17080*/  LDL.LU R11, [R1+0xb50] ;  /* 0x000b5000010b7983 */ /* 0x000ea80000300800 */
[----:B------:R-:W-:Y:S04]  /*17090*/  STL [R1+0x1260], R4 ;  /* 0x0012600401007387 */ /* 0x000fe80000100800 */
[----:B------:R-:W-:Y:S04]  /*170a0*/  STL.64 [R1+0x1e08], R4 ;  /* 0x001e080401007387 */ /* 0x000fe80000100a00 */
[----:B------:R-:W-:Y:S01]  /*170b0*/  STL.64 [R1+0x1e60], R4 ;  /* 0x001e600401007387 */ /* 0x000fe20000100a00 */
[----:B------:R-:W-:-:S03]  /*170c0*/  LEA.HI.X.SX32 R3, R3, R92, 0x1, P0 ;  /* 0x0000005c03037211 */ /* 0x000fc600000f0eff */
[----:B------:R-:W-:Y:S04]  /*170d0*/  STL.64 [R1+0x1ee8], R4 ;  /* 0x001ee80401007387 */ /* 0x000fe80000100a00 */
[----:B------:R-:W-:Y:S04]  /*170e0*/  STL.64 [R1+0x1f08], R4 ;  /* 0x001f080401007387 */ /* 0x000fe80000100a00 */
[----:B------:R-:W-:Y:S04]  /*170f0*/  STL.64 [R1+0x1f38], R4 ;  /* 0x001f380401007387 */ /* 0x000fe80000100a00 */
[----:B------:R0:W-:Y:S04]  /*17100*/  STL.64 [R1+0x1f68], R4 ;  /* 0x001f680401007387 */ /* 0x0001e80000100a00 */
[----:B------:R-:W-:Y:S04]  /*17110*/  STL [R1+0x125c], R2 ;  /* 0x00125c0201007387 */ /* 0x000fe80000100800 */
[----:B------:R-:W-:Y:S01]  /*17120*/  STL [R1+0x1298], R85 ;  /* 0x0012985501007387 */ /* 0x000fe20000100800 */
[----:B0-----:R-:W-:-:S03]  /*17130*/  LEA R4, P0, R9, R91, 0x1 ;  /* 0x0000005b09047211 */ /* 0x001fc600078008ff */
[----:B------:R4:W-:Y:S04]  /*17140*/  STL [R1+0x1294], R3 ;  /* 0x0012940301007387 */ /* 0x0009e80000100800 */
[----:B------:R0:W-:Y:S01]  /*17150*/  STL [R1+0xaf0], R4 ;  /* 0x000af00401007387 */ /* 0x0001e20000100800 */
[----:B----4-:R-:W-:-:S03]  /*17160*/  SEL R3, R12, R14, !P3 ;  /* 0x0000000e0c037207 */ /* 0x010fc60005800000 */
[----:B------:R-:W4:Y:S01]  /*17170*/  LDL.LU R14, [R1+0xb78] ;  /* 0x000b7800010e7983 */ /* 0x000f220000300800 */
[----:B0-----:R-:W-:-:S05]  /*17180*/  LEA.HI.X.SX32 R4, R9, R92, 0x1, P0 ;  /* 0x0000005c09047211 */ /* 0x001fca00000f0eff */
[----:B------:R3:W-:Y:S02]  /*17190*/  STL [R1+0xaec], R4 ;  /* 0x000aec0401007387 */ /* 0x0007e40000100800 */
[C---:B---3--:R-:W-:Y:S02]  /*171a0*/  SEL R4, R12.reuse, R10, !P3 ;  /* 0x0000000a0c047207 */ /* 0x048fe40005800000 */
[----:B------:R-:W3:Y:S01]  /*171b0*/  LDL.LU R10, [R1+0xb7c] ;  /* 0x000b7c00010a7983 */ /* 0x000ee20000300800 */
[----:B------:R-:W-:Y:S01]  /*171c0*/  SEL R2, R12, R16, !P3 ;  /* 0x000000100c027207 */ /* 0x000fe20005800000 */
[----:B------:R-:W-:-:S04]  /*171d0*/  IMAD R5, R15, UR7, RZ ;  /* 0x000000070f057c24 */ /* 0x000fc8000f8e02ff */
[----:B------:R-:W-:Y:S01]  /*171e0*/  IMAD R2, R2, UR9, RZ ;  /* 0x0000000902027c24 */ /* 0x000fe2000f8e02ff */
[-C--:B------:R-:W-:Y:S01]  /*171f0*/  LEA R84, P0, R5, R91.reuse, 0x1 ;  /* 0x0000005b05547211 */ /* 0x080fe200078008ff */
[----:B------:R-:W-:Y:S01]  /*17200*/  IMAD R3, R3, UR10, RZ ;  /* 0x0000000a03037c24 */ /* 0x000fe2000f8e02ff */
[----:B------:R-:W0:Y:S02]  /*17210*/  LDCU UR9, c[0x0][0x3b0] ;  /* 0x00007600ff0977ac */ /* 0x000e240008000800 */
[-C--:B------:R-:W-:Y:S02]  /*17220*/  LEA.HI.X.SX32 R5, R5, R92.reuse, 0x1, P0 ;  /* 0x0000005c05057211 */ /* 0x080fe400000f0eff */
[-C--:B------:R-:W-:Y:S01]  /*17230*/  LEA R70, P0, R2, R91.reuse, 0x1 ;  /* 0x0000005b02467211 */ /* 0x080fe200078008ff */
[----:B------:R-:W-:Y:S01]  /*17240*/  STL [R1+0xb30], R84 ;  /* 0x000b305401007387 */ /* 0x000fe20000100800 */
[----:B------:R-:W-:Y:S01]  /*17250*/  IMAD R4, R4, UR11, RZ ;  /* 0x0000000b04047c24 */ /* 0x000fe2000f8e02ff */
[----:B------:R-:W0:Y:S02]  /*17260*/  LDCU UR10, c[0x0][0x3b0] ;  /* 0x00007600ff0a77ac */ /* 0x000e240008000800 */
[----:B------:R-:W-:Y:S01]  /*17270*/  STL.64 [R1+0x1e10], R84 ;  /* 0x001e105401007387 */ /* 0x000fe20000100a00 */
[----:B------:R-:W-:Y:S01]  /*17280*/  LEA.HI.X.SX32 R71, R2, R92, 0x1, P0 ;  /* 0x0000005c02477211 */ /* 0x000fe200000f0eff */
[----:B------:R-:W0:Y:S02]  /*17290*/  LDCU UR11, c[0x0][0x3b0] ;  /* 0x00007600ff0b77ac */ /* 0x000e240008000800 */
[----:B------:R2:W-:Y:S04]  /*172a0*/  STL [R1+0xb2c], R5 ;  /* 0x000b2c0501007387 */ /* 0x0005e80000100800 */
[----:B------:R-:W-:Y:S01]  /*172b0*/  STL [R1+0xb70], R70 ;  /* 0x000b704601007387 */ /* 0x000fe20000100800 */
[----:B------:R-:W-:-:S02]  /*172c0*/  LEA R69, P0, R3, R91, 0x1 ;  /* 0x0000005b03457211 */ /* 0x000fc400078008ff */
[C---:B--2---:R-:W-:Y:S02]  /*172d0*/  SEL R5, R12.reuse, R13, !P3 ;  /* 0x0000000d0c057207 */ /* 0x044fe40005800000 */
[----:B------:R-:W2:Y:S01]  /*172e0*/  LDL.LU R13, [R1+0xb84] ;  /* 0x000b8400010d7983 */ /* 0x000ea20000300800 */
[----:B------:R-:W-:Y:S02]  /*172f0*/  LEA.HI.X.SX32 R3, R3, R92, 0x1, P0 ;  /* 0x0000005c03037211 */ /* 0x000fe400000f0eff */
[----:B------:R-:W-:Y:S02]  /*17300*/  SEL R2, R12, R11, !P3 ;  /* 0x0000000b0c027207 */ /* 0x000fe40005800000 */
[----:B------:R-:W2:Y:S01]  /*17310*/  LDL.LU R11, [R1+0xb8c] ;  /* 0x000b8c00010b7983 */ /* 0x000ea20000300800 */
[----:B------:R-:W-:-:S03]  /*17320*/  LEA R7, P0, R4, R91, 0x1 ;  /* 0x0000005b04077211 */ /* 0x000fc600078008ff */
[----:B------:R-:W-:Y:S01]  /*17330*/  STL [R1+0xb6c], R71 ;  /* 0x000b6c4701007387 */ /* 0x000fe20000100800 */
[----:B------:R-:W-:-:S03]  /*17340*/  LEA.HI.X.SX32 R4, R4, R92, 0x1, P0 ;  /* 0x0000005c04047211 */ /* 0x000fc600000f0eff */
[----:B------:R-:W-:Y:S04]  /*17350*/  STL.64 [R1+0x1e18], R70 ;  /* 0x001e184601007387 */ /* 0x000fe80000100a00 */
[----:B------:R-:W-:Y:S04]  /*17360*/  STL [R1+0x1e48], R70 ;  /* 0x001e484601007387 */ /* 0x000fe80000100800 */
[----:B------:R-:W-:Y:S04]  /*17370*/  STL [R1+0x1ef0], R71 ;  /* 0x001ef04701007387 */ /* 0x000fe80000100800 */
[----:B------:R-:W-:Y:S04]  /*17380*/  STL [R1+0x1f30], R70 ;  /* 0x001f304601007387 */ /* 0x000fe80000100800 */
[----:B------:R-:W-:Y:S04]  /*17390*/  STL [R1+0xbb0], R69 ;  /* 0x000bb04501007387 */ /* 0x000fe80000100800 */
[----:B------:R-:W-:Y:S04]  /*173a0*/  STL [R1+0xbac], R3 ;  /* 0x000bac0301007387 */ /* 0x000fe80000100800 */
[----:B------:R-:W-:Y:S04]  /*173b0*/  STL [R1+0xbf0], R7 ;  /* 0x000bf00701007387 */ /* 0x000fe80000100800 */
[----:B------:R3:W-:Y:S02]  /*173c0*/  STL [R1+0xbec], R4 ;  /* 0x000bec0401007387 */ /* 0x0007e40000100800 */
[----:B---3--:R-:W-:-:S02]  /*173d0*/  SEL R4, R12, R10, !P3 ;  /* 0x0000000a0c047207 */ /* 0x008fc40005800000 */
[----:B------:R-:W3:Y:S01]  /*173e0*/  LDL.LU R10, [R1+0xb90] ;  /* 0x000b9000010a7983 */ /* 0x000ee20000300800 */
[----:B------:R-:W-:Y:S02]  /*173f0*/  IMAD R5, R5, UR12, RZ ;  /* 0x0000000c05057c24 */ /* 0x000fe4000f8e02ff */
[----:B-1----:R-:W-:Y:S01]  /*17400*/  IMAD R2, R2, UR13, RZ ;  /* 0x0000000d02027c24 */ /* 0x002fe2000f8e02ff */
[----:B----4-:R-:W-:Y:S01]  /*17410*/  SEL R3, R12, R14, !P3 ;  /* 0x0000000e0c037207 */ /* 0x010fe20005800000 */
[----:B------:R-:W-:Y:S01]  /*17420*/  IMAD R4, R4, UR15, RZ ;  /* 0x0000000f04047c24 */ /* 0x000fe2000f8e02ff */
[CC--:B------:R-:W-:Y:S01]  /*17430*/  LEA R68, P0, R5.reuse, R91.reuse, 0x1 ;  /* 0x0000005b05447211 */ /* 0x0c0fe200078008ff */
[----:B------:R-:W1:Y:S03]  /*17440*/  LDCU UR12, c[0x0][0x3b0] ;  /* 0x00007600ff0c77ac */ /* 0x000e660008000800 */
[-C--:B------:R-:W-:Y:S01]  /*17450*/  LEA.HI.X.SX32 R5, R5, R92.reuse, 0x1, P0 ;  /* 0x0000005c05057211 */ /* 0x080fe200000f0eff */
[----:B------:R-:W-:Y:S01]  /*17460*/  STL [R1+0xc30], R68 ;  /* 0x000c304401007387 */ /* 0x000fe20000100800 */
[C---:B------:R-:W-:Y:S01]  /*17470*/  LEA R66, P0, R2.reuse, R91, 0x1 ;  /* 0x0000005b02427211 */ /* 0x040fe200078008ff */
[----:B------:R-:W-:Y:S01]  /*17480*/  IMAD R3, R3, UR14, RZ ;  /* 0x0000000e03037c24 */ /* 0x000fe2000f8e02ff */
[----:B------:R-:W4:Y:S01]  /*17490*/  LDCU UR13, c[0x0][0x3b0] ;  /* 0x00007600ff0d77ac */ /* 0x000f220008000800 */
[----:B------:R-:W-:Y:S01]  /*174a0*/  STL.64 [R1+0x1e20], R68 ;  /* 0x001e204401007387 */ /* 0x000fe20000100a00 */
[----:B------:R-:W-:Y:S01]  /*174b0*/  LEA.HI.X.SX32 R67, R2, R92, 0x1, P0 ;  /* 0x0000005c02437211 */ /* 0x000fe200000f0eff */
[----:B------:R-:W0:Y:S02]  /*174c0*/  LDCU UR14, c[0x0][0x3b0] ;  /* 0x00007600ff0e77ac */ /* 0x000e240008000800 */
[----:B------:R-:W-:Y:S01]  /*174d0*/  STL [R1+0x1e4c], R68 ;  /* 0x001e4c4401007387 */ /* 0x000fe20000100800 */
[----:B------:R-:W0:Y:S03]  /*174e0*/  LDCU UR15, c[0x0][0x3b0] ;  /* 0x00007600ff0f77ac */ /* 0x000e260008000800 */
[----:B------:R-:W-:Y:S04]  /*174f0*/  STL.64 [R1+0x1f40], R68 ;  /* 0x001f404401007387 */ /* 0x000fe80000100a00 */
[----:B------:R-:W4:Y:S04]  /*17500*/  LDL.LU R14, [R1+0xbb4] ;  /* 0x000bb400010e7983 */ /* 0x000f280000300800 */
[----:B------:R2:W-:Y:S04]  /*17510*/  STL [R1+0xc2c], R5 ;  /* 0x000c2c0501007387 */ /* 0x0005e80000100800 */
[----:B------:R-:W-:Y:S01]  /*17520*/  STL [R1+0xc70], R66 ;  /* 0x000c704201007387 */ /* 0x000fe20000100800 */
[----:B--2---:R-:W-:-:S03]  /*17530*/  SEL R5, R12, R13, !P3 ;  /* 0x0000000d0c057207 */ /* 0x004fc60005800000 */
[----:B------:R-:W2:Y:S04]  /*17540*/  LDL.LU R13, [R1+0xbb8] ;  /* 0x000bb800010d7983 */ /* 0x000ea80000300800 */
[----:B------:R-:W-:Y:S01]  /*17550*/  STL [R1+0xc6c], R67 ;  /* 0x000c6c4301007387 */ /* 0x000fe20000100800 */
[----:B------:R-:W-:-:S03]  /*17560*/  LEA R21, P0, R3, R91, 0x1 ;  /* 0x0000005b03157211 */ /* 0x000fc600078008ff */
[----:B------:R-:W-:Y:S04]  /*17570*/  STL.64 [R1+0x1e28], R66 ;  /* 0x001e284201007387 */ /* 0x000fe80000100a00 */
[----:B------:R-:W-:Y:S04]  /*17580*/  STL [R1+0x1e50], R66 ;  /* 0x001e504201007387 */ /* 0x000fe80000100800 */
[----:B------:R-:W-:Y:S04]  /*17590*/  STL [R1+0x1e78], R66 ;  /* 0x001e784201007387 */ /* 0x000fe80000100800 */
[----:B------:R-:W-:Y:S04]  /*175a0*/  STL [R1+0x1e90], R66 ;  /* 0x001e904201007387 */ /* 0x000fe80000100800 */
[----:B------:R-:W-:Y:S01]  /*175b0*/  STL.64 [R1+0x1eb0], R66 ;  /* 0x001eb04201007387 */ /* 0x000fe20000100a00 */
[----:B------:R-:W-:-:S03]  /*175c0*/  SEL R2, R12, R11, !P3 ;  /* 0x0000000b0c027207 */ /* 0x000fc60005800000 */
[----:B------:R-:W-:Y:S04]  /*175d0*/  STL [R1+0x1ef4], R66 ;  /* 0x001ef44201007387 */ /* 0x000fe80000100800 */
[----:B------:R-:W-:Y:S01]  /*175e0*/  STL [R1+0x1f48], R66 ;  /* 0x001f484201007387 */ /* 0x000fe20000100800 */
[----:B------:R-:W-:-:S03]  /*175f0*/  LEA.HI.X.SX32 R3, R3, R92, 0x1, P0 ;  /* 0x0000005c03037211 */ /* 0x000fc600000f0eff */
[----:B------:R-:W-:Y:S01]  /*17600*/  STL [R1+0x1f78], R66 ;  /* 0x001f784201007387 */ /* 0x000fe20000100800 */
[----:B------:R-:W-:-:S03]  /*17610*/  LEA R50, P0, R4, R91, 0x1 ;  /* 0x0000005b04327211 */ /* 0x000fc600078008ff */
[----:B------:R-:W-:Y:S04]  /*17620*/  STL [R1+0xcb0], R21 ;  /* 0x000cb01501007387 */ /* 0x000fe80000100800 */
[----:B------:R-:W2:Y:S04]  /*17630*/  LDL.LU R11, [R1+0xbbc] ;  /* 0x000bbc00010b7983 */ /* 0x000ea80000300800 */
[----:B------:R3:W-:Y:S04]  /*17640*/  STL [R1+0xcac], R3 ;  /* 0x000cac0301007387 */ /* 0x0007e80000100800 */
[----:B------:R-:W-:Y:S01]  /*17650*/  STL [R1+0xcf0], R50 ;  /* 0x000cf03201007387 */ /* 0x000fe20000100800 */
[----:B---3--:R-:W-:-:S03]  /*17660*/  SEL R3, R12, R10, !P3 ;  /* 0x0000000a0c037207 */ /* 0x008fc60005800000 */
[----:B------:R-:W3:Y:S01]  /*17670*/  LDL.LU R10, [R1+0xbc0] ;  /* 0x000bc000010a7983 */ /* 0x000ee20000300800 */
[----:B------:R-:W-:Y:S01]  /*17680*/  IMAD R5, R5, UR16, RZ ;  /* 0x0000001005057c24 */ /* 0x000fe2000f8e02ff */
[-C--:B------:R-:W-:Y:S01]  /*17690*/  LEA.HI.X.SX32 R7, R4, R92.reuse, 0x1, P0 ;  /* 0x0000005c04077211 */ /* 0x080fe200000f0eff */
[----:B0-----:R-:W-:Y:S01]  /*176a0*/  IMAD R2, R2, UR9, RZ ;  /* 0x0000000902027c24 */ /* 0x001fe2000f8e02ff */
[----:B------:R-:W0:Y:S02]  /*176b0*/  LDCU UR16, c[0x0][0x3b0] ;  /* 0x00007600ff1077ac */ /* 0x000e240008000800 */
[-C--:B------:R-:W-:Y:S01]  /*176c0*/  LEA R4, P0, R5, R91.reuse, 0x1 ;  /* 0x0000005b05047211 */ /* 0x080fe200078008ff */
[----:B------:R-:W-:Y:S01]  /*176d0*/  STL [R1+0xcec], R7 ;  /* 0x000cec0701007387 */ /* 0x000fe20000100800 */
[----:B------:R-:W-:Y:S01]  /*176e0*/  IMAD R3, R3, UR10, RZ ;  /* 0x0000000a03037c24 */ /* 0x000fe2000f8e02ff */
[----:B------:R-:W0:Y:S01]  /*176f0*/  LDCU UR9, c[0x0][0x3b0] ;  /* 0x00007600ff0977ac */ /* 0x000e220008000800 */
[----:B------:R-:W-:Y:S01]  /*17700*/  LEA.HI.X.SX32 R5, R5, R92, 0x1, P0 ;  /* 0x0000005c05057211 */ /* 0x000fe200000f0eff */
[----:B------:R4:W-:Y:S01]  /*17710*/  STL [R1+0xd30], R4 ;  /* 0x000d300401007387 */ /* 0x0009e20000100800 */
[----:B------:R-:W-:Y:S01]  /*17720*/  LEA R20, P0, R2, R91, 0x1 ;  /* 0x0000005b02147211 */ /* 0x000fe200078008ff */
[----:B------:R-:W0:Y:S02]  /*17730*/  LDCU UR10, c[0x0][0x3b0] ;  /* 0x00007600ff0a77ac */ /* 0x000e240008000800 */
[----:B------:R-:W-:Y:S04]  /*17740*/  STL [R1+0xd2c], R5 ;  /* 0x000d2c0501007387 */ /* 0x000fe80000100800 */
[----:B------:R-:W3:Y:S01]  /*17750*/  LDL.LU R15, [R1+0xb88] ;  /* 0x000b8800010f7983 */ /* 0x000ee20000300800 */
[----:B----4-:R-:W-:-:S03]  /*17760*/  SEL R4, R12, R14, !P3 ;  /* 0x0000000e0c047207 */ /* 0x010fc60005800000 */
[----:B------:R-:W4:Y:S04]  /*17770*/  LDL.LU R14, [R1+0xb80] ;  /* 0x000b8000010e7983 */ /* 0x000f280000300800 */
[----:B------:R-:W-:Y:S04]  /*17780*/  STL [R1+0xd70], R20 ;  /* 0x000d701401007387 */ /* 0x000fe80000100800 */
[----:B------:R-:W-:Y:S01]  /*17790*/  STL.64 [R1+0x1e30], R20 ;  /* 0x001e301401007387 */ /* 0x000fe20000100a00 */
[----:B------:R-:W-:-:S03]  /*177a0*/  LEA.HI.X.SX32 R2, R2, R92, 0x1, P0 ;  /* 0x0000005c02027211 */ /* 0x000fc600000f0eff */
[----:B------:R-:W-:Y:S04]  /*177b0*/  STL.64 [R1+0x1e58], R20 ;  /* 0x001e581401007387 */ /* 0x000fe80000100a00 */
[----:B------:R-:W-:Y:S04]  /*177c0*/  STL.64 [R1+0x1e68], R20 ;  /* 0x001e681401007387 */ /* 0x000fe80000100a00 */
[----:B------:R-:W-:Y:S04]  /*177d0*/  STL.64 [R1+0x1e80], R20 ;  /* 0x001e801401007387 */ /* 0x000fe80000100a00 */
[----:B------:R-:W-:Y:S04]  /*177e0*/  STL.64 [R1+0x1ea0], R20 ;  /* 0x001ea01401007387 */ /* 0x000fe80000100a00 */
[----:B------:R-:W-:Y:S04]  /*177f0*/  STL.64 [R1+0x1eb8], R20 ;  /* 0x001eb81401007387 */ /* 0x000fe80000100a00 */
[----:B------:R-:W-:Y:S04]  /*17800*/  STL.64 [R1+0x1ec8], R20 ;  /* 0x001ec81401007387 */ /* 0x000fe80000100a00 */
[----:B------:R-:W-:Y:S01]  /*17810*/  STL.64 [R1+0x1ef8], R20 ;  /* 0x001ef81401007387 */ /* 0x000fe20000100a00 */
[----:B------:R-:W-:-:S03]  /*17820*/  LEA R52, P0, R3, R91, 0x1 ;  /* 0x0000005b03347211 */ /* 0x000fc600078008ff */
[----:B------:R-:W-:Y:S04]  /*17830*/  STL.64 [R1+0x1f50], R20 ;  /* 0x001f501401007387 */ /* 0x000fe80000100a00 */
[----:B------:R2:W-:Y:S01]  /*17840*/  STL [R1+0xd6c], R2 ;  /* 0x000d6c0201007387 */ /* 0x0005e20000100800 */
[----:B------:R-:W-:Y:S02]  /*17850*/  LEA.HI.X.SX32 R53, R3, R92, 0x1, P0 ;  /* 0x0000005c03357211 */ /* 0x000fe400000f0eff */
[C---:B--2---:R-:W-:Y:S02]  /*17860*/  SEL R2, R12.reuse, R11, !P3 ;  /* 0x0000000b0c027207 */ /* 0x044fe40005800000 */
[----:B------:R-:W2:Y:S04]  /*17870*/  LDL.LU R11, [R1+0xb74] ;  /* 0x000b7400010b7983 */ /* 0x000ea80000300800 */
[----:B------:R-:W-:Y:S01]  /*17880*/  STL [R1+0xdb0], R52 ;  /* 0x000db03401007387 */ /* 0x000fe20000100800 */
[----:B------:R-:W-:-:S02]  /*17890*/  SEL R5, R12, R13, !P3 ;  /* 0x0000000d0c057207 */ /* 0x000fc40005800000 */
[----:B---3--:R-:W-:Y:S02]  /*178a0*/  SEL R3, R12, R10, !P3 ;  /* 0x0000000a0c037207 */ /* 0x008fe40005800000 */
[----:B------:R-:W3:Y:S04]  /*178b0*/  LDL.LU R10, [R1+0xb44] ;  /* 0x000b4400010a7983 */ /* 0x000ee80000300800 */
[----:B------:R-:W-:Y:S04]  /*178c0*/  STL [R1+0xdac], R53 ;  /* 0x000dac3501007387 */ /* 0x000fe80000100800 */
[----:B------:R-:W-:Y:S04]  /*178d0*/  STL.64 [R1+0x1e38], R52 ;  /* 0x001e383401007387 */ /* 0x000fe80000100a00 */
[----:B------:R-:W-:Y:S04]  /*178e0*/  STL.64 [R1+0x1ea8], R52 ;  /* 0x001ea83401007387 */ /* 0x000fe80000100a00 */
[----:B------:R-:W-:Y:S04]  /*178f0*/  STL.64 [R1+0x1ec0], R52 ;  /* 0x001ec03401007387 */ /* 0x000fe80000100a00 */
[----:B------:R-:W-:Y:S04]  /*17900*/  STL.64 [R1+0x1f10], R52 ;  /* 0x001f103401007387 */ /* 0x000fe80000100a00 */
[----:B------:R-:W-:Y:S04]  /*17910*/  STL.64 [R1+0x1f58], R52 ;  /* 0x001f583401007387 */ /* 0x000fe80000100a00 */
[----:B------:R-:W4:Y:S01]  /*17920*/  LDL.LU R13, [R1+0xb38] ;  /* 0x000b3800010d7983 */ /* 0x000f220000300800 */
[----:B------:R-:W-:Y:S01]  /*17930*/  IMAD R4, R4, UR11, RZ ;  /* 0x0000000b04047c24 */ /* 0x000fe2000f8e02ff */
[----:B------:R-:W0:Y:S01]  /*17940*/  LDCU UR11, c[0x0][0x3b0] ;  /* 0x00007600ff0b77ac */ /* 0x000e220008000800 */
[----:B-1----:R-:W-:-:S03]  /*17950*/  IMAD R5, R5, UR12, RZ ;  /* 0x0000000c05057c24 */ /* 0x002fc6000f8e02ff */
[-C--:B------:R-:W-:Y:S01]  /*17960*/  LEA R23, P0, R4, R91.reuse, 0x1 ;  /* 0x0000005b04177211 */ /* 0x080fe200078008ff */
[----:B------:R-:W-:Y:S01]  /*17970*/  IMAD R2, R2, UR13, RZ ;  /* 0x0000000d02027c24 */ /* 0x000fe2000f8e02ff */
[----:B------:R-:W1:Y:S02]  /*17980*/  LDCU UR12, c[0x0][0x3b0] ;  /* 0x00007600ff0c77ac */ /* 0x000e640008000800 */
[-C--:B------:R-:W-:Y:S02]  /*17990*/  LEA.HI.X.SX32 R4, R4, R92.reuse, 0x1, P0 ;  /* 0x0000005c04047211 */ /* 0x080fe400000f0eff */
[----:B------:R-:W-:Y:S01]  /*179a0*/  LEA R7, P0, R5, R91, 0x1 ;  /* 0x0000005b05077211 */ /* 0x000fe200078008ff */
[----:B------:R-:W-:Y:S01]  /*179b0*/  STL [R1+0xdf0], R23 ;  /* 0x000df01701007387 */ /* 0x000fe20000100800 */
[----:B------:R-:W-:Y:S01]  /*179c0*/  IMAD R3, R3, UR14, RZ ;  /* 0x0000000e03037c24 */ /* 0x000fe2000f8e02ff */
[----:B------:R-:W0:Y:S01]  /*179d0*/  LDCU UR13, c[0x0][0x3b0] ;  /* 0x00007600ff0d77ac */ /* 0x000e220008000800 */
[----:B------:R-:W-:-:S02]  /*179e0*/  LEA.HI.X.SX32 R5, R5, R92, 0x1, P0 ;  /* 0x0000005c05057211 */ /* 0x000fc400000f0eff */
[C---:B------:R-:W-:Y:S01]  /*179f0*/  LEA R24, P0, R2.reuse, R91, 0x1 ;  /* 0x0000005b02187211 */ /* 0x040fe200078008ff */
[----:B------:R1:W-:Y:S01]  /*17a00*/  STL [R1+0xdec], R4 ;  /* 0x000dec0401007387 */ /* 0x0003e20000100800 */
[----:B------:R-:W0:Y:S02]  /*17a10*/  LDCU UR14, c[0x0][0x3b0] ;  /* 0x00007600ff0e77ac */ /* 0x000e240008000800 */
[----:B------:R-:W-:Y:S01]  /*17a20*/  LEA.HI.X.SX32 R2, R2, R92, 0x1, P0 ;  /* 0x0000005c02027211 */ /* 0x000fe200000f0eff */
[----:B------:R-:W-:Y:S04]  /*17a30*/  STL [R1+0xe30], R7 ;  /* 0x000e300701007387 */ /* 0x000fe80000100800 */
[----:B------:R-:W-:Y:S01]  /*17a40*/  STL [R1+0xe2c], R5 ;  /* 0x000e2c0501007387 */ /* 0x000fe20000100800 */
[----:B-1----:R-:W-:-:S03]  /*17a50*/  SEL R4, R12, R15, !P3 ;  /* 0x0000000f0c047207 */ /* 0x002fc60005800000 */
[----:B------:R-:W4:Y:S04]  /*17a60*/  LDL.LU R15, [R1+0xb34] ;  /* 0x000b3400010f7983 */ /* 0x000f280000300800 */
[----:B------:R-:W-:Y:S04]  /*17a70*/  STL [R1+0xe70], R24 ;  /* 0x000e701801007387 */ /* 0x000fe80000100800 */
[----:B------:R2:W-:Y:S01]  /*17a80*/  STL [R1+0xe6c], R2 ;  /* 0x000e6c0201007387 */ /* 0x0005e20000100800 */
[----:B------:R-:W-:Y:S01]  /*17a90*/  IMAD R4, R4, UR15, RZ ;  /* 0x0000000f04047c24 */ /* 0x000fe2000f8e02ff */
[C---:B------:R-:W-:Y:S01]  /*17aa0*/  LEA R29, P0, R3.reuse, R91, 0x1 ;  /* 0x0000005b031d7211 */ /* 0x040fe200078008ff */
[----:B------:R-:W1:Y:S03]  /*17ab0*/  LDCU UR15, c[0x0][0x3b0] ;  /* 0x00007600ff0f77ac */ /* 0x000e660008000800 */
[----:B------:R-:W-:-:S02]  /*17ac0*/  LEA.HI.X.SX32 R65, R3, R92, 0x1, P0 ;  /* 0x0000005c03417211 */ /* 0x000fc400000f0eff */
[----:B------:R-:W-:Y:S02]  /*17ad0*/  LEA R63, P0, R4, R91, 0x1 ;  /* 0x0000005b043f7211 */ /* 0x000fe400078008ff */
[----:B--2---:R-:W-:Y:S02]  /*17ae0*/  SEL R2, R12, R11, !P3 ;  /* 0x0000000b0c027207 */ /* 0x004fe40005800000 */
[----:B------:R-:W2:Y:S04]  /*17af0*/  LDL.LU R11, [R1+0xb10] ;  /* 0x000b1000010b7983 */ /* 0x000ea80000300800 */
[----:B------:R-:W-:Y:S01]  /*17b00*/  STL [R1+0xeb0], R29 ;  /* 0x000eb01d01007387 */ /* 0x000fe20000100800 */
[----:B------:R-:W-:Y:S02]  /*17b10*/  LEA.HI.X.SX32 R64, R4, R92, 0x1, P0 ;  /* 0x0000005c04407211 */ /* 0x000fe400000f0eff */
[----:B---3--:R-:W-:-:S02]  /*17b20*/  SEL R3, R12, R10, !P3 ;  /* 0x0000000a0c037207 */ /* 0x008fc40005800000 */
[----:B------:R-:W3:Y:S04]  /*17b30*/  LDL.LU R10, [R1+0xafc] ;  /* 0x000afc00010a7983 */ /* 0x000ee80000300800 */
[----:B------:R-:W-:Y:S04]  /*17b40*/  STL [R1+0xeac], R65 ;  /* 0x000eac4101007387 */ /* 0x000fe80000100800 */
[----:B------:R-:W-:Y:S01]  /*17b50*/  STL [R1+0xef0], R63 ;  /* 0x000ef03f01007387 */ /* 0x000fe20000100800 */
[----:B----4-:R-:W-:-:S03]  /*17b60*/  SEL R4, R12, R13, !P3 ;  /* 0x0000000d0c047207 */ /* 0x010fc60005800000 */
[----:B------:R-:W4:Y:S01]  /*17b70*/  LDL.LU R13, [R1+0xac0] ;  /* 0x000ac000010d7983 */ /* 0x000f220000300800 */
[----:B------:R-:W-:-:S05]  /*17b80*/  SEL R5, R12, R14, !P3 ;  /* 0x0000000e0c057207 */ /* 0x000fca0005800000 */
[----:B0-----:R-:W-:Y:S02]  /*17b90*/  IMAD R5, R5, UR16, RZ ;  /* 0x0000001005057c24 */ /* 0x001fe4000f8e02ff */
[----:B------:R-:W-:Y:S01]  /*17ba0*/  IMAD R2, R2, UR9, RZ ;  /* 0x0000000902027c24 */ /* 0x000fe2000f8e02ff */
[----:B------:R-:W-:Y:S01]  /*17bb0*/  STL [R1+0xeec], R64 ;  /* 0x000eec4001007387 */ /* 0x000fe20000100800 */
[----:B------:R-:W-:Y:S01]  /*17bc0*/  IMAD R3, R3, UR10, RZ ;  /* 0x0000000a03037c24 */ /* 0x000fe2000f8e02ff */
[CC--:B------:R-:W-:Y:S01]  /*17bd0*/  LEA R62, P0, R5.reuse, R91.reuse, 0x1 ;  /* 0x0000005b053e7211 */ /* 0x0c0fe200078008ff */
[----:B------:R-:W-:Y:S01]  /*17be0*/  IMAD R4, R4, UR11, RZ ;  /* 0x0000000b04047c24 */ /* 0x000fe2000f8e02ff */
[----:B------:R-:W-:Y:S01]  /*17bf0*/  STL.64 [R1+0x1e40], R64 ;  /* 0x001e404001007387 */ /* 0x000fe20000100a00 */
[----:B------:R-:W0:Y:S01]  /*17c00*/  LDCU UR16, c[0x0][0x3b0] ;  /* 0x00007600ff1077ac */ /* 0x000e220008000800 */
[-C--:B------:R-:W-:Y:S02]  /*17c10*/  LEA.HI.X.SX32 R5, R5, R92.reuse, 0x1, P0 ;  /* 0x0000005c05057211 */ /* 0x080fe400000f0eff */
[CC--:B------:R-:W-:Y:S01]  /*17c20*/  LEA R30, P0, R2.reuse, R91.reuse, 0x1 ;  /* 0x0000005b021e7211 */ /* 0x0c0fe200078008ff */
[----:B------:R-:W-:Y:S01]  /*17c30*/  STL.64 [R1+0x1ed0], R64 ;  /* 0x001ed04001007387 */ /* 0x000fe20000100a00 */
[----:B------:R-:W0:Y:S03]  /*17c40*/  LDCU UR9, c[0x0][0x3b0] ;  /* 0x00007600ff0977ac */ /* 0x000e260008000800 */
[----:B------:R-:W-:Y:S01]  /*17c50*/  STL.64 [R1+0x1f18], R64 ;  /* 0x001f184001007387 */ /* 0x000fe20000100a00 */
[-C--:B------:R-:W-:Y:S01]  /*17c60*/  LEA.HI.X.SX32 R2, R2, R92.reuse, 0x1, P0 ;  /* 0x0000005c02027211 */ /* 0x080fe200000f0eff */
[----:B------:R-:W0:Y:S02]  /*17c70*/  LDCU UR10, c[0x0][0x3b0] ;  /* 0x00007600ff0a77ac */ /* 0x000e240008000800 */
[----:B------:R-:W4:Y:S01]  /*17c80*/  LDL.LU R14, [R1+0xa94] ;  /* 0x000a9400010e7983 */ /* 0x000f220000300800 */
[C---:B------:R-:W-:Y:S01]  /*17c90*/  LEA R7, P0, R3.reuse, R91, 0x1 ;  /* 0x0000005b03077211 */ /* 0x040fe200078008ff */
[----:B------:R-:W0:Y:S02]  /*17ca0*/  LDCU UR11, c[0x0][0x3b0] ;  /* 0x00007600ff0b77ac */ /* 0x000e240008000800 */
[----:B------:R-:W-:Y:S04]  /*17cb0*/  STL [R1+0xf30], R62 ;  /* 0x000f303e01007387 */ /* 0x000fe80000100800 */
[----:B------:R1:W-:Y:S01]  /*17cc0*/  STL [R1+0xf2c], R5 ;  /* 0x000f2c0501007387 */ /* 0x0003e20000100800 */
[----:B------:R-:W-:-:S02]  /*17cd0*/  LEA.HI.X.SX32 R3, R3, R92, 0x1, P0 ;  /* 0x0000005c03037211 */ /* 0x000fc400000f0eff */
[----:B-1----:R-:W-:Y:S02]  /*17ce0*/  SEL R5, R12, R15, !P3 ;  /* 0x0000000f0c057207 */ /* 0x002fe40005800000 */
[----:B------:R-:W4:Y:S04]  /*17cf0*/  LDL.LU R15, [R1+0xa84] ;  /* 0x000a8400010f7983 */ /* 0x000f280000300800 */
[----:B------:R-:W-:Y:S04]  /*17d00*/  STL [R1+0xf70], R30 ;  /* 0x000f701e01007387 */ /* 0x000fe80000100800 */
[----:B------:R2:W-:Y:S04]  /*17d10*/  STL [R1+0xf6c], R2 ;  /* 0x000f6c0201007387 */ /* 0x0005e80000100800 */
[----:B------:R-:W-:Y:S01]  /*17d20*/  STL [R1+0xfb0], R7 ;  /* 0x000fb00701007387 */ /* 0x000fe20000100800 */
[----:B------:R-:W-:Y:S01]  /*17d30*/  IMAD R5, R5, UR12, RZ ;  /* 0x0000000c05057c24 */ /* 0x000fe2000f8e02ff */
[----:B------:R-:W-:Y:S01]  /*17d40*/  LEA R61, P0, R4, R91, 0x1 ;  /* 0x0000005b043d7211 */ /* 0x000fe200078008ff */
[----:B------:R-:W1:Y:S01]  /*17d50*/  LDCU UR12, c[0x0][0x3b0] ;  /* 0x00007600ff0c77ac */ /* 0x000e620008000800 */
[----:B--2---:R-:W-:-:S02]  /*17d60*/  SEL R2, R12, R11, !P3 ;  /* 0x0000000b0c027207 */ /* 0x004fc40005800000 */
[----:B------:R-:W2:Y:S01]  /*17d70*/  LDL.LU R11, [R1+0xa78] ;  /* 0x000a7800010b7983 */ /* 0x000ea20000300800 */
[----:B------:R-:W-:Y:S02]  /*17d80*/  LEA.HI.X.SX32 R4, R4, R92, 0x1, P0 ;  /* 0x0000005c04047211 */ /* 0x000fe400000f0eff */
[----:B------:R-:W-:Y:S01]  /*17d90*/  LEA R60, P0, R5, R91, 0x1 ;  /* 0x0000005b053c7211 */ /* 0x000fe200078008ff */
[----:B------:R3:W-:Y:S04]  /*17da0*/  STL [R1+0xfac], R3 ;  /* 0x000fac0301007387 */ /* 0x0007e80000100800 */
[----:B------:R-:W-:Y:S01]  /*17db0*/  STL [R1+0xff0], R61 ;  /* 0x000ff03d01007387 */ /* 0x000fe20000100800 */
[----:B---3--:R-:W-:-:S03]  /*17dc0*/  SEL R3, R12, R10, !P3 ;  /* 0x0000000a0c037207 */ /* 0x008fc60005800000 */
[----:B------:R-:W3:Y:S04]  /*17dd0*/  LDL.LU R10, [R1+0xa58] ;  /* 0x000a5800010a7983 */ /* 0x000ee80000300800 */
[----:B------:R4:W-:Y:S04]  /*17de0*/  STL [R1+0xfec], R4 ;  /* 0x000fec0401007387 */ /* 0x0009e80000100800 */
[----:B------:R-:W-:Y:S01]  /*17df0*/  STL [R1+0x1030], R60 ;  /* 0x0010303c01007387 */ /* 0x000fe20000100800 */
[----:B----4-:R-:W-:-:S03]  /*17e00*/  SEL R4, R12, R13, !P3 ;  /* 0x0000000d0c047207 */ /* 0x010fc60005800000 */
[----:B------:R-:W4:Y:S01]  /*17e10*/  LDL.LU R13, [R1+0xa40] ;  /* 0x000a4000010d7983 */ /* 0x000f220000300800 */
[----:B------:R-:W-:Y:S01]  /*17e20*/  IMAD R2, R2, UR13, RZ ;  /* 0x0000000d02027c24 */ /* 0x000fe2000f8e02ff */
[-C--:B------:R-:W-:Y:S01]  /*17e30*/  LEA.HI.X.SX32 R5, R5, R92.reuse, 0x1, P0 ;  /* 0x0000005c05057211 */ /* 0x080fe200000f0eff */
[----:B------:R-:W-:Y:S01]  /*17e40*/  IMAD R3, R3, UR14, RZ ;  /* 0x0000000e03037c24 */ /* 0x000fe2000f8e02ff */
[----:B------:R-:W0:Y:S02]  /*17e50*/  LDCU UR13, c[0x0][0x3b0] ;  /* 0x00007600ff0d77ac */ /* 0x000e240008000800 */
[----:B------:R-:W-:Y:S01]  /*17e60*/  LEA R58, P0, R2, R91, 0x1 ;  /* 0x0000005b023a7211 */ /* 0x000fe200078008ff */
[----:B------:R0:W-:Y:S01]  /*17e70*/  STL [R1+0x102c], R5 ;  /* 0x00102c0501007387 */ /* 0x0001e20000100800 */
[----:B------:R-:W-:Y:S01]  /*17e80*/  IMAD R4, R4, UR15, RZ ;  /* 0x0000000f04047c24 */ /* 0x000fe2000f8e02ff */
[----:B------:R-:W1:Y:S01]  /*17e90*/  LDCU UR14, c[0x0][0x3b0] ;  /* 0x00007600ff0e77ac */ /* 0x000e620008000800 */
[----:B------:R-:W-:-:S02]  /*17ea0*/  LEA.HI.X.SX32 R59, R2, R92, 0x1, P0 ;  /* 0x0000005c023b7211 */ /* 0x000fc400000f0eff */
[-C--:B------:R-:W-:Y:S01]  /*17eb0*/  LEA R22, P0, R3, R91.reuse, 0x1 ;  /* 0x0000005b03167211 */ /* 0x080fe200078008ff */
[----:B------:R-:W-:Y:S01]  /*17ec0*/  STL [R1+0x1070], R58 ;  /* 0x0010703a01007387 */ /* 0x000fe20000100800 */
[----:B------:R-:W-:Y:S01]  /*17ed0*/  VIADD R51, R93, 0xaf ;  /* 0x000000af5d337836 */ /* 0x000fe20000000000 */
[----:B------:R-:W1:Y:S01]  /*17ee0*/  LDCU UR15, c[0x0][0x3b0] ;  /* 0x00007600ff0f77ac */ /* 0x000e620008000800 */
[----:B------:R-:W-:Y:S02]  /*17ef0*/  LEA.HI.X.SX32 R3, R3, R92, 0x1, P0 ;  /* 0x0000005c03037211 */ /* 0x000fe400000f0eff */
[----:B------:R-:W-:Y:S02]  /*17f00*/  LEA R57, P0, R4, R91, 0x1 ;  /* 0x0000005b04397211 */ /* 0x000fe400078008ff */
[----:B0-----:R-:W-:Y:S02]  /*17f10*/  SEL R5, R12, R14, !P3 ;  /* 0x0000000e0c057207 */ /* 0x001fe40005800000 */
[----:B------:R-:W4:Y:S04]  /*17f20*/  LDL.LU R14, [R1+0xa2c] ;  /* 0x000a2c00010e7983 */ /* 0x000f280000300800 */
[----:B------:R-:W-:Y:S01]  /*17f30*/  STL [R1+0x106c], R59 ;  /* 0x00106c3b01007387 */ /* 0x000fe20000100800 */
[----:B------:R-:W-:Y:S01]  /*17f40*/  IMAD R5, R5, UR16, RZ ;  /* 0x0000001005057c24 */ /* 0x000fe2000f8e02ff */
[----:B------:R-:W-:Y:S01]  /*17f50*/  LEA.HI.X.SX32 R4, R4, R92, 0x1, P0 ;  /* 0x0000005c04047211 */ /* 0x000fe200000f0eff */
[----:B------:R-:W0:Y:S01]  /*17f60*/  LDCU UR16, c[0x0][0x3b0] ;  /* 0x00007600ff1077ac */ /* 0x000e220008000800 */
[----:B------:R-:W-:-:S02]  /*17f70*/  SEL R2, R12, R15, !P3 ;  /* 0x0000000f0c027207 */ /* 0x000fc40005800000 */
[----:B------:R-:W4:Y:S04]  /*17f80*/  LDL.LU R15, [R1+0xa20] ;  /* 0x000a2000010f7983 */ /* 0x000f280000300800 */
[----:B------:R-:W-:Y:S04]  /*17f90*/  STL [R1+0x10b0], R22 ;  /* 0x0010b01601007387 */ /* 0x000fe80000100800 */
[----:B------:R2:W-:Y:S01]  /*17fa0*/  STL [R1+0x10ac], R3 ;  /* 0x0010ac0301007387 */ /* 0x0005e20000100800 */
[----:B------:R-:W-:Y:S01]  /*17fb0*/  IMAD R2, R2, UR17, RZ ;  /* 0x0000001102027c24 */ /* 0x000fe2000f8e02ff */
[----:B------:R-:W-:Y:S01]  /*17fc0*/  LEA R7, P0, R5, R91, 0x1 ;  /* 0x0000005b05077211 */ /* 0x000fe200078008ff */
[----:B------:R-:W0:Y:S01]  /*17fd0*/  LDCU UR17, c[0x0][0x3b0] ;  /* 0x00007600ff1177ac */ /* 0x000e220008000800 */
[----:B--2---:R-:W-:-:S02]  /*17fe0*/  SEL R3, R12, R11, !P3 ;  /* 0x0000000b0c037207 */ /* 0x004fc40005800000 */
[----:B------:R-:W2:Y:S01]  /*17ff0*/  LDL.LU R11, [R1+0xbc4] ;  /* 0x000bc400010b7983 */ /* 0x000ea20000300800 */
[----:B------:R-:W-:-:S03]  /*18000*/  LEA.HI.X.SX32 R5, R5, R92, 0x1, P0 ;  /* 0x0000005c05057211 */ /* 0x000fc600000f0eff */
[----:B------:R-:W-:Y:S01]  /*18010*/  STL [R1+0x10f0], R57 ;  /* 0x0010f03901007387 */ /* 0x000fe20000100800 */
[----:B------:R-:W-:-:S03]  /*18020*/  LEA R56, P0, R2, R91, 0x1 ;  /* 0x0000005b02387211 */ /* 0x000fc600078008ff */
        /* <DEDUP_REMOVED lines=12> */
[CC--:B------:R-:W-:Y:S01]  /*180f0*/  LEA R31, P0, R3.reuse, R91.reuse, 0x1 ;  /* 0x0000005b031f7211 */ /* 0x0c0fe200078008ff */
[----:B------:R0:W-:Y:S03]  /*18100*/  STL [R1+0x116c], R2 ;  /* 0x00116c0201007387 */ /* 0x0001e60000100800 */
[----:B------:R-:W-:Y:S01]  /*18110*/  LEA.HI.X.SX32 R3, R3, R92, 0x1, P0 ;  /* 0x0000005c03037211 */ /* 0x000fe200000f0eff */
[----:B------:R-:W-:Y:S01]  /*18120*/  STL [R1+0x11b0], R31 ;  /* 0x0011b01f01007387 */ /* 0x000fe20000100800 */
[----:B------:R-:W-:Y:S01]  /*18130*/  LEA R41, P0, R4, R91, 0x1 ;  /* 0x0000005b04297211 */ /* 0x000fe200078008ff */
[----:B------:R-:W-:-:S03]  /*18140*/  IMAD R5, R5, UR22, RZ ;  /* 0x0000001605057c24 */ /* 0x000fc6000f8e02ff */
[----:B------:R-:W-:Y:S02]  /*18150*/  LEA.HI.X.SX32 R82, R4, R92, 0x1, P0 ;  /* 0x0000005c04527211 */ /* 0x000fe400000f0eff */
[----:B0-----:R-:W-:Y:S02]  /*18160*/  SEL R2, R12, R14, !P3 ;  /* 0x0000000e0c027207 */ /* 0x001fe40005800000 */
[----:B------:R-:W4:Y:S04]  /*18170*/  LDL.LU R14, [R1+0xbd0] ;  /* 0x000bd000010e7983 */ /* 0x000f280000300800 */
[----:B------:R0:W-:Y:S04]  /*18180*/  STL [R1+0x11ac], R3 ;  /* 0x0011ac0301007387 */ /* 0x0001e80000100800 */
[----:B------:R-:W-:Y:S01]  /*18190*/  STL [R1+0x11f0], R41 ;  /* 0x0011f02901007387 */ /* 0x000fe20000100800 */
[----:B------:R-:W-:Y:S01]  /*181a0*/  IMAD R2, R2, UR23, RZ ;  /* 0x0000001702027c24 */ /* 0x000fe2000f8e02ff */
[----:B------:R-:W-:-:S04]  /*181b0*/  LEA R39, P0, R5, R91, 0x1 ;  /* 0x0000005b05277211 */ /* 0x000fc800078008ff */
[----:B------:R-:W-:Y:S02]  /*181c0*/  LEA.HI.X.SX32 R83, R5, R92, 0x1, P0 ;  /* 0x0000005c05537211 */ /* 0x000fe400000f0eff */
[----:B------:R-:W-:Y:S02]  /*181d0*/  LEA R55, P0, R2, R91, 0x1 ;  /* 0x0000005b02377211 */ /* 0x000fe400078008ff */
[----:B--2---:R-:W-:Y:S02]  /*181e0*/  SEL R4, R12, R11, !P3 ;  /* 0x0000000b0c047207 */ /* 0x004fe40005800000 */
[----:B------:R-:W2:Y:S04]  /*181f0*/  LDL.LU R11, [R1+0xbf4] ;  /* 0x000bf400010b7983 */ /* 0x000ea80000300800 */
[----:B------:R-:W-:Y:S04]  /*18200*/  STL [R1+0x11ec], R82 ;  /* 0x0011ec5201007387 */ /* 0x000fe80000100800 */
[----:B------:R-:W-:Y:S01]  /*18210*/  STL [R1+0x1230], R39 ;  /* 0x0012302701007387 */ /* 0x000fe20000100800 */
[----:B------:R-:W-:Y:S01]  /*18220*/  IMAD R7, R4, UR7, RZ ;  /* 0x0000000704077c24 */ /* 0x000fe2000f8e02ff */
[----:B---3--:R-:W-:-:S02]  /*18230*/  SEL R5, R12, R10, !P3 ;  /* 0x0000000a0c057207 */ /* 0x008fc40005800000 */
[----:B------:R-:W3:Y:S04]  /*18240*/  LDL.LU R10, [R1+0xbf8] ;  /* 0x000bf800010a7983 */ /* 0x000ee80000300800 */
[----:B------:R-:W-:Y:S04]  /*18250*/  STL [R1+0x122c], R83 ;  /* 0x00122c5301007387 */ /* 0x000fe80000100800 */
[----:B------:R-:W-:Y:S01]  /*18260*/  STL [R1+0x1268], R55 ;  /* 0x0012683701007387 */ /* 0x000fe20000100800 */
[----:B----4-:R-:W-:-:S03]  /*18270*/  SEL R4, R12, R13, !P3 ;  /* 0x0000000d0c047207 */ /* 0x010fc60005800000 */
[----:B------:R-:W4:Y:S01]  /*18280*/  LDL.LU R13, [R1+0xc00] ;  /* 0x000c0000010d7983 */ /* 0x000f220000300800 */
[----:B0-----:R-:W-:-:S05]  /*18290*/  SEL R3, R12, R15, !P3 ;  /* 0x0000000f0c037207 */ /* 0x001fca0005800000 */
[----:B------:R-:W-:Y:S01]  /*182a0*/  IMAD R3, R3, UR24, RZ ;  /* 0x0000001803037c24 */ /* 0x000fe2000f8e02ff */
[----:B------:R-:W-:-:S04]  /*182b0*/  LEA.HI.X.SX32 R2, R2, R92, 0x1, P0 ;  /* 0x0000005c02027211 */ /* 0x000fc800000f0eff */
[-C--:B------:R-:W-:Y:S01]  /*182c0*/  LEA R38, P0, R3, R91.reuse, 0x1 ;  /* 0x0000005b03267211 */ /* 0x080fe200078008ff */
[----:B------:R-:W-:Y:S01]  /*182d0*/  STL [R1+0x1264], R2 ;  /* 0x0012640201007387 */ /* 0x000fe20000100800 */
[----:B------:R-:W-:Y:S02]  /*182e0*/  IMAD R9, R5, UR7, RZ ;  /* 0x0000000705097c24 */ /* 0x000fe4000f8e02ff */
[----:B------:R-:W-:Y:S01]  /*182f0*/  LEA.HI.X.SX32 R3, R3, R92, 0x1, P0 ;  /* 0x0000005c03037211 */ /* 0x000fe200000f0eff */
[----:B------:R-:W-:Y:S01]  /*18300*/  STL [R1+0x12a0], R38 ;  /* 0x0012a02601007387 */ /* 0x000fe20000100800 */
[C---:B------:R-:W-:Y:S01]  /*18310*/  LEA R36, P0, R7.reuse, R91, 0x1 ;  /* 0x0000005b07247211 */ /* 0x040fe200078008ff */
[----:B------:R-:W-:Y:S01]  /*18320*/  IMAD R4, R4, UR9, RZ ;  /* 0x0000000904047c24 */ /* 0x000fe2000f8e02ff */
[----:B------:R-:W0:Y:S01]  /*18330*/  LDCU UR9, c[0x0][0x3b0] ;  /* 0x00007600ff0977ac */ /* 0x000e220008000800 */
[----:B------:R-:W-:Y:S02]  /*18340*/  SEL R5, R12, R14, !P3 ;  /* 0x0000000e0c057207 */ /* 0x000fe40005800000 */
[----:B------:R-:W4:Y:S01]  /*18350*/  LDL.LU R14, [R1+0xc04] ;  /* 0x000c0400010e7983 */ /* 0x000f220000300800 */
[----:B------:R-:W-:-:S03]  /*18360*/  LEA.HI.X.SX32 R37, R7, R92, 0x1, P0 ;  /* 0x0000005c07257211 */ /* 0x000fc600000f0eff */
[----:B------:R-:W-:Y:S01]  /*18370*/  STL [R1+0x129c], R3 ;  /* 0x00129c0301007387 */ /* 0x000fe20000100800 */
[----:B------:R-:W-:-:S03]  /*18380*/  LEA R25, P0, R9, R91, 0x1 ;  /* 0x0000005b09197211 */ /* 0x000fc600078008ff */
[----:B------:R-:W-:Y:S01]  /*18390*/  STL [R1+0xaf8], R36 ;  /* 0x000af82401007387 */ /* 0x000fe20000100800 */
[----:B------:R-:W-:Y:S02]  /*183a0*/  LEA.HI.X.SX32 R35, R9, R92, 0x1, P0 ;  /* 0x0000005c09237211 */ /* 0x000fe400000f0eff */
[----:B------:R-:W-:-:S04]  /*183b0*/  LEA R33, P0, R4, R91, 0x1 ;  /* 0x0000005b04217211 */ /* 0x000fc800078008ff */
[----:B------:R-:W-:Y:S02]  /*183c0*/  LEA.HI.X.SX32 R34, R4, R92, 0x1, P0 ;  /* 0x0000005c04227211 */ /* 0x000fe400000f0eff */
[C---:B--2---:R-:W-:Y:S02]  /*183d0*/  SEL R7, R12.reuse, R11, !P3 ;  /* 0x0000000b0c077207 */ /* 0x044fe40005800000 */
[----:B------:R-:W2:Y:S04]  /*183e0*/  LDL.LU R11, [R1+0xc08] ;  /* 0x000c0800010b7983 */ /* 0x000ea80000300800 */
[----:B------:R-:W-:Y:S04]  /*183f0*/  STL [R1+0xaf4], R37 ;  /* 0x000af42501007387 */ /* 0x000fe80000100800 */
[----:B------:R-:W-:Y:S01]  /*18400*/  STL [R1+0xb38], R25 ;  /* 0x000b381901007387 */ /* 0x000fe20000100800 */
[----:B---3--:R-:W-:-:S03]  /*18410*/  SEL R9, R12, R10, !P3 ;  /* 0x0000000a0c097207 */ /* 0x008fc60005800000 */
[----:B------:R-:W3:Y:S04]  /*18420*/  LDL.LU R10, [R1+0xc0c] ;  /* 0x000c0c00010a7983 */ /* 0x000ee80000300800 */
[----:B------:R-:W-:Y:S04]  /*18430*/  STL [R1+0xb34], R35 ;  /* 0x000b342301007387 */ /* 0x000fe80000100800 */
[----:B------:R-:W-:Y:S04]  /*18440*/  STL [R1+0xb78], R33 ;  /* 0x000b782101007387 */ /* 0x000fe80000100800 */
[----:B------:R-:W-:Y:S01]  /*18450*/  STL [R1+0xb74], R34 ;  /* 0x000b742201007387 */ /* 0x000fe20000100800 */
[----:B----4-:R-:W-:-:S03]  /*18460*/  SEL R4, R12, R13, !P3 ;  /* 0x0000000d0c047207 */ /* 0x010fc60005800000 */
[----:B------:R-:W4:Y:S01]  /*18470*/  LDL.LU R13, [R1+0xc3c] ;  /* 0x000c3c00010d7983 */ /* 0x000f220000300800 */
[----:B------:R-:W-:Y:S01]  /*18480*/  IMAD R5, R5, UR10, RZ ;  /* 0x0000000a05057c24 */ /* 0x000fe2000f8e02ff */
[----:B------:R-:W0:Y:S01]  /*18490*/  LDCU UR10, c[0x0][0x3b0] ;  /* 0x00007600ff0a77ac */ /* 0x000e220008000800 */
[----:B------:R-:W-:-:S03]  /*184a0*/  IMAD R7, R7, UR11, RZ ;  /* 0x0000000b07077c24 */ /* 0x000fc6000f8e02ff */
[-C--:B------:R-:W-:Y:S01]  /*184b0*/  LEA R27, P0, R5, R91.reuse, 0x1 ;  /* 0x0000005b051b7211 */ /* 0x080fe200078008ff */
[----:B-1----:R-:W-:Y:S01]  /*184c0*/  IMAD R9, R9, UR12, RZ ;  /* 0x0000000c09097c24 */ /* 0x002fe2000f8e02ff */
[----:B------:R-:W1:Y:S02]  /*184d0*/  LDCU UR11, c[0x0][0x3b0] ;  /* 0x00007600ff0b77ac */ /* 0x000e640008000800 */
[-C--:B------:R-:W-:Y:S02]  /*184e0*/  LEA.HI.X.SX32 R28, R5, R92.reuse, 0x1, P0 ;  /* 0x0000005c051c7211 */ /* 0x080fe400000f0eff */
[CC--:B------:R-:W-:Y:S01]  /*184f0*/  LEA R79, P0, R7.reuse, R91.reuse, 0x1 ;  /* 0x0000005b074f7211 */ /* 0x0c0fe200078008ff */
[----:B------:R-:W-:Y:S01]  /*18500*/  STL [R1+0xbb8], R27 ;  /* 0x000bb81b01007387 */ /* 0x000fe20000100800 */
[----:B------:R-:W-:Y:S01]  /*18510*/  IMAD R4, R4, UR13, RZ ;  /* 0x0000000d04047c24 */ /* 0x000fe2000f8e02ff */
[----:B------:R-:W0:Y:S01]  /*18520*/  LDCU UR12, c[0x0][0x3b0] ;  /* 0x00007600ff0c77ac */ /* 0x000e220008000800 */
[----:B------:R-:W-:Y:S01]  /*18530*/  LEA.HI.X.SX32 R26, R7, R92, 0x1, P0 ;  /* 0x0000005c071a7211 */ /* 0x000fe200000f0eff */
[----:B------:R-:W-:Y:S01]  /*18540*/  STL [R1+0xbb4], R28 ;  /* 0x000bb41c01007387 */ /* 0x000fe20000100800 */
[----:B------:R-:W-:-:S02]  /*18550*/  LEA R77, P0, R9, R91, 0x1 ;  /* 0x0000005b094d7211 */ /* 0x000fc400078008ff */
[----:B------:R-:W-:Y:S02]  /*18560*/  SEL R5, R12, R14, !P3 ;  /* 0x0000000e0c057207 */ /* 0x000fe40005800000 */
[----:B------:R-:W4:Y:S04]  /*18570*/  LDL.LU R14, [R1+0xc40] ;  /* 0x000c4000010e7983 */ /* 0x000f280000300800 */
[----:B------:R-:W-:Y:S01]  /*18580*/  STL [R1+0xbf8], R79 ;  /* 0x000bf84f01007387 */ /* 0x000fe20000100800 */
[----:B------:R-:W-:-:S03]  /*18590*/  LEA.HI.X.SX32 R78, R9, R92, 0x1, P0 ;  /* 0x0000005c094e7211 */ /* 0x000fc600000f0eff */
[----:B------:R-:W-:Y:S01]  /*185a0*/  STL [R1+0xbf4], R26 ;  /* 0x000bf41a01007387 */ /* 0x000fe20000100800 */
[----:B------:R-:W-:Y:S01]  /*185b0*/  LEA R75, P0, R4, R91, 0x1 ;  /* 0x0000005b044b7211 */ /* 0x000fe200078008ff */
[----:B------:R-:W-:-:S03]  /*185c0*/  IMAD R5, R5, UR14, RZ ;  /* 0x0000000e05057c24 */ /* 0x000fc6000f8e02ff */
[----:B------:R-:W-:Y:S01]  /*185d0*/  LEA.HI.X.SX32 R76, R4, R92, 0x1, P0 ;  /* 0x0000005c044c7211 */ /* 0x000fe200000f0eff */
[----:B------:R-:W-:Y:S01]  /*185e0*/  VIADD R4, R93, 0xb4 ;  /* 0x000000b45d047836 */ /* 0x000fe20000000000 */
[----:B------:R-:W-:Y:S02]  /*185f0*/  LEA R73, P0, R5, R91, 0x1 ;  /* 0x0000005b05497211 */ /* 0x000fe400078008ff */
[C---:B--2---:R-:W-:Y:S02]  /*18600*/  SEL R7, R12.reuse, R11, !P3 ;  /* 0x0000000b0c077207 */ /* 0x044fe40005800000 */
[----:B------:R-:W2:Y:S04]  /*18610*/  LDL.LU R11, [R1+0xc44] ;  /* 0x000c4400010b7983 */ /* 0x000ea80000300800 */
[----:B------:R-:W-:Y:S04]  /*18620*/  STL [R1+0xc38], R77 ;  /* 0x000c384d01007387 */ /* 0x000fe80000100800 */
[----:B------:R-:W2:Y:S04]  /*18630*/  LDL.LU R16, [R1+0xc48] ;  /* 0x000c480001107983 */ /* 0x000ea80000300800 */
[----:B------:R-:W-:Y:S04]  /*18640*/  STL [R1+0xc34], R78 ;  /* 0x000c344e01007387 */ /* 0x000fe80000100800 */
[----:B------:R-:W-:Y:S01]  /*18650*/  STL [R1+0xc78], R75 ;  /* 0x000c784b01007387 */ /* 0x000fe20000100800 */
[----:B---3--:R-:W-:-:S03]  /*18660*/  SEL R9, R12, R10, !P3 ;  /* 0x0000000a0c097207 */ /* 0x008fc60005800000 */
[----:B------:R-:W3:Y:S04]  /*18670*/  LDL.LU R10, [R1+0xc10] ;  /* 0x000c1000010a7983 */ /* 0x000ee80000300800 */
[----:B------:R-:W-:Y:S04]  /*18680*/  STL [R1+0x15f4], R51 ;  /* 0x0015f43301007387 */ /* 0x000fe80000100800 */
[----:B------:R-:W-:Y:S04]  /*18690*/  STL [R1+0xc74], R76 ;  /* 0x000c744c01007387 */ /* 0x000fe80000100800 */
[----:B------:R0:W-:Y:S04]  /*186a0*/  STL [R1+0x1600], R4 ;  /* 0x0016000401007387 */ /* 0x0001e80000100800 */
[----:B------:R-:W-:Y:S01]  /*186b0*/  STL [R1+0xcb8], R73 ;  /* 0x000cb84901007387 */ /* 0x000fe20000100800 */
[----:B----4-:R-:W-:-:S03]  /*186c0*/  SEL R15, R12, R13, !P3 ;  /* 0x0000000d0c0f7207 */ /* 0x010fc60005800000 */
[----:B------:R-:W4:Y:S01]  /*186d0*/  LDL.LU R13, [R1+0xbfc] ;  /* 0x000bfc00010d7983 */ /* 0x000f220000300800 */
[----:B------:R-:W-:Y:S01]  /*186e0*/  IMAD R7, R7, UR15, RZ ;  /* 0x0000000f07077c24 */ /* 0x000fe2000f8e02ff */
[----:B------:R-:W-:Y:S01]  /*186f0*/  LEA.HI.X.SX32 R74, R5, R92, 0x1, P0 ;  /* 0x0000005c054a7211 */ /* 0x000fe200000f0eff */
[----:B------:R-:W-:-:S03]  /*18700*/  IMAD R9, R9, UR16, RZ ;  /* 0x0000001009097c24 */ /* 0x000fc6000f8e02ff */
[----:B------:R-:W-:Y:S01]  /*18710*/  LEA R47, P0, R7, R91, 0x1 ;  /* 0x0000005b072f7211 */ /* 0x000fe200078008ff */
[----:B------:R-:W-:-:S03]  /*18720*/  IMAD R15, R15, UR17, RZ ;  /* 0x000000110f0f7c24 */ /* 0x000fc6000f8e02ff */
[----:B------:R-:W-:Y:S02]  /*18730*/  LEA.HI.X.SX32 R72, R7, R92, 0x1, P0 ;  /* 0x0000005c07487211 */ /* 0x000fe400000f0eff */
[----:B------:R-:W-:-:S04]  /*18740*/  LEA R45, P0, R9, R91, 0x1 ;  /* 0x0000005b092d7211 */ /* 0x000fc800078008ff */
[----:B------:R-:W-:Y:S02]  /*18750*/  LEA.HI.X.SX32 R46, R9, R92, 0x1, P0 ;  /* 0x0000005c092e7211 */ /* 0x000fe400000f0eff */
[----:B------:R-:W-:Y:S02]  /*18760*/  LEA R43, P0, R15, R91, 0x1 ;  /* 0x0000005b0f2b7211 */ /* 0x000fe400078008ff */
[----:B------:R-:W-:-:S05]  /*18770*/  SEL R14, R12, R14, !P3 ;  /* 0x0000000e0c0e7207 */ /* 0x000fca0005800000 */
[----:B------:R-:W-:Y:S01]  /*18780*/  IMAD R14, R14, UR18, RZ ;  /* 0x000000120e0e7c24 */ /* 0x000fe2000f8e02ff */
[----:B------:R-:W-:Y:S02]  /*18790*/  IABS R9, R4 ;  /* 0x0000000400097213 */ /* 0x000fe40000000000 */
[-C--:B------:R-:W-:Y:S02]  /*187a0*/  LEA.HI.X.SX32 R44, R15, R92.reuse, 0x1, P0 ;  /* 0x0000005c0f2c7211 */ /* 0x080fe400000f0eff */
[C---:B------:R-:W-:Y:S02]  /*187b0*/  LEA R40, P0, R14.reuse, R91, 0x1 ;  /* 0x0000005b0e287211 */ /* 0x040fe400078008ff */
[----:B------:R-:W-:Y:S02]  /*187c0*/  IABS R7, R51 ;  /* 0x0000003300077213 */ /* 0x000fe40000000000 */
[----:B------:R-:W-:Y:S01]  /*187d0*/  LEA.HI.X.SX32 R42, R14, R92, 0x1, P0 ;  /* 0x0000005c0e2a7211 */ /* 0x000fe200000f0eff */
[----:B------:R-:W-:Y:S01]  /*187e0*/  VIADD R5, R93, 0xb5 ;  /* 0x000000b55d057836 */ /* 0x000fe20000000000 */
[----:B------:R-:W-:Y:S01]  /*187f0*/  STL [R1+0xcb4], R74 ;  /* 0x000cb44a01007387 */ /* 0x000fe20000100800 */
[----:B------:R-:W-:-:S03]  /*18800*/  IMAD.MOV.U32 R48, RZ, RZ, R7 ;  /* 0x000000ffff307224 */ /* 0x000fc600078e0007 */
[----:B------:R0:W-:Y:S01]  /*18810*/  STL [R1+0x1604], R5 ;  /* 0x0016040501007387 */ /* 0x0001e20000100800 */
[----:B--2---:R-:W-:-:S05]  /*18820*/  SEL R11, R12, R11, !P3 ;  /* 0x0000000b0c0b7207 */ /* 0x004fca0005800000 */
[----:B0-----:R-:W-:Y:S01]  /*18830*/  IMAD R11, R11, UR9, RZ ;  /* 0x000000090b0b7c24 */ /* 0x001fe2000f8e02ff */
[----:B------:R-:W-:Y:S01]  /*18840*/  SEL R4, R12, R16, !P3 ;  /* 0x000000100c047207 */ /* 0x000fe20005800000 */
[----:B------:R-:W-:Y:S03]  /*18850*/  STL [R1+0xcf8], R47 ;  /* 0x000cf82f01007387 */ /* 0x000fe60000100800 */
[C---:B------:R-:W-:Y:S01]  /*18860*/  LEA R16, P0, R11.reuse, R91, 0x1 ;  /* 0x0000005b0b107211 */ /* 0x040fe200078008ff */
[----:B------:R-:W-:Y:S01]  /*18870*/  IMAD.HI.U32 R18, R0, R48, RZ ;  /* 0x0000003000127227 */ /* 0x000fe200078e00ff */
[----:B------:R-:W-:Y:S01]  /*18880*/  IABS R5, R5 ;  /* 0x0000000500057213 */ /* 0x000fe20000000000 */
[----:B------:R-:W0:Y:S02]  /*18890*/  LDCU UR9, c[0x0][0x3b0] ;  /* 0x00007600ff0977ac */ /* 0x000e240008000800 */
[----:B------:R-:W-:Y:S01]  /*188a0*/  IMAD R4, R4, UR10, RZ ;  /* 0x0000000a04047c24 */ /* 0x000fe2000f8e02ff */
[----:B------:R-:W-:Y:S01]  /*188b0*/  LEA.HI.X.SX32 R17, R11, R92, 0x1, P0 ;  /* 0x0000005c0b117211 */ /* 0x000fe200000f0eff */
[----:B------:R-:W-:Y:S01]  /*188c0*/  STL [R1+0xcf4], R72 ;  /* 0x000cf44801007387 */ /* 0x000fe20000100800 */
[----:B------:R-:W-:-:S02]  /*188d0*/  IMAD.MOV R18, RZ, RZ, -R18 ;  /* 0x000000ffff127224 */ /* 0x000fc400078e0a12 */
[C---:B------:R-:W-:Y:S01]  /*188e0*/  VIADD R80, R93.reuse, 0xb6 ;  /* 0x000000b65d507836 */ /* 0x040fe20000000000 */
[C---:B------:R-:W-:Y:S01]  /*188f0*/  LEA R14, P0, R4.reuse, R91, 0x1 ;  /* 0x0000005b040e7211 */ /* 0x040fe200078008ff */
[----:B------:R-:W-:Y:S01]  /*18900*/  STL [R1+0xd38], R45 ;  /* 0x000d382d01007387 */ /* 0x000fe20000100800 */
[----:B------:R-:W-:Y:S02]  /*18910*/  VIADD R81, R93, 0xbe ;  /* 0x000000be5d517836 */ /* 0x000fe40000000000 */
[----:B------:R-:W-:Y:S01]  /*18920*/  VIADD R66, R49, 0x7f ;  /* 0x0000007f31427836 */ /* 0x000fe20000000000 */
[----:B------:R-:W-:Y:S01]  /*18930*/  LEA.HI.X.SX32 R15, R4, R92, 0x1, P0 ;  /* 0x0000005c040f7211 */ /* 0x000fe200000f0eff */
[----:B------:R-:W-:Y:S01]  /*18940*/  STL [R1+0xd34], R46 ;  /* 0x000d342e01007387 */ /* 0x000fe20000100800 */
[----:B------:R-:W-:Y:S01]  /*18950*/  PRMT R53, RZ, 0x7610, R53 ;  /* 0x00007610ff357816 */ /* 0x000fe20000000035 */
[----:B------:R-:W2:Y:S02]  /*18960*/  LDCU UR10, c[0x0][0x3b0] ;  /* 0x00007600ff0a77ac */ /* 0x000ea40008000800 */
[----:B------:R-:W-:Y:S04]  /*18970*/  STL [R1+0xd78], R43 ;  /* 0x000d782b01007387 */ /* 0x000fe80000100800 */
[----:B------:R-:W-:Y:S04]  /*18980*/  STL [R1+0xd74], R44 ;  /* 0x000d742c01007387 */ /* 0x000fe80000100800 */
[----:B------:R-:W-:Y:S04]  /*18990*/  STL [R1+0xdb8], R40 ;  /* 0x000db82801007387 */ /* 0x000fe80000100800 */
[----:B------:R-:W-:Y:S04]  /*189a0*/  STL [R1+0xdb4], R42 ;  /* 0x000db42a01007387 */ /* 0x000fe80000100800 */
[----:B------:R-:W-:Y:S04]  /*189b0*/  STL [R1+0xdf8], R16 ;  /* 0x000df81001007387 */ /* 0x000fe80000100800 */
[----:B------:R-:W-:Y:S01]  /*189c0*/  STL [R1+0xdf4], R17 ;  /* 0x000df41101007387 */ /* 0x000fe20000100800 */
[----:B------:R-:W-:-:S03]  /*189d0*/  IMAD.HI.U32 R4, R0, R5, RZ ;  /* 0x0000000500047227 */ /* 0x000fc600078e00ff */
[----:B------:R-:W-:Y:S01]  /*189e0*/  STL [R1+0xe38], R14 ;  /* 0x000e380e01007387 */ /* 0x000fe20000100800 */
[----:B------:R-:W-:-:S03]  /*189f0*/  IMAD R18, R90, R18, R48 ;  /* 0x000000125a127224 */ /* 0x000fc600078e0230 */
[----:B------:R-:W-:Y:S01]  /*18a00*/  STL [R1+0xe34], R15 ;  /* 0x000e340f01007387 */ /* 0x000fe20000100800 */
[----:B------:R-:W-:-:S04]  /*18a10*/  IMAD.MOV R4, RZ, RZ, -R4 ;  /* 0x000000ffff047224 */ /* 0x000fc800078e0a04 */
[----:B------:R-:W-:Y:S02]  /*18a20*/  IMAD R48, R90, R4, R5 ;  /* 0x000000045a307224 */ /* 0x000fe400078e0205 */
[----:B------:R-:W-:Y:S01]  /*18a30*/  VIADD R5, R93, 0xbd ;  /* 0x000000bd5d057836 */ /* 0x000fe20000000000 */
[----:B---3--:R-:W-:-:S05]  /*18a40*/  SEL R10, R12, R10, !P3 ;  /* 0x0000000a0c0a7207 */ /* 0x008fca0005800000 */
[----:B-1----:R-:W-:Y:S01]  /*18a50*/  IMAD R10, R10, UR11, RZ ;  /* 0x0000000b0a0a7c24 */ /* 0x002fe2000f8e02ff */
[----:B----4-:R-:W-:Y:S01]  /*18a60*/  SEL R7, R12, R13, !P3 ;  /* 0x0000000d0c077207 */ /* 0x010fe20005800000 */
[----:B------:R-:W1:Y:S03]  /*18a70*/  LDCU UR11, c[0x0][0x3b0] ;  /* 0x00007600ff0b77ac */ /* 0x000e660008000800 */
[----:B------:R-:W-:Y:S01]  /*18a80*/  LEA R11, P0, R10, R91, 0x1 ;  /* 0x0000005b0a0b7211 */ /* 0x000fe200078008ff */
[----:B------:R-:W-:-:S03]  /*18a90*/  IMAD R12, R7, UR12, RZ ;  /* 0x0000000c070c7c24 */ /* 0x000fc6000f8e02ff */
[-C--:B------:R-:W-:Y:S02]  /*18aa0*/  LEA.HI.X.SX32 R13, R10, R92.reuse, 0x1, P0 ;  /* 0x0000005c0a0d7211 */ /* 0x080fe400000f0eff */
[----:B------:R-:W-:Y:S01]  /*18ab0*/  LEA R10, P0, R12, R91, 0x1 ;  /* 0x0000005b0c0a7211 */ /* 0x000fe200078008ff */
[----:B------:R-:W-:Y:S01]  /*18ac0*/  IMAD.HI.U32 R7, R0, R9, RZ ;  /* 0x0000000900077227 */ /* 0x000fe200078e00ff */
[----:B------:R-:W-:Y:S02]  /*18ad0*/  STL [R1+0xe78], R11 ;  /* 0x000e780b01007387 */ /* 0x000fe40000100800 */
[----:B------:R-:W-:Y:S02]  /*18ae0*/  LEA.HI.X.SX32 R12, R12, R92, 0x1, P0 ;  /* 0x0000005c0c0c7211 */ /* 0x000fe400000f0eff */
[----:B------:R-:W-:Y:S01]  /*18af0*/  STL [R1+0x1c64], R91 ;  /* 0x001c645b01007387 */ /* 0x000fe20000100800 */
[----:B------:R-:W-:-:S03]  /*18b00*/  IMAD.MOV R7, RZ, RZ, -R7 ;  /* 0x000000ffff077224 */ /* 0x000fc600078e0a07 */
[----:B------:R-:W-:Y:S04]  /*18b10*/  STL [R1+0xe74], R13 ;  /* 0x000e740d01007387 */ /* 0x000fe80000100800 */
[----:B------:R-:W-:Y:S04]  /*18b20*/  STL [R1+0xeb8], R10 ;  /* 0x000eb80a01007387 */ /* 0x000fe80000100800 */
[----:B------:R-:W-:Y:S04]  /*18b30*/  STL [R1+0x1c68], R92 ;  /* 0x001c685c01007387 */ /* 0x000fe80000100800 */
[----:B------:R-:W-:Y:S04]  /*18b40*/  STL [R1+0xeb4], R12 ;  /* 0x000eb40c01007387 */ /* 0x000fe80000100800 */
[----:B------:R-:W-:Y:S04]  /*18b50*/  STL [R1+0x1c6c], R51 ;  /* 0x001c6c3301007387 */ /* 0x000fe80000100800 */
[----:B------:R3:W-:Y:S02]  /*18b60*/  STL [R1+0x7bc], R18 ;  /* 0x0007bc1201007387 */ /* 0x0007e40000100800 */
[----:B---3--:R-:W-:-:S02]  /*18b70*/  IMAD R18, R90, R7, R9 ;  /* 0x000000075a127224 */ /* 0x008fc400078e0209 */
[C---:B------:R-:W-:Y:S02]  /*18b80*/  VIADD R9, R93.reuse, 0xb7 ;  /* 0x000000b75d097836 */ /* 0x040fe40000000000 */
[----:B------:R-:W-:Y:S01]  /*18b90*/  VIADD R7, R93, 0xbc ;  /* 0x000000bc5d077836 */ /* 0x000fe20000000000 */
[----:B------:R-:W-:Y:S04]  /*18ba0*/  STL [R1+0x1c70], R18 ;  /* 0x001c701201007387 */ /* 0x000fe80000100800 */
[----:B------:R-:W-:Y:S04]  /*18bb0*/  STL [R1+0x1c74], R48 ;  /* 0x001c743001007387 */ /* 0x000fe80000100800 */
[----:B------:R-:W-:Y:S04]  /*18bc0*/  STL [R1+0x15f8], R80 ;  /* 0x0015f85001007387 */ /* 0x000fe80000100800 */
[----:B------:R-:W-:Y:S04]  /*18bd0*/  STL [R1+0x15fc], R9 ;  /* 0x0015fc0901007387 */ /* 0x000fe80000100800 */
[----:B------:R3:W-:Y:S04]  /*18be0*/  STL [R1+0x1608], R7 ;  /* 0x0016080701007387 */ /* 0x0007e80000100800 */
[----:B------:R4:W-:Y:S01]  /*18bf0*/  STL [R1+0x160c], R5 ;  /* 0x00160c0501007387 */ /* 0x0009e20000100800 */
[----:B---3--:R-:W-:-:S03]  /*18c00*/  IABS R7, R7 ;  /* 0x0000000700077213 */ /* 0x008fc60000000000 */
[----:B------:R-:W-:Y:S02]  /*18c10*/  STL [R1+0x1610], R81 ;  /* 0x0016105101007387 */ /* 0x000fe40000100800 */
[----:B------:R-:W-:Y:S02]  /*18c20*/  IMAD.MOV.U32 R67, RZ, RZ, R7 ;  /* 0x000000ffff437224 */ /* 0x000fe400078e0007 */
[----:B------:R-:W3:Y:S04]  /*18c30*/  LDL R7, [R1+0x1554] ;  /* 0x0015540001077983 */ /* 0x000ee80000100800 */
[----:B------:R-:W3:Y:S04]  /*18c40*/  LDL.LU R87, [R1+0x820] ;  /* 0x0008200001577983 */ /* 0x000ee80000300800 */
[----:B------:R-:W2:Y:S04]  /*18c50*/  LDL R70, [R1+0xad4] ;  /* 0x000ad40001467983 */ /* 0x000ea80000100800 */
[----:B------:R-:W3:Y:S04]  /*18c60*/  LDL R88, [R1+0xad8] ;  /* 0x000ad80001587983 */ /* 0x000ee80000100800 */
[----:B------:R-:W3:Y:S04]  /*18c70*/  LDL R84, [R1+0xb18] ;  /* 0x000b180001547983 */ /* 0x000ee80000100800 */
[----:B------:R-:W3:Y:S01]  /*18c80*/  LDL R71, [R1+0xb14] ;  /* 0x000b140001477983 */ /* 0x000ee20000100800 */
[----:B------:R-:W-:-:S02]  /*18c90*/  IABS R4, R80 ;  /* 0x0000005000047213 */ /* 0x000fc40000000000 */
[----:B------:R-:W-:Y:S01]  /*18ca0*/  IABS R9, R9 ;  /* 0x0000000900097213 */ /* 0x000fe20000000000 */
[----:B------:R-:W3:Y:S02]  /*18cb0*/  LDL R89, [R1+0xb58] ;  /* 0x000b580001597983 */ /* 0x000ee40000100800 */
[----:B------:R-:W-:Y:S01]  /*18cc0*/  IMAD.MOV.U32 R85, RZ, RZ, R4 ;  /* 0x000000ffff557224 */ /* 0x000fe200078e0004 */
[----:B------:R-:W-:Y:S01]  /*18cd0*/  ISETP.GT.AND P0, PT, R66, 0x7f, PT ;  /* 0x0000007f4200780c */ /* 0x000fe20003f04270 */
[----:B------:R-:W-:Y:S01]  /*18ce0*/  IMAD.MOV.U32 R69, RZ, RZ, R9 ;  /* 0x000000ffff457224 */ /* 0x000fe200078e0009 */
[----:B------:R-:W-:Y:S01]  /*18cf0*/  IABS R4, R81 ;  /* 0x0000005100047213 */ /* 0x000fe20000000000 */
[C---:B------:R-:W-:Y:S01]  /*18d00*/  IMAD.HI.U32 R9, R0.reuse, R85, RZ ;  /* 0x0000005500097227 */ /* 0x040fe200078e00ff */
[----:B----4-:R-:W-:Y:S02]  /*18d10*/  IABS R5, R5 ;  /* 0x0000000500057213 */ /* 0x010fe40000000000 */
[----:B------:R-:W-:Y:S01]  /*18d20*/  ISETP.LT.AND P0, PT, R19, R49, P0 ;  /* 0x000000311300720c */ /* 0x000fe20000701270 */
[----:B------:R-:W-:-:S04]  /*18d30*/  IMAD.HI.U32 R68, R0, R69, RZ ;  /* 0x0000004500447227 */ /* 0x000fc800078e00ff */
[----:B------:R-:W-:-:S04]  /*18d40*/  IMAD.HI.U32 R19, R0, R67, RZ ;  /* 0x0000004300137227 */ /* 0x000fc800078e00ff */
[----:B------:R-:W-:Y:S02]  /*18d50*/  IMAD.MOV R9, RZ, RZ, -R9 ;  /* 0x000000ffff097224 */ /* 0x000fe400078e0a09 */
[----:B------:R-:W-:Y:S02]  /*18d60*/  IMAD.MOV.U32 R66, RZ, RZ, R4 ;  /* 0x000000ffff427224 */ /* 0x000fe400078e0004 */
[----:B------:R-:W-:-:S04]  /*18d70*/  IMAD.HI.U32 R4, R0, R5, RZ ;  /* 0x0000000500047227 */ /* 0x000fc800078e00ff */
[----:B------:R-:W-:Y:S02]  /*18d80*/  IMAD.MOV R68, RZ, RZ, -R68 ;  /* 0x000000ffff447224 */ /* 0x000fe400078e0a44 */
[----:B------:R-:W-:Y:S02]  /*18d90*/  IMAD.MOV R19, RZ, RZ, -R19 ;  /* 0x000000ffff137224 */ /* 0x000fe400078e0a13 */
[----:B------:R-:W-:Y:S02]  /*18da0*/  IMAD R85, R90, R9, R85 ;  /* 0x000000095a557224 */ /* 0x000fe400078e0255 */
[----:B------:R-:W-:Y:S01]  /*18db0*/  IMAD.MOV R4, RZ, RZ, -R4 ;  /* 0x000000ffff047224 */ /* 0x000fe200078e0a04 */
[----:B------:R-:W4:Y:S01]  /*18dc0*/  LDL R9, [R1+0xb54] ;  /* 0x000b540001097983 */ /* 0x000f220000100800 */
[----:B------:R-:W-:-:S04]  /*18dd0*/  IMAD.HI.U32 R49, R0, R66, RZ ;  /* 0x0000004200317227 */ /* 0x000fc800078e00ff */
[C---:B------:R-:W-:Y:S01]  /*18de0*/  IMAD R69, R90.reuse, R68, R69 ;  /* 0x000000445a457224 */ /* 0x040fe200078e0245 */
[----:B------:R0:W-:Y:S01]  /*18df0*/  STL [R1+0x7cc], R85 ;  /* 0x0007cc5501007387 */ /* 0x0001e20000100800 */
[C---:B------:R-:W-:Y:S02]  /*18e00*/  IMAD R19, R90.reuse, R19, R67 ;  /* 0x000000135a137224 */ /* 0x040fe400078e0243 */
[----:B------:R-:W-:Y:S01]  /*18e10*/  IMAD R67, R90, R4, R5 ;  /* 0x000000045a437224 */ /* 0x000fe200078e0205 */
[----:B------:R-:W-:Y:S01]  /*18e20*/  STL [R1+0x1b44], R80 ;  /* 0x001b445001007387 */ /* 0x000fe20000100800 */
[----:B------:R-:W-:-:S03]  /*18e30*/  IMAD.MOV R49, RZ, RZ, -R49 ;  /* 0x000000ffff317224 */ /* 0x000fc600078e0a31 */
[----:B------:R-:W4:Y:S04]  /*18e40*/  LDL R68, [R1+0xb94] ;  /* 0x000b940001447983 */ /* 0x000f280000100800 */
[----:B0-----:R-:W4:Y:S01]  /*18e50*/  LDL R85, [R1+0xb98] ;  /* 0x000b980001557983 */ /* 0x001f220000100800 */
[----:B------:R-:W-:-:S03]  /*18e60*/  IMAD R49, R90, R49, R66 ;  /* 0x000000315a317224 */ /* 0x000fc600078e0242 */
[----:B------:R0:W-:Y:S04]  /*18e70*/  STL [R1+0x7d4], R69 ;  /* 0x0007d44501007387 */ /* 0x0001e80000100800 */
[----:B------:R-:W-:Y:S01]  /*18e80*/  STL [R1+0x1c78], R19 ;  /* 0x001c781301007387 */ /* 0x000fe20000100800 */
[----:B------:R-:W-:-:S03]  /*18e90*/  PRMT R8, RZ, 0x7610, R8 ;  /* 0x00007610ff087816 */ /* 0x000fc60000000008 */
[----:B------:R-:W4:Y:S04]  /*18ea0*/  LDL R4, [R1+0xbd4] ;  /* 0x000bd40001047983 */ /* 0x000f280000100800 */
[----:B------:R-:W4:Y:S04]  /*18eb0*/  LDL R5, [R1+0xbd8] ;  /* 0x000bd80001057983 */ /* 0x000f280000100800 */
[----:B------:R2:W-:Y:S04]  /*18ec0*/  STL [R1+0x7dc], R67 ;  /* 0x0007dc4301007387 */ /* 0x0005e80000100800 */
[----:B0-----:R-:W4:Y:S04]  /*18ed0*/  LDL R69, [R1+0xc14] ;  /* 0x000c140001457983 */ /* 0x001f280000100800 */
[----:B------:R-:W4:Y:S04]  /*18ee0*/  LDL R86, [R1+0xc18] ;  /* 0x000c180001567983 */ /* 0x000f280000100800 */
[----:B------:R-:W-:Y:S04]  /*18ef0*/  STL [R1+0x1c80], R49 ;  /* 0x001c803101007387 */ /* 0x000fe80000100800 */
[----:B------:R-:W-:Y:S01]  /*18f00*/  STL [R1+0x1c7c], R81 ;  /* 0x001c7c5101007387 */ /* 0x000fe20000100800 */
[----:B--2---:R-:W-:-:S02]  /*18f10*/  @P0 IMAD.MOV.U32 R67, RZ, RZ, R70 ;  /* 0x000000ffff430224 */ /* 0x004fc400078e0046 */
[----:B---3--:R-:W-:Y:S01]  /*18f20*/  @P0 IMAD.MOV.U32 R66, RZ, RZ, R88 ;  /* 0x000000ffff420224 */ /* 0x008fe200078e0058 */
[----:B------:R0:W-:Y:S01]  /*18f30*/  STS.U16 [R7+UR4+0x8f00], R87 ;  /* 0x008f005707007988 */ /* 0x0001e20008000404 */
[----:B------:R-:W-:-:S03]  /*18f40*/  @P0 IMAD.MOV.U32 R70, RZ, RZ, R84 ;  /* 0x000000ffff460224 */ /* 0x000fc600078e0054 */
[----:B------:R-:W2:Y:S04]  /*18f50*/  @P0 LDG.E.U16 R53, desc[UR20][R66.64] ;  /* 0x0000001442350981 */ /* 0x000ea8000c1e1500 */
[----:B------:R-:W3:Y:S04]  /*18f60*/  @P0 LDG.E.U16 R8, desc[UR20][R70.64] ;  /* 0x0000001446080981 */ /* 0x000ee8000c1e1500 */
[----:B0-----:R-:W3:Y:S04]  /*18f70*/  LDL R7, [R1+0xc54] ;  /* 0x000c540001077983 */ /* 0x001ee80000100800 */
[----:B------:R-:W3:Y:S04]  /*18f80*/  LDL R87, [R1+0xc58] ;  /* 0x000c580001577983 */ /* 0x000ee80000100800 */
[----:B------:R-:W3:Y:S04]  /*18f90*/  LDL.LU R66, [R1+0x1f78] ;  /* 0x001f780001427983 */ /* 0x000ee80000300800 */
[----:B--2---:R0:W-:Y:S04]  /*18fa0*/  STL [R1+0xa54], R53 ;  /* 0x000a543501007387 */ /* 0x0041e80000100800 */
[----:B------:R-:W2:Y:S04]  /*18fb0*/  LDL R88, [R1+0xc98] ;  /* 0x000c980001587983 */ /* 0x000ea80000100800 */
[----:B------:R-:W2:Y:S04]  /*18fc0*/  LDL R70, [R1+0xcd4] ;  /* 0x000cd40001467983 */ /* 0x000ea80000100800 */
[----:B0-----:R-:W2:Y:S04]  /*18fd0*/  LDL R53, [R1+0xc94] ;  /* 0x000c940001357983 */ /* 0x001ea80000100800 */
[----:B------:R-:W2:Y:S01]  /*18fe0*/  LDL R71, [R1+0xcd8] ;  /* 0x000cd80001477983 */ /* 0x000ea20000100800 */
[----:B---3--:R-:W-:-:S03]  /*18ff0*/  PRMT R66, RZ, 0x7610, R66 ;  /* 0x00007610ff427816 */ /* 0x008fc60000000042 */
[----:B------:R0:W-:Y:S02]  /*19000*/  STL [R1+0xa50], R8 ;  /* 0x000a500801007387 */ /* 0x0001e40000100800 */
[----:B0-----:R-:W-:-:S05]  /*19010*/  @P0 IMAD.MOV.U32 R8, RZ, RZ, R89 ;  /* 0x000000ffff080224 */ /* 0x001fca00078e0059 */
[----:B----4-:R0:W3:Y:S04]  /*19020*/  @P0 LDG.E.U16 R66, desc[UR20][R8.64] ;  /* 0x0000001408420981 */ /* 0x0100e8000c1e1500 */
[----:B------:R-:W0:Y:S01]  /*19030*/  LDL.LU.64 R8, [R1+0x1f70] ;  /* 0x001f700001087983 */ /* 0x000e220000300a00 */
[-C--:B------:R-:W-:Y:S01]  /*19040*/  @P0 LOP3.LUT R5, R5, R4.reuse, RZ, 0x3c, !PT ;  /* 0x0000000405050212 */ /* 0x080fe200078e3cff */
[----:B------:R-:W-:Y:S01]  /*19050*/  @P0 IMAD.MOV.U32 R67, RZ, RZ, R68 ;  /* 0x000000ffff430224 */ /* 0x000fe200078e0044 */
[----:B------:R-:W-:Y:S01]  /*19060*/  PRMT R6, RZ, 0x7610, R6 ;  /* 0x00007610ff067816 */ /* 0x000fe20000000006 */
[----:B------:R-:W4:Y:S01]  /*19070*/  LDL R84, [R1+0xd14] ;  /* 0x000d140001547983 */ /* 0x000f220000100800 */
[C---:B------:R-:W-:Y:S01]  /*19080*/  @P0 LOP3.LUT R4, R5.reuse, R4, RZ, 0x3c, !PT ;  /* 0x0000000405040212 */ /* 0x040fe200078e3cff */
[----:B------:R-:W-:Y:S01]  /*19090*/  @P0 IMAD.MOV.U32 R68, RZ, RZ, R86 ;  /* 0x000000ffff440224 */ /* 0x000fe200078e0056 */
[----:B------:R-:W-:Y:S01]  /*190a0*/  PRMT R65, RZ, 0x7610, R65 ;  /* 0x00007610ff417816 */ /* 0x000fe20000000041 */
[----:B------:R-:W2:Y:S01]  /*190b0*/  LDL R89, [R1+0xd18] ;  /* 0x000d180001597983 */ /* 0x000ea20000100800 */
[----:B------:R-:W-:-:S03]  /*190c0*/  @P0 LOP3.LUT R5, R5, R4, RZ, 0x3c, !PT ;  /* 0x0000000405050212 */ /* 0x000fc600078e3cff */
[----:B------:R-:W2:Y:S01]  /*190d0*/  @P0 LDG.E.U16 R6, desc[UR20][R68.64] ;  /* 0x0000001444060981 */ /* 0x000ea2000c1e1500 */
[----:B0-----:R-:W-:-:S06]  /*190e0*/  PRMT R9, RZ, 0x7610, R9 ;  /* 0x00007610ff097816 */ /* 0x001fcc0000000009 */
[----:B------:R-:W2:Y:S04]  /*190f0*/  @P0 LDG.E.U16 R9, desc[UR20][R4.64] ;  /* 0x0000001404090981 */ /* 0x000ea8000c1e1500 */
[----:B---3--:R0:W-:Y:S02]  /*19100*/  STL [R1+0xa4c], R66 ;  /* 0x000a4c4201007387 */ /* 0x0081e40000100800 */
[----:B0-----:R-:W-:Y:S02]  /*19110*/  @P0 IMAD.MOV.U32 R66, RZ, RZ, R85 ;  /* 0x000000ffff420224 */ /* 0x001fe400078e0055 */
[----:B------:R-:W3:Y:S04]  /*19120*/  LDL R85, [R1+0xd58] ;  /* 0x000d580001557983 */ /* 0x000ee80000100800 */
[----:B------:R-:W3:Y:S01]  /*19130*/  @P0 LDG.E.U16 R65, desc[UR20][R66.64] ;  /* 0x0000001442410981 */ /* 0x000ee2000c1e1500 */
[----:B------:R-:W-:-:S03]  /*19140*/  PRMT R52, RZ, 0x7610, R52 ;  /* 0x00007610ff347816 */ /* 0x000fc60000000034 */
[----:B------:R-:W3:Y:S04]  /*19150*/  LDL R66, [R1+0xd54] ;  /* 0x000d540001427983 */ /* 0x000ee80000100800 */
[----:B------:R-:W3:Y:S04]  /*19160*/  LDL.LU.64 R4, [R1+0x1f68] ;  /* 0x001f680001047983 */ /* 0x000ee80000300a00 */
[----:B------:R-:W4:Y:S04]  /*19170*/  LDL R67, [R1+0xd94] ;  /* 0x000d940001437983 */ /* 0x000f280000100800 */
[----:B--2---:R0:W-:Y:S04]  /*19180*/  STL [R1+0xa44], R9 ;  /* 0x000a440901007387 */ /* 0x0041e80000100800 */
[----:B------:R-:W2:Y:S04]  /*19190*/  LDL R68, [R1+0xdd4] ;  /* 0x000dd40001447983 */ /* 0x000ea80000100800 */
[----:B------:R-:W2:Y:S04]  /*191a0*/  LDL R86, [R1+0xdd8] ;  /* 0x000dd80001567983 */ /* 0x000ea80000100800 */
[----:B0-----:R-:W2:Y:S04]  /*191b0*/  LDL R9, [R1+0xd98] ;  /* 0x000d980001097983 */ /* 0x001ea80000100800 */
[----:B------:R0:W-:Y:S02]  /*191c0*/  STL [R1+0xa40], R6 ;  /* 0x000a400601007387 */ /* 0x0001e40000100800 */
[----:B0-----:R-:W-:-:S05]  /*191d0*/  @P0 IMAD.MOV.U32 R6, RZ, RZ, R87 ;  /* 0x000000ffff060224 */ /* 0x001fca00078e0057 */
[----:B------:R-:W2:Y:S01]  /*191e0*/  @P0 LDG.E.U16 R52, desc[UR20][R6.64] ;  /* 0x0000001406340981 */ /* 0x000ea2000c1e1500 */
[----:B---3--:R-:W-:-:S03]  /*191f0*/  PRMT R5, RZ, 0x7610, R5 ;  /* 0x00007610ff057816 */ /* 0x008fc60000000005 */
[----:B------:R-:W3:Y:S04]  /*19200*/  LDL.LU.64 R6, [R1+0x1f60] ;  /* 0x001f600001067983 */ /* 0x000ee80000300a00 */
[----:B------:R-:W3:Y:S04]  /*19210*/  LDL R69, [R1+0xe14] ;  /* 0x000e140001457983 */ /* 0x000ee80000100800 */
[----:B------:R-:W3:Y:S01]  /*19220*/  LDL R87, [R1+0xe18] ;  /* 0x000e180001577983 */ /* 0x000ee20000100800 */
[----:B------:R-:W-:Y:S02]  /*19230*/  PRMT R21, RZ, 0x7610, R21 ;  /* 0x00007610ff157816 */ /* 0x000fe40000000015 */
[----:B------:R-:W-:Y:S01]  /*19240*/  PRMT R20, RZ, 0x7610, R20 ;  /* 0x00007610ff147816 */ /* 0x000fe20000000014 */
[----:B--2---:R0:W-:Y:S02]  /*19250*/  STL [R1+0xa3c], R52 ;  /* 0x000a3c3401007387 */ /* 0x0041e40000100800 */
[----:B0-----:R-:W-:-:S05]  /*19260*/  @P0 IMAD.MOV.U32 R52, RZ, RZ, R88 ;  /* 0x000000ffff340224 */ /* 0x001fca00078e0058 */
[----:B------:R0:W2:Y:S02]  /*19270*/  @P0 LDG.E.U16 R5, desc[UR20][R52.64] ;  /* 0x0000001434050981 */ /* 0x0000a4000c1e1500 */
[----:B0-----:R-:W-:Y:S02]  /*19280*/  @P0 IMAD.MOV.U32 R52, RZ, RZ, R71 ;  /* 0x000000ffff340224 */ /* 0x001fe400078e0047 */
[----:B------:R-:W-:-:S05]  /*19290*/  @P0 IMAD.MOV.U32 R53, RZ, RZ, R70 ;  /* 0x000000ffff350224 */ /* 0x000fca00078e0046 */
[----:B------:R0:W2:Y:S02]  /*192a0*/  @P0 LDG.E.U16 R21, desc[UR20][R52.64] ;  /* 0x0000001434150981 */ /* 0x0000a4000c1e1500 */
[----:B0-----:R-:W-:Y:S02]  /*192b0*/  @P0 IMAD.MOV.U32 R52, RZ, RZ, R89 ;  /* 0x000000ffff340224 */ /* 0x001fe400078e0059 */
[----:B----4-:R-:W-:-:S05]  /*192c0*/  @P0 IMAD.MOV.U32 R53, RZ, RZ, R84 ;  /* 0x000000ffff350224 */ /* 0x010fca00078e0054 */
[----:B------:R-:W4:Y:S01]  /*192d0*/  @P0 LDG.E.U16 R20, desc[UR20][R52.64] ;  /* 0x0000001434140981 */ /* 0x000f22000c1e1500 */
[----:B---3--:R-:W-:Y:S02]  /*192e0*/  PRMT R6, RZ, 0x7610, R6 ;  /* 0x00007610ff067816 */ /* 0x008fe40000000006 */
[----:B------:R-:W-:Y:S02]  /*192f0*/  PRMT R8, RZ, 0x7610, R8 ;  /* 0x00007610ff087816 */ /* 0x000fe40000000008 */
[----:B------:R-:W-:Y:S02]  /*19300*/  PRMT R7, RZ, 0x7610, R7 ;  /* 0x00007610ff077816 */ /* 0x000fe40000000007 */
[----:B------:R-:W-:Y:S01]  /*19310*/  PRMT R4, RZ, 0x7610, R4 ;  /* 0x00007610ff047816 */ /* 0x000fe20000000004 */
[----:B--2---:R0:W-:Y:S04]  /*19320*/  STL [R1+0xa38], R5 ;  /* 0x000a380501007387 */ /* 0x0041e80000100800 */
[----:B------:R-:W2:Y:S04]  /*19330*/  LDL R88, [R1+0xe58] ;  /* 0x000e580001587983 */ /* 0x000ea80000100800 */
[----:B0-----:R-:W3:Y:S04]  /*19340*/  LDL R5, [R1+0xe54] ;  /* 0x000e540001057983 */ /* 0x001ee80000100800 */
[----:B------:R-:W-:Y:S04]  /*19350*/  STL [R1+0xa48], R65 ;  /* 0x000a484101007387 */ /* 0x000fe80000100800 */
[----:B------:R-:W2:Y:S04]  /*19360*/  LDL R70, [R1+0xe94] ;  /* 0x000e940001467983 */ /* 0x000ea80000100800 */
[----:B------:R-:W2:Y:S04]  /*19370*/  LDL R71, [R1+0xe98] ;  /* 0x000e980001477983 */ /* 0x000ea80000100800 */
[----:B------:R-:W2:Y:S04]  /*19380*/  LDL.LU.64 R52, [R1+0x1f58] ;  /* 0x001f580001347983 */ /* 0x000ea80000300a00 */
[----:B------:R-:W3:Y:S04]  /*19390*/  LDL R84, [R1+0xed4] ;  /* 0x000ed40001547983 */ /* 0x000ee80000100800 */
[----:B------:R-:W3:Y:S04]  /*193a0*/  LDL R89, [R1+0xed8] ;  /* 0x000ed80001597983 */ /* 0x000ee80000100800 */
[----:B----4-:R0:W-:Y:S04]  /*193b0*/  STL [R1+0xa30], R20 ;  /* 0x000a301401007387 */ /* 0x0101e80000100800 */
[----:B------:R4:W-:Y:S01]  /*193c0*/  STL [R1+0xa34], R21 ;  /* 0x000a341501007387 */ /* 0x0009e20000100800 */
[----:B0-----:R-:W-:-:S02]  /*193d0*/  @P0 IMAD.MOV.U32 R20, RZ, RZ, R85 ;  /* 0x000000ffff140224 */ /* 0x001fc400078e0055 */
[----:B----4-:R-:W-:Y:S02]  /*193e0*/  @P0 IMAD.MOV.U32 R21, RZ, RZ, R66 ;  /* 0x000000ffff150224 */ /* 0x010fe400078e0042 */
[----:B------:R-:W-:-:S03]  /*193f0*/  @P0 IMAD.MOV.U32 R66, RZ, RZ, R9 ;  /* 0x000000ffff420224 */ /* 0x000fc600078e0009 */
[----:B------:R-:W4:Y:S04]  /*19400*/  @P0 LDG.E.U16 R6, desc[UR20][R20.64] ;  /* 0x0000001414060981 */ /* 0x000f28000c1e1500 */
[----:B------:R0:W3:Y:S04]  /*19410*/  @P0 LDG.E.U16 R8, desc[UR20][R66.64] ;  /* 0x0000001442080981 */ /* 0x0000e8000c1e1500 */
[----:B------:R-:W3:Y:S01]  /*19420*/  LDL.LU.64 R20, [R1+0x1f50] ;  /* 0x001f500001147983 */ /* 0x000ee20000300a00 */
[----:B0-----:R-:W-:Y:S01]  /*19430*/  @P0 MOV R66, R86 ;  /* 0x0000005600420202 */ /* 0x001fe20000000f00 */
[----:B------:R-:W-:-:S02]  /*19440*/  @P0 IMAD.MOV.U32 R67, RZ, RZ, R68 ;  /* 0x000000ffff430224 */ /* 0x000fc400078e0044 */
[----:B------:R-:W3:Y:S01]  /*19450*/  LDL R85, [R1+0xf14] ;  /* 0x000f140001557983 */ /* 0x000ee20000100800 */
[----:B------:R-:W-:-:S03]  /*19460*/  @P0 IMAD.MOV.U32 R68, RZ, RZ, R87 ;  /* 0x000000ffff440224 */ /* 0x000fc600078e0057 */
[----:B------:R-:W3:Y:S04]  /*19470*/  @P0 LDG.E.U16 R7, desc[UR20][R66.64] ;  /* 0x0000001442070981 */ /* 0x000ee8000c1e1500 */
[----:B------:R-:W3:Y:S01]  /*19480*/  @P0 LDG.E.U16 R4, desc[UR20][R68.64] ;  /* 0x0000001444040981 */ /* 0x000ee2000c1e1500 */
[----:B--2---:R-:W-:-:S03]  /*19490*/  PRMT R53, RZ, 0x7610, R53 ;  /* 0x00007610ff357816 */ /* 0x004fc60000000035 */
[----:B----4-:R0:W-:Y:S04]  /*194a0*/  STL [R1+0xa2c], R6 ;  /* 0x000a2c0601007387 */ /* 0x0101e80000100800 */
[----:B0-----:R-:W2:Y:S04]  /*194b0*/  LDL R6, [R1+0xf18] ;  /* 0x000f180001067983 */ /* 0x001ea80000100800 */
[----:B---3--:R0:W-:Y:S04]  /*194c0*/  STL [R1+0xa28], R8 ;  /* 0x000a280801007387 */ /* 0x0081e80000100800 */
[----:B------:R-:W3:Y:S04]  /*194d0*/  LDL R9, [R1+0xf58] ;  /* 0x000f580001097983 */ /* 0x000ee80000100800 */
[----:B0-----:R-:W3:Y:S04]  /*194e0*/  LDL R8, [R1+0xf54] ;  /* 0x000f540001087983 */ /* 0x001ee80000100800 */
[----:B------:R-:W4:Y:S04]  /*194f0*/  LDL.LU R66, [R1+0x1f48] ;  /* 0x001f480001427983 */ /* 0x000f280000300800 */
[----:B------:R0:W-:Y:S04]  /*19500*/  STL [R1+0xa24], R7 ;  /* 0x000a240701007387 */ /* 0x0001e80000100800 */
[----:B------:R-:W2:Y:S04]  /*19510*/  LDL R86, [R1+0xf98] ;  /* 0x000f980001567983 */ /* 0x000ea80000100800 */
[----:B0-----:R-:W2:Y:S04]  /*19520*/  LDL R7, [R1+0xf94] ;  /* 0x000f940001077983 */ /* 0x001ea80000100800 */
[----:B------:R-:W2:Y:S04]  /*19530*/  LDL.LU.64 R68, [R1+0x1f40] ;  /* 0x001f400001447983 */ /* 0x000ea80000300a00 */
[----:B------:R-:W2:Y:S04]  /*19540*/  LDL R65, [R1+0xfd4] ;  /* 0x000fd40001417983 */ /* 0x000ea80000100800 */
[----:B------:R-:W2:Y:S04]  /*19550*/  LDL R87, [R1+0xfd8] ;  /* 0x000fd80001577983 */ /* 0x000ea80000100800 */
[----:B------:R0:W-:Y:S02]  /*19560*/  STL [R1+0xa20], R4 ;  /* 0x000a200401007387 */ /* 0x0001e40000100800 */
[----:B0-----:R-:W-:-:S05]  /*19570*/  @P0 IMAD.MOV.U32 R4, RZ, RZ, R88 ;  /* 0x000000ffff040224 */ /* 0x001fca00078e0058 */
[----:B------:R-:W2:Y:S04]  /*19580*/  @P0 LDG.E.U16 R53, desc[UR20][R4.64] ;  /* 0x0000001404350981 */ /* 0x000ea8000c1e1500 */
[----:B------:R-:W2:Y:S01]  /*19590*/  LDL.LU.64 R4, [R1+0x1f38] ;  /* 0x001f380001047983 */ /* 0x000ea20000300a00 */
[----:B------:R-:W-:-:S04]  /*195a0*/  @P0 LOP3.LUT R71, R71, R70, RZ, 0x3c, !PT ;  /* 0x0000004647470212 */ /* 0x000fc800078e3cff */
[----:B------:R-:W-:-:S04]  /*195b0*/  @P0 LOP3.LUT R70, R71, R70, RZ, 0x3c, !PT ;  /* 0x0000004647460212 */ /* 0x000fc800078e3cff */
[----:B------:R-:W-:Y:S02]  /*195c0*/  @P0 LOP3.LUT R71, R71, R70, RZ, 0x3c, !PT ;  /* 0x0000004647470212 */ /* 0x000fe400078e3cff */
[----:B----4-:R-:W-:Y:S02]  /*195d0*/  PRMT R66, RZ, 0x7610, R66 ;  /* 0x00007610ff427816 */ /* 0x010fe40000000042 */
[----:B---3--:R-:W-:-:S04]  /*195e0*/  @P0 LOP3.LUT R9, R9, R8, RZ, 0x3c, !PT ;  /* 0x0000000809090212 */ /* 0x008fc800078e3cff */
[----:B------:R0:W3:Y:S01]  /*195f0*/  @P0 LDG.E.U16 R66, desc[UR20][R70.64] ;  /* 0x0000001446420981 */ /* 0x0000e2000c1e1500 */
[----:B------:R-:W-:Y:S01]  /*19600*/  @P0 LOP3.LUT R8, R9, R8, RZ, 0x3c, !PT ;  /* 0x0000000809080212 */ /* 0x000fe200078e3cff */
[----:B0-----:R-:W-:Y:S01]  /*19610*/  @P0 IMAD.MOV.U32 R70, RZ, RZ, R89 ;  /* 0x000000ffff460224 */ /* 0x001fe200078e0059 */
[----:B--2---:R-:W-:Y:S01]  /*19620*/  PRMT R69, RZ, 0x7610, R69 ;  /* 0x00007610ff457816 */ /* 0x004fe20000000045 */
[----:B------:R-:W-:-:S05]  /*19630*/  @P0 IMAD.MOV.U32 R71, RZ, RZ, R84 ;  /* 0x000000ffff470224 */ /* 0x000fca00078e0054 */
[----:B------:R-:W2:Y:S01]  /*19640*/  @P0 LDG.E.U16 R69, desc[UR20][R70.64] ;  /* 0x0000001446450981 */ /* 0x000ea2000c1e1500 */
[----:B------:R-:W-:Y:S01]  /*19650*/  @P0 LOP3.LUT R9, R9, R8, RZ, 0x3c, !PT ;  /* 0x0000000809090212 */ /* 0x000fe200078e3cff */
[----:B------:R-:W-:Y:S01]  /*19660*/  @P0 IMAD.MOV.U32 R84, RZ, RZ, R6 ;  /* 0x000000ffff540224 */ /* 0x000fe200078e0006 */
[----:B------:R-:W-:Y:S02]  /*19670*/  PRMT R4, RZ, 0x7610, R4 ;  /* 0x00007610ff047816 */ /* 0x000fe40000000004 */
[----:B------:R-:W-:-:S04]  /*19680*/  PRMT R5, RZ, 0x7610, R5 ;  /* 0x00007610ff057816 */ /* 0x000fc80000000005 */
[----:B------:R-:W4:Y:S04]  /*19690*/  @P0 LDG.E.U16 R4, desc[UR20][R8.64] ;  /* 0x0000001408040981 */ /* 0x000f28000c1e1500 */
[----:B------:R-:W4:Y:S01]  /*196a0*/  @P0 LDG.E.U16 R5, desc[UR20][R84.64] ;  /* 0x0000001454050981 */ /* 0x000f22000c1e1500 */
[----:B------:R-:W-:Y:S01]  /*196b0*/  PRMT R64, RZ, 0x7610, R64 ;  /* 0x00007610ff407816 */ /* 0x000fe20000000040 */
[----:B------:R-:W-:Y:S02]  /*196c0*/  @P0 IMAD.MOV.U32 R6, RZ, RZ, R86 ;  /* 0x000000ffff060224 */ /* 0x000fe400078e0056 */
[----:B------:R0:W-:Y:S04]  /*196d0*/  STL [R1+0xa1c], R53 ;  /* 0x000a1c3501007387 */ /* 0x0001e80000100800 */
[----:B------:R-:W4:Y:S04]  /*196e0*/  LDL R88, [R1+0x1018] ;  /* 0x0010180001587983 */ /* 0x000f280000100800 */
[----:B------:R-:W4:Y:S04]  /*196f0*/  @P0 LDG.E.U16 R64, desc[UR20][R6.64] ;  /* 0x0000001406400981 */ /* 0x000f28000c1e1500 */
[----:B0-----:R-:W4:Y:S04]  /*19700*/  LDL R53, [R1+0x1014] ;  /* 0x0010140001357983 */ /* 0x001f280000100800 */
[----:B---3--:R0:W-:Y:S04]  /*19710*/  STL [R1+0xa18], R66 ;  /* 0x000a184201007387 */ /* 0x0081e80000100800 */
[----:B------:R-:W3:Y:S04]  /*19720*/  LDL R67, [R1+0x1058] ;  /* 0x0010580001437983 */ /* 0x000ee80000100800 */
[----:B0-----:R-:W3:Y:S04]  /*19730*/  LDL R66, [R1+0x1054] ;  /* 0x0010540001427983 */ /* 0x001ee80000100800 */
[----:B------:R-:W3:Y:S04]  /*19740*/  LDL.LU R70, [R1+0x1f30] ;  /* 0x001f300001467983 */ /* 0x000ee80000300800 */
[----:B--2---:R0:W-:Y:S04]  /*19750*/  STL [R1+0xa14], R69 ;  /* 0x000a144501007387 */ /* 0x0041e80000100800 */
[----:B------:R-:W2:Y:S04]  /*19760*/  LDL R89, [R1+0x1098] ;  /* 0x0010980001597983 */ /* 0x000ea80000100800 */
[----:B------:R-:W2:Y:S04]  /*19770*/  LDL R71, [R1+0x10d4] ;  /* 0x0010d40001477983 */ /* 0x000ea80000100800 */
[----:B0-----:R-:W2:Y:S04]  /*19780*/  LDL R69, [R1+0x1094] ;  /* 0x0010940001457983 */ /* 0x001ea80000100800 */
[----:B------:R-:W2:Y:S04]  /*19790*/  LDL R84, [R1+0x10d8] ;  /* 0x0010d80001547983 */ /* 0x000ea80000100800 */
[----:B------:R-:W2:Y:S04]  /*197a0*/  LDL.LU.64 R8, [R1+0x1f28] ;  /* 0x001f280001087983 */ /* 0x000ea80000300a00 */
[----:B----4-:R0:W-:Y:S04]  /*197b0*/  STL [R1+0xa0c], R4 ;  /* 0x000a0c0401007387 */ /* 0x0101e80000100800 */
[----:B0-----:R-:W4:Y:S04]  /*197c0*/  LDL R4, [R1+0x1114] ;  /* 0x0011140001047983 */ /* 0x001f280000100800 */
[----:B------:R0:W-:Y:S04]  /*197d0*/  STL [R1+0xa10], R5 ;  /* 0x000a100501007387 */ /* 0x0001e80000100800 */
[----:B0-----:R-:W4:Y:S04]  /*197e0*/  LDL R5, [R1+0x1118] ;  /* 0x0011180001057983 */ /* 0x001f280000100800 */
[----:B------:R-:W4:Y:S04]  /*197f0*/  LDL.LU.64 R6, [R1+0x1f20] ;  /* 0x001f200001067983 */ /* 0x000f280000300a00 */
[----:B------:R-:W4:Y:S04]  /*19800*/  LDL R85, [R1+0x1154] ;  /* 0x0011540001557983 */ /* 0x000f280000100800 */
[----:B------:R-:W4:Y:S04]  /*19810*/  LDL R86, [R1+0x1158] ;  /* 0x0011580001567983 */ /* 0x000f280000100800 */
[----:B------:R0:W-:Y:S01]  /*19820*/  STL [R1+0xa08], R64 ;  /* 0x000a084001007387 */ /* 0x0001e20000100800 */
[----:B------:R-:W-:Y:S01]  /*19830*/  PRMT R21, RZ, 0x7610, R21 ;  /* 0x00007610ff157816 */ /* 0x000fe20000000015 */
[----:B0-----:R-:W-:Y:S01]  /*19840*/  @P0 IMAD.MOV.U32 R64, RZ, RZ, R87 ;  /* 0x000000ffff400224 */ /* 0x001fe200078e0057 */
[----:B------:R-:W-:-:S02]  /*19850*/  PRMT R52, RZ, 0x7610, R52 ;  /* 0x00007610ff347816 */ /* 0x000fc40000000034 */
[----:B--2---:R-:W-:-:S06]  /*19860*/  PRMT R9, RZ, 0x7610, R9 ;  /* 0x00007610ff097816 */ /* 0x004fcc0000000009 */
[----:B------:R0:W2:Y:S02]  /*19870*/  @P0 LDG.E.U16 R9, desc[UR20][R64.64] ;  /* 0x0000001440090981 */ /* 0x0000a4000c1e1500 */
[----:B0-----:R-:W-:Y:S02]  /*19880*/  @P0 IMAD.MOV.U32 R64, RZ, RZ, R88 ;  /* 0x000000ffff400224 */ /* 0x001fe400078e0058 */
[----:B------:R-:W-:-:S05]  /*19890*/  @P0 IMAD.MOV.U32 R65, RZ, RZ, R53 ;  /* 0x000000ffff410224 */ /* 0x000fca00078e0035 */
[----:B------:R3:W2:Y:S02]  /*198a0*/  @P0 LDG.E.U16 R21, desc[UR20][R64.64] ;  /* 0x0000001440150981 */ /* 0x0006a4000c1e1500 */
[----:B---3--:R-:W-:Y:S02]  /*198b0*/  @P0 IMAD.MOV.U32 R64, RZ, RZ, R67 ;  /* 0x000000ffff400224 */ /* 0x008fe400078e0043 */
[----:B------:R-:W-:Y:S01]  /*198c0*/  @P0 IMAD.MOV.U32 R65, RZ, RZ, R66 ;  /* 0x000000ffff410224 */ /* 0x000fe200078e0042 */
[----:B----4-:R-:W-:-:S06]  /*198d0*/  PRMT R7, RZ, 0x7610, R7 ;  /* 0x00007610ff077816 */ /* 0x010fcc0000000007 */
[----:B------:R0:W3:Y:S02]  /*198e0*/  @P0 LDG.E.U16 R7, desc[UR20][R64.64] ;  /* 0x0000001440070981 */ /* 0x0000e4000c1e1500 */
[----:B0-----:R-:W-:Y:S02]  /*198f0*/  @P0 IMAD.MOV.U32 R64, RZ, RZ, R89 ;  /* 0x000000ffff400224 */ /* 0x001fe400078e0059 */
[----:B------:R-:W-:-:S05]  /*19900*/  @P0 IMAD.MOV.U32 R65, RZ, RZ, R69 ;  /* 0x000000ffff410224 */ /* 0x000fca00078e0045 */
[----:B------:R-:W4:Y:S01]  /*19910*/  @P0 LDG.E.U16 R52, desc[UR20][R64.64] ;  /* 0x0000001440340981 */ /* 0x000f22000c1e1500 */
[-C--:B------:R-:W-:Y:S01]  /*19920*/  @P0 LOP3.LUT R5, R5, R4.reuse, RZ, 0x3c, !PT ;  /* 0x0000000405050212 */ /* 0x080fe200078e3cff */
[----:B------:R-:W-:Y:S01]  /*19930*/  @P0 IMAD.MOV.U32 R53, RZ, RZ, R71 ;  /* 0x000000ffff350224 */ /* 0x000fe200078e0047 */
[----:B------:R-:W-:Y:S02]  /*19940*/  PRMT R68, RZ, 0x7610, R68 ;  /* 0x00007610ff447816 */ /* 0x000fe40000000044 */
[C---:B------:R-:W-:Y:S02]  /*19950*/  @P0 LOP3.LUT R4, R5.reuse, R4, RZ, 0x3c, !PT ;  /* 0x0000000405040212 */ /* 0x040fe400078e3cff */
[----:B------:R-:W-:Y:S02]  /*19960*/  PRMT R70, RZ, 0x7610, R70 ;  /* 0x00007610ff467816 */ /* 0x000fe40000000046 */
[----:B------:R-:W-:Y:S02]  /*19970*/  @P0 LOP3.LUT R5, R5, R4, RZ, 0x3c, !PT ;  /* 0x0000000405050212 */ /* 0x000fe400078e3cff */
[----:B------:R-:W-:-:S03]  /*19980*/  PRMT R8, RZ, 0x7610, R8 ;  /* 0x00007610ff087816 */ /* 0x000fc60000000008 */
[----:B------:R-:W4:Y:S04]  /*19990*/  @P0 LDG.E.U16 R70, desc[UR20][R4.64] ;  /* 0x0000001404460981 */ /* 0x000f28000c1e1500 */
[----:B--2---:R0:W-:Y:S04]  /*199a0*/  STL [R1+0xa04], R9 ;  /* 0x000a040901007387 */ /* 0x0041e80000100800 */
[----:B------:R-:W2:Y:S04]  /*199b0*/  LDL R87, [R1+0x1198] ;  /* 0x0011980001577983 */ /* 0x000ea80000100800 */
[----:B0-----:R-:W2:Y:S04]  /*199c0*/  LDL R9, [R1+0x1194] ;  /* 0x0011940001097983 */ /* 0x001ea80000100800 */
[----:B------:R0:W-:Y:S04]  /*199d0*/  STL [R1+0xa00], R21 ;  /* 0x000a001501007387 */ /* 0x0001e80000100800 */
[----:B------:R-:W2:Y:S04]  /*199e0*/  LDL R88, [R1+0x11d8] ;  /* 0x0011d80001587983 */ /* 0x000ea80000100800 */
[----:B------:R-:W2:Y:S04]  /*199f0*/  LDL R66, [R1+0x1214] ;  /* 0x0012140001427983 */ /* 0x000ea80000100800 */
[----:B0-----:R-:W2:Y:S04]  /*19a00*/  LDL R21, [R1+0x11d4] ;  /* 0x0011d40001157983 */ /* 0x001ea80000100800 */
[----:B---3--:R0:W-:Y:S04]  /*19a10*/  STL [R1+0x9fc], R7 ;  /* 0x0009fc0701007387 */ /* 0x0081e80000100800 */
[----:B0-----:R-:W3:Y:S04]  /*19a20*/  LDL R7, [R1+0x1218] ;  /* 0x0012180001077983 */ /* 0x001ee80000100800 */
[----:B------:R-:W2:Y:S04]  /*19a30*/  LDL.LU.64 R64, [R1+0x1f18] ;  /* 0x001f180001407983 */ /* 0x000ea80000300a00 */
[----:B------:R-:W2:Y:S04]  /*19a40*/  LDL R67, [R1+0x124c] ;  /* 0x00124c0001437983 */ /* 0x000ea80000100800 */
[----:B------:R-:W2:Y:S04]  /*19a50*/  LDL R89, [R1+0x1250] ;  /* 0x0012500001597983 */ /* 0x000ea80000100800 */
[----:B----4-:R0:W-:Y:S02]  /*19a60*/  STL [R1+0x9f8], R52 ;  /* 0x0009f83401007387 */ /* 0x0101e40000100800 */
[----:B0-----:R-:W-:-:S02]  /*19a70*/  @P0 IMAD.MOV.U32 R52, RZ, RZ, R84 ;  /* 0x000000ffff340224 */ /* 0x001fc400078e0054 */
[----:B------:R-:W-:-:S03]  /*19a80*/  @P0 IMAD.MOV.U32 R84, RZ, RZ, R86 ;  /* 0x000000ffff540224 */ /* 0x000fc600078e0056 */
[----:B------:R-:W4:Y:S04]  /*19a90*/  @P0 LDG.E.U16 R68, desc[UR20][R52.64] ;  /* 0x0000001434440981 */ /* 0x000f28000c1e1500 */
[----:B------:R-:W2:Y:S04]  /*19aa0*/  @P0 LDG.E.U16 R8, desc[UR20][R84.64] ;  /* 0x0000001454080981 */ /* 0x000ea8000c1e1500 */
[----:B------:R-:W2:Y:S01]  /*19ab0*/  LDL.LU.64 R52, [R1+0x1f10] ;  /* 0x001f100001347983 */ /* 0x000ea20000300a00 */
[----:B------:R-:W-:-:S03]  /*19ac0*/  PRMT R20, RZ, 0x7610, R20 ;  /* 0x00007610ff147816 */ /* 0x000fc60000000014 */
[----:B----4-:R0:W-:Y:S04]  /*19ad0*/  STL [R1+0x9f4], R68 ;  /* 0x0009f44401007387 */ /* 0x0101e80000100800 */
[----:B------:R-:W4:Y:S04]  /*19ae0*/  LDL R69, [R1+0x1288] ;  /* 0x0012880001457983 */ /* 0x000f280000100800 */
[----:B0-----:R-:W4:Y:S04]  /*19af0*/  LDL R68, [R1+0x1284] ;  /* 0x0012840001447983 */ /* 0x001f280000100800 */
[----:B------:R-:W3:Y:S04]  /*19b00*/  LDL.LU.64 R4, [R1+0x1f08] ;  /* 0x001f080001047983 */ /* 0x000ee80000300a00 */
[----:B------:R-:W4:Y:S04]  /*19b10*/  LDL R71, [R1+0xadc] ;  /* 0x000adc0001477983 */ /* 0x000f280000100800 */
[----:B------:R0:W-:Y:S04]  /*19b20*/  STL [R1+0x9f0], R70 ;  /* 0x0009f04601007387 */ /* 0x0001e80000100800 */
[----:B------:R-:W4:Y:S04]  /*19b30*/  LDL R85, [R1+0xb1c] ;  /* 0x000b1c0001557983 */ /* 0x000f280000100800 */
[----:B------:R-:W4:Y:S04]  /*19b40*/  LDL R86, [R1+0xb20] ;  /* 0x000b200001567983 */ /* 0x000f280000100800 */
[----:B0-----:R-:W4:Y:S04]  /*19b50*/  LDL R70, [R1+0xae0] ;  /* 0x000ae00001467983 */ /* 0x001f280000100800 */
[----:B--2---:R0:W-:Y:S02]  /*19b60*/  STL [R1+0x9ec], R8 ;  /* 0x0009ec0801007387 */ /* 0x0041e40000100800 */
[----:B0-----:R-:W-:-:S05]  /*19b70*/  @P0 IMAD.MOV.U32 R8, RZ, RZ, R87 ;  /* 0x000000ffff080224 */ /* 0x001fca00078e0057 */
[----:B------:R-:W2:Y:S04]  /*19b80*/  @P0 LDG.E.U16 R20, desc[UR20][R8.64] ;  /* 0x0000001408140981 */ /* 0x000ea8000c1e1500 */
[----:B------:R-:W4:Y:S04]  /*19b90*/  LDL.LU.64 R8, [R1+0x1f00] ;  /* 0x001f000001087983 */ /* 0x000f280000300a00 */
[----:B------:R-:W4:Y:S04]  /*19ba0*/  LDL R84, [R1+0xb5c] ;  /* 0x000b5c0001547983 */ /* 0x000f280000100800 */
[----:B------:R-:W4:Y:S01]  /*19bb0*/  LDL R87, [R1+0xb60] ;  /* 0x000b600001577983 */ /* 0x000f220000100800 */
[----:B---3--:R-:W-:-:S03]  /*19bc0*/  PRMT R5, RZ, 0x7610, R5 ;  /* 0x00007610ff057816 */ /* 0x008fc60000000005 */
[----:B--2---:R0:W-:Y:S02]  /*19bd0*/  STL [R1+0x9e8], R20 ;  /* 0x0009e81401007387 */ /* 0x0041e40000100800 */
[----:B0-----:R-:W-:-:S05]  /*19be0*/  @P0 IMAD.MOV.U32 R20, RZ, RZ, R88 ;  /* 0x000000ffff140224 */ /* 0x001fca00078e0058 */
[----:B------:R0:W2:Y:S01]  /*19bf0*/  @P0 LDG.E.U16 R5, desc[UR20][R20.64] ;  /* 0x0000001414050981 */ /* 0x0000a2000c1e1500 */
[----:B------:R-:W-:Y:S01]  /*19c00*/  PRMT R6, RZ, 0x7610, R6 ;  /* 0x00007610ff067816 */ /* 0x000fe20000000006 */
[----:B0-----:R-:W-:Y:S02]  /*19c10*/  @P0 IMAD.MOV.U32 R20, RZ, RZ, R7 ;  /* 0x000000ffff140224 */ /* 0x001fe400078e0007 */
[----:B------:R-:W-:-:S05]  /*19c20*/  @P0 IMAD.MOV.U32 R21, RZ, RZ, R66 ;  /* 0x000000ffff150224 */ /* 0x000fca00078e0042 */
[----:B------:R-:W3:Y:S04]  /*19c30*/  @P0 LDG.E.U16 R6, desc[UR20][R20.64] ;  /* 0x0000001414060981 */ /* 0x000ee8000c1e1500 */
[----:B--2---:R0:W-:Y:S04]  /*19c40*/  STL [R1+0x9e4], R5 ;  /* 0x0009e40501007387 */ /* 0x0041e80000100800 */
[----:B------:R-:W2:Y:S04]  /*19c50*/  LDL R88, [R1+0xba0] ;  /* 0x000ba00001587983 */ /* 0x000ea80000100800 */
[----:B0-----:R-:W2:Y:S04]  /*19c60*/  LDL R5, [R1+0xb9c] ;  /* 0x000b9c0001057983 */ /* 0x001ea80000100800 */
[----:B------:R-:W2:Y:S01]  /*19c70*/  LDL.LU.64 R20, [R1+0x1ef8] ;  /* 0x001ef80001147983 */ /* 0x000ea20000300a00 */
[----:B----4-:R-:W-:-:S04]  /*19c80*/  @P0 LOP3.LUT R69, R69, R68, RZ, 0x3c, !PT ;  /* 0x0000004445450212 */ /* 0x010fc800078e3cff */
[C---:B------:R-:W-:Y:S02]  /*19c90*/  @P0 LOP3.LUT R68, R69.reuse, R68, RZ, 0x3c, !PT ;  /* 0x0000004445440212 */ /* 0x040fe400078e3cff */
[----:B------:R-:W-:Y:S02]  /*19ca0*/  PRMT R65, RZ, 0x7610, R65 ;  /* 0x00007610ff417816 */ /* 0x000fe40000000041 */
[----:B------:R-:W-:Y:S01]  /*19cb0*/  @P0 LOP3.LUT R69, R69, R68, RZ, 0x3c, !PT ;  /* 0x0000004445450212 */ /* 0x000fe200078e3cff */
[----:B------:R-:W-:Y:S01]  /*19cc0*/  @P0 IMAD.MOV.U32 R66, RZ, RZ, R89 ;  /* 0x000000ffff420224 */ /* 0x000fe200078e0059 */
[----:B------:R-:W-:-:S03]  /*19cd0*/  PRMT R9, RZ, 0x7610, R9 ;  /* 0x00007610ff097816 */ /* 0x000fc60000000009 */
[----:B------:R0:W4:Y:S01]  /*19ce0*/  @P0 LDG.E.U16 R65, desc[UR20][R68.64] ;  /* 0x0000001444410981 */ /* 0x000122000c1e1500 */
[----:B------:R-:W-:-:S03]  /*19cf0*/  PRMT R52, RZ, 0x7610, R52 ;  /* 0x00007610ff347816 */ /* 0x000fc60000000034 */
[----:B------:R-:W4:Y:S01]  /*19d00*/  @P0 LDG.E.U16 R9, desc[UR20][R66.64] ;  /* 0x0000001442090981 */ /* 0x000f22000c1e1500 */
[----:B0-----:R-:W-:Y:S02]  /*19d10*/  @P0 IMAD.MOV.U32 R68, RZ, RZ, R70 ;  /* 0x000000ffff440224 */ /* 0x001fe400078e0046 */
[----:B------:R-:W-:Y:S02]  /*19d20*/  @P0 IMAD.MOV.U32 R69, RZ, RZ, R71 ;  /* 0x000000ffff450224 */ /* 0x000fe400078e0047 */
[----:B------:R-:W-:Y:S02]  /*19d30*/  @P0 IMAD.MOV.U32 R70, RZ, RZ, R86 ;  /* 0x000000ffff460224 */ /* 0x000fe400078e0056 */
[----:B------:R-:W-:Y:S01]  /*19d40*/  @P0 IMAD.MOV.U32 R71, RZ, RZ, R85 ;  /* 0x000000ffff470224 */ /* 0x000fe200078e0055 */
[----:B------:R-:W-:Y:S01]  /*19d50*/  PRMT R4, RZ, 0x7610, R4 ;  /* 0x00007610ff047816 */ /* 0x000fe20000000004 */
[----:B------:R-:W4:Y:S04]  /*19d60*/  @P0 LDG.E.U16 R52, desc[UR20][R68.64] ;  /* 0x0000001444340981 */ /* 0x000f28000c1e1500 */
[----:B---3--:R0:W-:Y:S04]  /*19d70*/  STL [R1+0x9e0], R6 ;  /* 0x0009e00601007387 */ /* 0x0081e80000100800 */
[----:B------:R-:W3:Y:S04]  /*19d80*/  LDL R7, [R1+0xbe0] ;  /* 0x000be00001077983 */ /* 0x000ee80000100800 */
[----:B0-----:R-:W3:Y:S04]  /*19d90*/  LDL R6, [R1+0xbdc] ;  /* 0x000bdc0001067983 */ /* 0x001ee80000100800 */
[----:B------:R-:W3:Y:S01]  /*19da0*/  LDL.LU R66, [R1+0x1ef4] ;  /* 0x001ef40001427983 */ /* 0x000ee20000300800 */
[----:B--2---:R-:W-:-:S06]  /*19db0*/  PRMT R21, RZ, 0x7610, R21 ;  /* 0x00007610ff157816 */ /* 0x004fcc0000000015 */
[----:B------:R0:W2:Y:S02]  /*19dc0*/  @P0 LDG.E.U16 R21, desc[UR20][R70.64] ;  /* 0x0000001446150981 */ /* 0x0000a4000c1e1500 */
[----:B0-----:R-:W-:Y:S02]  /*19dd0*/  @P0 IMAD.MOV.U32 R70, RZ, RZ, R87 ;  /* 0x000000ffff460224 */ /* 0x001fe400078e0057 */
[----:B------:R-:W-:-:S05]  /*19de0*/  @P0 IMAD.MOV.U32 R71, RZ, RZ, R84 ;  /* 0x000000ffff470224 */ /* 0x000fca00078e0054 */
[----:B------:R-:W2:Y:S04]  /*19df0*/  @P0 LDG.E.U16 R4, desc[UR20][R70.64] ;  /* 0x0000001446040981 */ /* 0x000ea8000c1e1500 */
[----:B----4-:R0:W-:Y:S04]  /*19e00*/  STL [R1+0x9dc], R9 ;  /* 0x0009dc0901007387 */ /* 0x0101e80000100800 */
[----:B------:R-:W4:Y:S04]  /*19e10*/  LDL R89, [R1+0xc20] ;  /* 0x000c200001597983 */ /* 0x000f280000100800 */
[----:B0-----:R-:W4:Y:S04]  /*19e20*/  LDL R9, [R1+0xc1c] ;  /* 0x000c1c0001097983 */ /* 0x001f280000100800 */
[----:B------:R0:W-:Y:S04]  /*19e30*/  STL [R1+0x9d8], R65 ;  /* 0x0009d84101007387 */ /* 0x0001e80000100800 */
[----:B------:R-:W4:Y:S01]  /*19e40*/  LDL R67, [R1+0xc60] ;  /* 0x000c600001437983 */ /* 0x000f220000100800 */
[----:B---3--:R-:W-:-:S03]  /*19e50*/  @P0 LOP3.LUT R7, R7, R6, RZ, 0x3c, !PT ;  /* 0x0000000607070212 */ /* 0x008fc600078e3cff */
[----:B0-----:R-:W3:Y:S04]  /*19e60*/  LDL R65, [R1+0xc5c] ;  /* 0x000c5c0001417983 */ /* 0x001ee80000100800 */
[----:B------:R0:W-:Y:S04]  /*19e70*/  STL [R1+0x9d4], R52 ;  /* 0x0009d43401007387 */ /* 0x0001e80000100800 */
[----:B------:R-:W3:Y:S04]  /*19e80*/  LDL R68, [R1+0xca0] ;  /* 0x000ca00001447983 */ /* 0x000ee80000100800 */
[----:B------:R-:W3:Y:S04]  /*19e90*/  LDL R85, [R1+0xcdc] ;  /* 0x000cdc0001557983 */ /* 0x000ee80000100800 */
[----:B0-----:R-:W3:Y:S04]  /*19ea0*/  LDL R52, [R1+0xc9c] ;  /* 0x000c9c0001347983 */ /* 0x001ee80000100800 */
[----:B------:R-:W3:Y:S01]  /*19eb0*/  LDL R86, [R1+0xce0] ;  /* 0x000ce00001567983 */ /* 0x000ee20000100800 */
[----:B------:R-:W-:-:S03]  /*19ec0*/  PRMT R53, RZ, 0x7610, R53 ;  /* 0x00007610ff357816 */ /* 0x000fc60000000035 */
[----:B------:R-:W3:Y:S01]  /*19ed0*/  LDL.LU R71, [R1+0x1ef0] ;  /* 0x001ef00001477983 */ /* 0x000ee20000300800 */
[C---:B------:R-:W-:Y:S02]  /*19ee0*/  @P0 LOP3.LUT R6, R7.reuse, R6, RZ, 0x3c, !PT ;  /* 0x0000000607060212 */ /* 0x040fe400078e3cff */
[----:B------:R-:W-:Y:S02]  /*19ef0*/  PRMT R8, RZ, 0x7610, R8 ;  /* 0x00007610ff087816 */ /* 0x000fe40000000008 */
[----:B------:R-:W-:-:S05]  /*19f00*/  @P0 LOP3.LUT R7, R7, R6, RZ, 0x3c, !PT ;  /* 0x0000000607070212 */ /* 0x000fca00078e3cff */
[----:B------:R-:W3:Y:S04]  /*19f10*/  @P0 LDG.E.U16 R8, desc[UR20][R6.64] ;  /* 0x0000001406080981 */ /* 0x000ee8000c1e1500 */
[----:B--2---:R0:W-:Y:S04]  /*19f20*/  STL [R1+0x9d0], R21 ;  /* 0x0009d01501007387 */ /* 0x0041e80000100800 */
[----:B------:R-:W2:Y:S04]  /*19f30*/  LDL R87, [R1+0xd20] ;  /* 0x000d200001577983 */ /* 0x000ea80000100800 */
[----:B0-----:R-:W2:Y:S04]  /*19f40*/  LDL R21, [R1+0xd1c] ;  /* 0x000d1c0001157983 */ /* 0x001ea80000100800 */
[----:B------:R0:W-:Y:S02]  /*19f50*/  STL [R1+0x9cc], R4 ;  /* 0x0009cc0401007387 */ /* 0x0001e40000100800 */
[----:B0-----:R-:W-:-:S05]  /*19f60*/  @P0 IMAD.MOV.U32 R4, RZ, RZ, R88 ;  /* 0x000000ffff040224 */ /* 0x001fca00078e0058 */
[----:B------:R-:W2:Y:S01]  /*19f70*/  @P0 LDG.E.U16 R53, desc[UR20][R4.64] ;  /* 0x0000001404350981 */ /* 0x000ea2000c1e1500 */
[----:B------:R-:W-:-:S03]  /*19f80*/  PRMT R64, RZ, 0x7610, R64 ;  /* 0x00007610ff407816 */ /* 0x000fc60000000040 */
[----:B------:R-:W3:Y:S04]  /*19f90*/  LDL.LU.64 R4, [R1+0x1ee8] ;  /* 0x001ee80001047983 */ /* 0x000ee80000300a00 */
[----:B--2---:R0:W-:Y:S04]  /*19fa0*/  STL [R1+0x9c8], R53 ;  /* 0x0009c83501007387 */ /* 0x0041e80000100800 */
[----:B------:R-:W2:Y:S04]  /*19fb0*/  LDL R88, [R1+0xd60] ;  /* 0x000d600001587983 */ /* 0x000ea80000100800 */
[----:B0-----:R-:W2:Y:S04]  /*19fc0*/  LDL R53, [R1+0xd5c] ;  /* 0x000d5c0001357983 */ /* 0x001ea80000100800 */
[----:B------:R-:W2:Y:S04]  /*19fd0*/  LDL.LU.64 R6, [R1+0x1ee0] ;  /* 0x001ee00001067983 */ /* 0x000ea80000300a00 */
[----:B------:R-:W2:Y:S04]  /*19fe0*/  LDL R69, [R1+0xd9c] ;  /* 0x000d9c0001457983 */ /* 0x000ea80000100800 */
[----:B------:R-:W2:Y:S04]  /*19ff0*/  LDL R70, [R1+0xda0] ;  /* 0x000da00001467983 */ /* 0x000ea80000100800 */
[----:B---3--:R4:W-:Y:S02]  /*1a000*/  STL [R1+0x9c4], R8 ;  /* 0x0009c40801007387 */ /* 0x0089e40000100800 */
[----:B----4-:R-:W-:-:S05]  /*1a010*/  @P0 IMAD.MOV.U32 R8, RZ, RZ, R89 ;  /* 0x000000ffff080224 */ /* 0x010fca00078e0059 */
[----:B------:R-:W3:Y:S01]  /*1a020*/  @P0 LDG.E.U16 R64, desc[UR20][R8.64] ;  /* 0x0000001408400981 */ /* 0x000ee2000c1e1500 */
[----:B------:R-:W-:-:S03]  /*1a030*/  PRMT R5, RZ, 0x7610, R5 ;  /* 0x00007610ff057816 */ /* 0x000fc60000000005 */
[----:B------:R-:W4:Y:S04]  /*1a040*/  LDL.LU.64 R8, [R1+0x1ed8] ;  /* 0x001ed80001087983 */ /* 0x000f280000300a00 */
[----:B------:R-:W4:Y:S04]  /*1a050*/  LDL R84, [R1+0xddc] ;  /* 0x000ddc0001547983 */ /* 0x000f280000100800 */
[----:B------:R-:W4:Y:S01]  /*1a060*/  LDL R89, [R1+0xde0] ;  /* 0x000de00001597983 */ /* 0x000f220000100800 */
[----:B------:R-:W-:Y:S02]  /*1a070*/  PRMT R20, RZ, 0x7610, R20 ;  /* 0x00007610ff147816 */ /* 0x000fe40000000014 */
[----:B--2---:R-:W-:Y:S01]  /*1a080*/  PRMT R7, RZ, 0x7610, R7 ;  /* 0x00007610ff077816 */ /* 0x004fe20000000007 */
[----:B---3--:R0:W-:Y:S02]  /*1a090*/  STL [R1+0x9c0], R64 ;  /* 0x0009c04001007387 */ /* 0x0081e40000100800 */
[----:B0-----:R-:W-:-:S02]  /*1a0a0*/  @P0 IMAD.MOV.U32 R64, RZ, RZ, R67 ;  /* 0x000000ffff400224 */ /* 0x001fc400078e0043 */
[----:B------:R-:W2:Y:S04]  /*1a0b0*/  LDL R67, [R1+0xe1c] ;  /* 0x000e1c0001437983 */ /* 0x000ea80000100800 */
[----:B------:R0:W3:Y:S02]  /*1a0c0*/  @P0 LDG.E.U16 R5, desc[UR20][R64.64] ;  /* 0x0000001440050981 */ /* 0x0000e4000c1e1500 */
[----:B0-----:R-:W-:Y:S02]  /*1a0d0*/  @P0 IMAD.MOV.U32 R64, RZ, RZ, R68 ;  /* 0x000000ffff400224 */ /* 0x001fe400078e0044 */
[----:B------:R-:W-:-:S05]  /*1a0e0*/  @P0 IMAD.MOV.U32 R65, RZ, RZ, R52 ;  /* 0x000000ffff410224 */ /* 0x000fca00078e0034 */
[----:B------:R0:W2:Y:S02]  /*1a0f0*/  @P0 LDG.E.U16 R7, desc[UR20][R64.64] ;  /* 0x0000001440070981 */ /* 0x0000a4000c1e1500 */
[----:B0-----:R-:W-:Y:S02]  /*1a100*/  @P0 IMAD.MOV.U32 R64, RZ, RZ, R86 ;  /* 0x000000ffff400224 */ /* 0x001fe400078e0056 */
[----:B------:R-:W-:-:S05]  /*1a110*/  @P0 IMAD.MOV.U32 R65, RZ, RZ, R85 ;  /* 0x000000ffff410224 */ /* 0x000fca00078e0055 */
[----:B------:R-:W2:Y:S01]  /*1a120*/  @P0 LDG.E.U16 R20, desc[UR20][R64.64] ;  /* 0x0000001440140981 */ /* 0x000ea2000c1e1500 */
[----:B----4-:R-:W-:-:S03]  /*1a130*/  PRMT R8, RZ, 0x7610, R8 ;  /* 0x00007610ff087816 */ /* 0x010fc60000000008 */
[----:B---3--:R0:W-:Y:S04]  /*1a140*/  STL [R1+0x9bc], R5 ;  /* 0x0009bc0501007387 */ /* 0x0081e80000100800 */
[----:B------:R-:W3:Y:S04]  /*1a150*/  LDL R68, [R1+0xe5c] ;  /* 0x000e5c0001447983 */ /* 0x000ee80000100800 */
[----:B0-----:R-:W4:Y:S04]  /*1a160*/  LDL R5, [R1+0xe20] ;  /* 0x000e200001057983 */ /* 0x001f280000100800 */
[----:B--2---:R0:W-:Y:S04]  /*1a170*/  STL [R1+0x9b8], R7 ;  /* 0x0009b80701007387 */ /* 0x0041e80000100800 */
        /* <DEDUP_REMOVED lines=8> */
[----:B------:R-:W-:Y:S01]  /*1a200*/  PRMT R9, RZ, 0x7610, R9 ;  /* 0x00007610ff097816 */ /* 0x000fe20000000009 */
[----:B------:R-:W-:-:S05]  /*1a210*/  @P0 IMAD.MOV.U32 R52, RZ, RZ, R88 ;  /* 0x000000ffff340224 */ /* 0x000fca00078e0058 */
[----:B------:R0:W3:Y:S02]  /*1a220*/  @P0 LDG.E.U16 R9, desc[UR20][R52.64] ;  /* 0x0000001434090981 */ /* 0x0000e4000c1e1500 */
[----:B0-----:R-:W-:Y:S02]  /*1a230*/  @P0 IMAD.MOV.U32 R52, RZ, RZ, R70 ;  /* 0x000000ffff340224 */ /* 0x001fe400078e0046 */
[----:B------:R-:W-:Y:S01]  /*1a240*/  @P0 IMAD.MOV.U32 R53, RZ, RZ, R69 ;  /* 0x000000ffff350224 */ /* 0x000fe200078e0045 */
[----:B--2---:R-:W-:Y:S02]  /*1a250*/  PRMT R21, RZ, 0x7610, R21 ;  /* 0x00007610ff157816 */ /* 0x004fe40000000015 */
[----:B------:R-:W-:-:S04]  /*1a260*/  PRMT R20, RZ, 0x7610, R20 ;  /* 0x00007610ff147816 */ /* 0x000fc80000000014 */
[----:B------:R0:W2:Y:S02]  /*1a270*/  @P0 LDG.E.U16 R21, desc[UR20][R52.64] ;  /* 0x0000001434150981 */ /* 0x0000a4000c1e1500 */
[----:B0-----:R-:W-:Y:S02]  /*1a280*/  @P0 IMAD.MOV.U32 R52, RZ, RZ, R89 ;  /* 0x000000ffff340224 */ /* 0x001fe400078e0059 */
[----:B------:R-:W-:-:S05]  /*1a290*/  @P0 IMAD.MOV.U32 R53, RZ, RZ, R84 ;  /* 0x000000ffff350224 */ /* 0x000fca00078e0054 */
[----:B------:R-:W2:Y:S04]  /*1a2a0*/  @P0 LDG.E.U16 R20, desc[UR20][R52.64] ;  /* 0x0000001434140981 */ /* 0x000ea8000c1e1500 */
[----:B------:R0:W-:Y:S04]  /*1a2b0*/  STL [R1+0x9b0], R8 ;  /* 0x0009b00801007387 */ /* 0x0001e80000100800 */
[----:B------:R-:W4:Y:S04]  /*1a2c0*/  LDL R87, [R1+0xee0] ;  /* 0x000ee00001577983 */ /* 0x000f280000100800 */
[----:B0-----:R-:W4:Y:S04]  /*1a2d0*/  LDL R8, [R1+0xedc] ;  /* 0x000edc0001087983 */ /* 0x001f280000100800 */
[----:B---3--:R0:W-:Y:S04]  /*1a2e0*/  STL [R1+0x9ac], R9 ;  /* 0x0009ac0901007387 */ /* 0x0081e80000100800 */
[----:B------:R-:W3:Y:S04]  /*1a2f0*/  LDL R88, [R1+0xf20] ;  /* 0x000f200001587983 */ /* 0x000ee80000100800 */
[----:B------:R-:W3:Y:S04]  /*1a300*/  LDL R69, [R1+0xf5c] ;  /* 0x000f5c0001457983 */ /* 0x000ee80000100800 */
[----:B0-----:R-:W3:Y:S04]  /*1a310*/  LDL R9, [R1+0xf1c] ;  /* 0x000f1c0001097983 */ /* 0x001ee80000100800 */
[----:B------:R-:W3:Y:S01]  /*1a320*/  LDL R70, [R1+0xf60] ;  /* 0x000f600001467983 */ /* 0x000ee20000100800 */
[----:B------:R-:W-:-:S03]  /*1a330*/  PRMT R4, RZ, 0x7610, R4 ;  /* 0x00007610ff047816 */ /* 0x000fc60000000004 */
[----:B------:R-:W3:Y:S04]  /*1a340*/  LDL.LU.64 R52, [R1+0x1ec0] ;  /* 0x001ec00001347983 */ /* 0x000ee80000300a00 */
[----:B------:R-:W3:Y:S04]  /*1a350*/  LDL R84, [R1+0xf9c] ;  /* 0x000f9c0001547983 */ /* 0x000ee80000100800 */
[----:B------:R-:W3:Y:S01]  /*1a360*/  LDL R89, [R1+0xfa0] ;  /* 0x000fa00001597983 */ /* 0x000ee20000100800 */
[----:B------:R-:W-:Y:S02]  /*1a370*/  PRMT R6, RZ, 0x7610, R6 ;  /* 0x00007610ff067816 */ /* 0x000fe40000000006 */
[----:B------:R-:W-:Y:S01]  /*1a380*/  PRMT R66, RZ, 0x7610, R66 ;  /* 0x00007610ff427816 */ /* 0x000fe20000000042 */
[----:B--2---:R4:W-:Y:S04]  /*1a390*/  STL [R1+0x9a4], R20 ;  /* 0x0009a41401007387 */ /* 0x0049e80000100800 */
[----:B------:R0:W-:Y:S01]  /*1a3a0*/  STL [R1+0x9a8], R21 ;  /* 0x0009a81501007387 */ /* 0x0001e20000100800 */
[----:B----4-:R-:W-:-:S02]  /*1a3b0*/  @P0 IMAD.MOV.U32 R20, RZ, RZ, R5 ;  /* 0x000000ffff140224 */ /* 0x010fc400078e0005 */
[----:B0-----:R-:W-:-:S05]  /*1a3c0*/  @P0 IMAD.MOV.U32 R21, RZ, RZ, R67 ;  /* 0x000000ffff150224 */ /* 0x001fca00078e0043 */
[----:B------:R0:W2:Y:S02]  /*1a3d0*/  @P0 LDG.E.U16 R4, desc[UR20][R20.64] ;  /* 0x0000001414040981 */ /* 0x0000a4000c1e1500 */
[----:B0-----:R-:W-:Y:S02]  /*1a3e0*/  @P0 IMAD.MOV.U32 R20, RZ, RZ, R7 ;  /* 0x000000ffff140224 */ /* 0x001fe400078e0007 */
[----:B------:R-:W-:-:S05]  /*1a3f0*/  @P0 IMAD.MOV.U32 R21, RZ, RZ, R68 ;  /* 0x000000ffff150224 */ /* 0x000fca00078e0044 */
[----:B------:R0:W4:Y:S02]  /*1a400*/  @P0 LDG.E.U16 R6, desc[UR20][R20.64] ;  /* 0x0000001414060981 */ /* 0x000124000c1e1500 */
[----:B0-----:R-:W-:Y:S02]  /*1a410*/  @P0 IMAD.MOV.U32 R20, RZ, RZ, R86 ;  /* 0x000000ffff140224 */ /* 0x001fe400078e0056 */
[----:B------:R-:W-:-:S05]  /*1a420*/  @P0 IMAD.MOV.U32 R21, RZ, RZ, R85 ;  /* 0x000000ffff150224 */ /* 0x000fca00078e0055 */
[----:B------:R-:W4:Y:S01]  /*1a430*/  @P0 LDG.E.U16 R66, desc[UR20][R20.64] ;  /* 0x0000001414420981 */ /* 0x000f22000c1e1500 */
[----:B---3--:R-:W-:Y:S01]  /*1a440*/  PRMT R53, RZ, 0x7610, R53 ;  /* 0x00007610ff357816 */ /* 0x008fe20000000035 */
[----:B------:R-:W-:Y:S01]  /*1a450*/  @P0 IMAD.MOV.U32 R67, RZ, RZ, R8 ;  /* 0x000000ffff430224 */ /* 0x000fe200078e0008 */
[----:B------:R-:W-:Y:S01]  /*1a460*/  PRMT R52, RZ, 0x7610, R52 ;  /* 0x00007610ff347816 */ /* 0x000fe20000000034 */
[----:B--2---:R0:W-:Y:S04]  /*1a470*/  STL [R1+0x9a0], R4 ;  /* 0x0009a00401007387 */ /* 0x0041e80000100800 */
[----:B------:R-:W2:Y:S04]  /*1a480*/  LDL R5, [R1+0xfe0] ;  /* 0x000fe00001057983 */ /* 0x000ea80000100800 */
[----:B0-----:R-:W3:Y:S04]  /*1a490*/  LDL R4, [R1+0xfdc] ;  /* 0x000fdc0001047983 */ /* 0x001ee80000100800 */
[----:B----4-:R0:W-:Y:S04]  /*1a4a0*/  STL [R1+0x99c], R6 ;  /* 0x00099c0601007387 */ /* 0x0101e80000100800 */
[----:B------:R-:W4:Y:S04]  /*1a4b0*/  LDL R7, [R1+0x1020] ;  /* 0x0010200001077983 */ /* 0x000f280000100800 */
[----:B------:R-:W2:Y:S04]  /*1a4c0*/  LDL R85, [R1+0x105c] ;  /* 0x00105c0001557983 */ /* 0x000ea80000100800 */
[----:B0-----:R-:W4:Y:S04]  /*1a4d0*/  LDL R6, [R1+0x101c] ;  /* 0x00101c0001067983 */ /* 0x001f280000100800 */
[----:B------:R-:W2:Y:S04]  /*1a4e0*/  LDL R86, [R1+0x1060] ;  /* 0x0010600001567983 */ /* 0x000ea80000100800 */
[----:B------:R-:W2:Y:S04]  /*1a4f0*/  LDL.LU.64 R20, [R1+0x1eb8] ;  /* 0x001eb80001147983 */ /* 0x000ea80000300a00 */
[----:B------:R0:W-:Y:S04]  /*1a500*/  STL [R1+0x998], R66 ;  /* 0x0009984201007387 */ /* 0x0001e80000100800 */
[----:B------:R-:W3:Y:S01]  /*1a510*/  LDL R8, [R1+0x109c] ;  /* 0x00109c0001087983 */ /* 0x000ee20000100800 */
[----:B0-----:R-:W-:-:S03]  /*1a520*/  @P0 MOV R66, R87 ;  /* 0x0000005700420202 */ /* 0x001fc60000000f00 */
[----:B------:R-:W3:Y:S04]  /*1a530*/  LDL R87, [R1+0x10a0] ;  /* 0x0010a00001577983 */ /* 0x000ee80000100800 */
[----:B------:R0:W3:Y:S02]  /*1a540*/  @P0 LDG.E.U16 R53, desc[UR20][R66.64] ;  /* 0x0000001442350981 */ /* 0x0000e4000c1e1500 */
[----:B0-----:R-:W-:Y:S02]  /*1a550*/  @P0 IMAD.MOV.U32 R66, RZ, RZ, R88 ;  /* 0x000000ffff420224 */ /* 0x001fe400078e0058 */
[----:B------:R-:W-:Y:S01]  /*1a560*/  @P0 IMAD.MOV.U32 R67, RZ, RZ, R9 ;  /* 0x000000ffff430224 */ /* 0x000fe200078e0009 */
[----:B------:R-:W3:Y:S04]  /*1a570*/  LDL R88, [R1+0x10e0] ;  /* 0x0010e00001587983 */ /* 0x000ee80000100800 */
[----:B------:R-:W3:Y:S04]  /*1a580*/  @P0 LDG.E.U16 R52, desc[UR20][R66.64] ;  /* 0x0000001442340981 */ /* 0x000ee8000c1e1500 */
[----:B------:R-:W4:Y:S04]  /*1a590*/  LDL R9, [R1+0x10dc] ;  /* 0x0010dc0001097983 */ /* 0x000f280000100800 */
[----:B------:R-:W4:Y:S01]  /*1a5a0*/  LDL.LU.64 R66, [R1+0x1eb0] ;  /* 0x001eb00001427983 */ /* 0x000f220000300a00 */
[----:B--2---:R-:W-:-:S02]  /*1a5b0*/  PRMT R21, RZ, 0x7610, R21 ;  /* 0x00007610ff157816 */ /* 0x004fc40000000015 */
[----:B------:R-:W-:Y:S01]  /*1a5c0*/  PRMT R20, RZ, 0x7610, R20 ;  /* 0x00007610ff147816 */ /* 0x000fe20000000014 */
[----:B---3--:R0:W-:Y:S04]  /*1a5d0*/  STL [R1+0x990], R52 ;  /* 0x0009903401007387 */ /* 0x0081e80000100800 */
[----:B------:R2:W-:Y:S01]  /*1a5e0*/  STL [R1+0x994], R53 ;  /* 0x0009943501007387 */ /* 0x0005e20000100800 */
[----:B----4-:R-:W-:-:S03]  /*1a5f0*/  @P0 LOP3.LUT R7, R7, R6, RZ, 0x3c, !PT ;  /* 0x0000000607070212 */ /* 0x010fc600078e3cff */
[----:B------:R-:W3:Y:S01]  /*1a600*/  LDL R68, [R1+0x111c] ;  /* 0x00111c0001447983 */ /* 0x000ee20000100800 */
[----:B0-----:R-:W-:Y:S02]  /*1a610*/  @P0 IMAD.MOV.U32 R52, RZ, RZ, R70 ;  /* 0x000000ffff340224 */ /* 0x001fe400078e0046 */
[----:B--2---:R-:W-:Y:S01]  /*1a620*/  @P0 IMAD.MOV.U32 R53, RZ, RZ, R69 ;  /* 0x000000ffff350224 */ /* 0x004fe200078e0045 */
[----:B------:R-:W-:Y:S01]  /*1a630*/  @P0 LOP3.LUT R6, R7, R6, RZ, 0x3c, !PT ;  /* 0x0000000607060212 */ /* 0x000fe200078e3cff */
[----:B------:R-:W2:Y:S04]  /*1a640*/  LDL R69, [R1+0x1120] ;  /* 0x0011200001457983 */ /* 0x000ea80000100800 */
[----:B------:R0:W4:Y:S01]  /*1a650*/  @P0 LDG.E.U16 R21, desc[UR20][R52.64] ;  /* 0x0000001434150981 */ /* 0x000122000c1e1500 */
[----:B------:R-:W-:-:S03]  /*1a660*/  PRMT R66, RZ, 0x7610, R66 ;  /* 0x00007610ff427816 */ /* 0x000fc60000000042 */
[----:B------:R-:W2:Y:S01]  /*1a670*/  LDL R70, [R1+0x115c] ;  /* 0x00115c0001467983 */ /* 0x000ea20000100800 */
[----:B0-----:R-:W-:Y:S02]  /*1a680*/  @P0 IMAD.MOV.U32 R52, RZ, RZ, R89 ;  /* 0x000000ffff340224 */ /* 0x001fe400078e0059 */
[----:B------:R-:W-:Y:S01]  /*1a690*/  @P0 IMAD.MOV.U32 R53, RZ, RZ, R84 ;  /* 0x000000ffff350224 */ /* 0x000fe200078e0054 */
[----:B------:R-:W2:Y:S04]  /*1a6a0*/  LDL R89, [R1+0x1160] ;  /* 0x0011600001597983 */ /* 0x000ea80000100800 */
[----:B------:R-:W2:Y:S01]  /*1a6b0*/  @P0 LDG.E.U16 R20, desc[UR20][R52.64] ;  /* 0x0000001434140981 */ /* 0x000ea2000c1e1500 */
[----:B------:R-:W-:Y:S02]  /*1a6c0*/  PRMT R67, RZ, 0x7610, R67 ;  /* 0x00007610ff437816 */ /* 0x000fe40000000043 */
[----:B------:R-:W-:-:S05]  /*1a6d0*/  @P0 LOP3.LUT R7, R7, R6, RZ, 0x3c, !PT ;  /* 0x0000000607070212 */ /* 0x000fca00078e3cff */
[----:B------:R-:W3:Y:S04]  /*1a6e0*/  @P0 LDG.E.U16 R66, desc[UR20][R6.64] ;  /* 0x0000001406420981 */ /* 0x000ee8000c1e1500 */
[----:B------:R-:W3:Y:S04]  /*1a6f0*/  LDL.LU.64 R52, [R1+0x1ea8] ;  /* 0x001ea80001347983 */ /* 0x000ee80000300a00 */
[----:B--2---:R0:W-:Y:S04]  /*1a700*/  STL [R1+0x988], R20 ;  /* 0x0009881401007387 */ /* 0x0041e80000100800 */
[----:B----4-:R2:W-:Y:S01]  /*1a710*/  STL [R1+0x98c], R21 ;  /* 0x00098c1501007387 */ /* 0x0105e20000100800 */
[----:B0-----:R-:W-:-:S03]  /*1a720*/  @P0 IMAD.MOV.U32 R20, RZ, RZ, R5 ;  /* 0x000000ffff140224 */ /* 0x001fc600078e0005 */
[----:B------:R-:W4:Y:S01]  /*1a730*/  LDL R5, [R1+0x11a0] ;  /* 0x0011a00001057983 */ /* 0x000f220000100800 */
[----:B--2---:R-:W-:-:S03]  /*1a740*/  @P0 IMAD.MOV.U32 R21, RZ, RZ, R4 ;  /* 0x000000ffff150224 */ /* 0x004fc600078e0004 */
[----:B------:R-:W2:Y:S04]  /*1a750*/  LDL R4, [R1+0x119c] ;  /* 0x00119c0001047983 */ /* 0x000ea80000100800 */
[----:B------:R-:W2:Y:S04]  /*1a760*/  @P0 LDG.E.U16 R67, desc[UR20][R20.64] ;  /* 0x0000001414430981 */ /* 0x000ea8000c1e1500 */
[----:B------:R-:W4:Y:S04]  /*1a770*/  LDL.LU.64 R20, [R1+0x1ea0] ;  /* 0x001ea00001147983 */ /* 0x000f280000300a00 */
[----:B------:R-:W4:Y:S01]  /*1a780*/  LDL.LU.64 R6, [R1+0x1e98] ;  /* 0x001e980001067983 */ /* 0x000f220000300a00 */
[----:B------:R-:W-:-:S03]  /*1a790*/  PRMT R65, RZ, 0x7610, R65 ;  /* 0x00007610ff417816 */ /* 0x000fc60000000041 */
[----:B---3--:R0:W-:Y:S01]  /*1a7a0*/  STL [R1+0x980], R66 ;  /* 0x0009804201007387 */ /* 0x0081e20000100800 */
[----:B------:R-:W-:Y:S01]  /*1a7b0*/  PRMT R64, RZ, 0x7610, R64 ;  /* 0x00007610ff407816 */ /* 0x000fe20000000040 */
[----:B0-----:R-:W-:Y:S02]  /*1a7c0*/  @P0 IMAD.MOV.U32 R66, RZ, RZ, R86 ;  /* 0x000000ffff420224 */ /* 0x001fe400078e0056 */
[----:B--2---:R0:W-:Y:S04]  /*1a7d0*/  STL [R1+0x984], R67 ;  /* 0x0009844301007387 */ /* 0x0041e80000100800 */
[----:B------:R-:W2:Y:S04]  /*1a7e0*/  LDL R84, [R1+0x11dc] ;  /* 0x0011dc0001547983 */ /* 0x000ea80000100800 */
[----:B------:R-:W3:Y:S01]  /*1a7f0*/  LDL R86, [R1+0x11e0] ;  /* 0x0011e00001567983 */ /* 0x000ee20000100800 */
[----:B0-----:R-:W-:-:S03]  /*1a800*/  @P0 IMAD.MOV.U32 R67, RZ, RZ, R85 ;  /* 0x000000ffff430224 */ /* 0x001fc600078e0055 */
[----:B------:R-:W2:Y:S01]  /*1a810*/  LDL R85, [R1+0x121c] ;  /* 0x00121c0001557983 */ /* 0x000ea20000100800 */
[----:B----4-:R-:W-:-:S03]  /*1a820*/  PRMT R7, RZ, 0x7610, R7 ;  /* 0x00007610ff077816 */ /* 0x010fc60000000007 */
[----:B------:R0:W4:Y:S02]  /*1a830*/  @P0 LDG.E.U16 R65, desc[UR20][R66.64] ;  /* 0x0000001442410981 */ /* 0x000124000c1e1500 */
[----:B0-----:R-:W-:Y:S02]  /*1a840*/  @P0 IMAD.MOV.U32 R66, RZ, RZ, R87 ;  /* 0x000000ffff420224 */ /* 0x001fe400078e0057 */
[----:B------:R-:W-:Y:S01]  /*1a850*/  @P0 IMAD.MOV.U32 R67, RZ, RZ, R8 ;  /* 0x000000ffff430224 */ /* 0x000fe200078e0008 */
[----:B------:R-:W2:Y:S01]  /*1a860*/  LDL R87, [R1+0x1220] ;  /* 0x0012200001577983 */ /* 0x000ea20000100800 */
[----:B------:R-:W-:-:S03]  /*1a870*/  @P0 IMAD.MOV.U32 R8, RZ, RZ, R88 ;  /* 0x000000ffff080224 */ /* 0x000fc600078e0058 */
[----:B------:R-:W2:Y:S04]  /*1a880*/  @P0 LDG.E.U16 R7, desc[UR20][R66.64] ;  /* 0x0000001442070981 */ /* 0x000ea8000c1e1500 */
[----:B------:R-:W3:Y:S01]  /*1a890*/  @P0 LDG.E.U16 R64, desc[UR20][R8.64] ;  /* 0x0000001408400981 */ /* 0x000ee2000c1e1500 */
[----:B------:R-:W-:-:S03]  /*1a8a0*/  PRMT R21, RZ, 0x7610, R21 ;  /* 0x00007610ff157816 */ /* 0x000fc60000000015 */
[----:B------:R-:W3:Y:S01]  /*1a8b0*/  LDL.LU R66, [R1+0x1e90] ;  /* 0x001e900001427983 */ /* 0x000ee20000300800 */
[----:B------:R-:W-:-:S03]  /*1a8c0*/  PRMT R20, RZ, 0x7610, R20 ;  /* 0x00007610ff147816 */ /* 0x000fc60000000014 */
[----:B--2---:R0:W-:Y:S04]  /*1a8d0*/  STL [R1+0x978], R7 ;  /* 0x0009780701007387 */ /* 0x0041e80000100800 */
[----:B------:R-:W2:Y:S04]  /*1a8e0*/  LDL R88, [R1+0x1258] ;  /* 0x0012580001587983 */ /* 0x000ea80000100800 */
[----:B0-----:R-:W2:Y:S04]  /*1a8f0*/  LDL R7, [R1+0x1254] ;  /* 0x0012540001077983 */ /* 0x001ea80000100800 */
[----:B------:R-:W2:Y:S04]  /*1a900*/  LDL.LU.64 R8, [R1+0x1e88] ;  /* 0x001e880001087983 */ /* 0x000ea80000300a00 */
[----:B---3--:R0:W-:Y:S04]  /*1a910*/  STL [R1+0x974], R64 ;  /* 0x0009744001007387 */ /* 0x0081e80000100800 */
[----:B----4-:R3:W-:Y:S01]  /*1a920*/  STL [R1+0x97c], R65 ;  /* 0x00097c4101007387 */ /* 0x0107e20000100800 */
[----:B0-----:R-:W-:-:S03]  /*1a930*/  @P0 IMAD.MOV.U32 R64, RZ, RZ, R69 ;  /* 0x000000ffff400224 */ /* 0x001fc600078e0045 */
[----:B------:R-:W4:Y:S01]  /*1a940*/  LDL R69, [R1+0x1290] ;  /* 0x0012900001457983 */ /* 0x000f220000100800 */
[----:B---3--:R-:W-:-:S03]  /*1a950*/  @P0 IMAD.MOV.U32 R65, RZ, RZ, R68 ;  /* 0x000000ffff410224 */ /* 0x008fc600078e0044 */
[----:B------:R-:W4:Y:S04]  /*1a960*/  LDL R68, [R1+0x128c] ;  /* 0x00128c0001447983 */ /* 0x000f280000100800 */
[----:B------:R0:W3:Y:S02]  /*1a970*/  @P0 LDG.E.U16 R21, desc[UR20][R64.64] ;  /* 0x0000001440150981 */ /* 0x0000e4000c1e1500 */
[----:B0-----:R-:W-:Y:S02]  /*1a980*/  @P0 IMAD.MOV.U32 R64, RZ, RZ, R89 ;  /* 0x000000ffff400224 */ /* 0x001fe400078e0059 */
[----:B------:R-:W-:Y:S01]  /*1a990*/  @P0 IMAD.MOV.U32 R65, RZ, RZ, R70 ;  /* 0x000000ffff410224 */ /* 0x000fe200078e0046 */
[----:B------:R-:W3:Y:S04]  /*1a9a0*/  LDL R89, [R1+0xae8] ;  /* 0x000ae80001597983 */ /* 0x000ee80000100800 */
[----:B------:R-:W3:Y:S04]  /*1a9b0*/  @P0 LDG.E.U16 R20, desc[UR20][R64.64] ;  /* 0x0000001440140981 */ /* 0x000ee8000c1e1500 */
[----:B------:R-:W4:Y:S01]  /*1a9c0*/  LDL R70, [R1+0xae4] ;  /* 0x000ae40001467983 */ /* 0x000f220000100800 */
[----:B------:R-:W-:-:S02]  /*1a9d0*/  PRMT R66, RZ, 0x7610, R66 ;  /* 0x00007610ff427816 */ /* 0x000fc40000000042 */
[----:B--2---:R-:W-:Y:S01]  /*1a9e0*/  PRMT R9, RZ, 0x7610, R9 ;  /* 0x00007610ff097816 */ /* 0x004fe20000000009 */
[----:B---3--:R0:W-:Y:S04]  /*1a9f0*/  STL [R1+0x96c], R20 ;  /* 0x00096c1401007387 */ /* 0x0081e80000100800 */
[----:B------:R2:W-:Y:S04]  /*1aa00*/  STL [R1+0x970], R21 ;  /* 0x0009701501007387 */ /* 0x0005e80000100800 */
[----:B------:R-:W3:Y:S01]  /*1aa10*/  LDL R64, [R1+0xb64] ;  /* 0x000b640001407983 */ /* 0x000ee20000100800 */
[----:B0-----:R-:W-:-:S03]  /*1aa20*/  @P0 IMAD.MOV.U32 R20, RZ, RZ, R5 ;  /* 0x000000ffff140224 */ /* 0x001fc600078e0005 */
[----:B------:R-:W3:Y:S01]  /*1aa30*/  LDL R5, [R1+0xb28] ;  /* 0x000b280001057983 */ /* 0x000ee20000100800 */
[----:B--2---:R-:W-:-:S03]  /*1aa40*/  @P0 IMAD.MOV.U32 R21, RZ, RZ, R4 ;  /* 0x000000ffff150224 */ /* 0x004fc600078e0004 */
[----:B------:R-:W2:Y:S04]  /*1aa50*/  LDL R4, [R1+0xb24] ;  /* 0x000b240001047983 */ /* 0x000ea80000100800 */
[----:B------:R0:W2:Y:S04]  /*1aa60*/  @P0 LDG.E.U16 R9, desc[UR20][R20.64] ;  /* 0x0000001414090981 */ /* 0x0000a8000c1e1500 */
[----:B------:R-:W3:Y:S01]  /*1aa70*/  LDL R65, [R1+0xb68] ;  /* 0x000b680001417983 */ /* 0x000ee20000100800 */
[----:B0-----:R-:W-:Y:S02]  /*1aa80*/  @P0 IMAD.MOV.U32 R20, RZ, RZ, R86 ;  /* 0x000000ffff140224 */ /* 0x001fe400078e0056 */
[----:B------:R-:W-:-:S05]  /*1aa90*/  @P0 IMAD.MOV.U32 R21, RZ, RZ, R84 ;  /* 0x000000ffff150224 */ /* 0x000fca00078e0054 */
[----:B------:R-:W3:Y:S01]  /*1aaa0*/  @P0 LDG.E.U16 R66, desc[UR20][R20.64] ;  /* 0x0000001414420981 */ /* 0x000ee2000c1e1500 */
[----:B------:R-:W-:Y:S01]  /*1aab0*/  PRMT R6, RZ, 0x7610, R6 ;  /* 0x00007610ff067816 */ /* 0x000fe20000000006 */
[----:B------:R-:W-:Y:S02]  /*1aac0*/  @P0 IMAD.MOV.U32 R67, RZ, RZ, R85 ;  /* 0x000000ffff430224 */ /* 0x000fe400078e0055 */
[----:B--2---:R-:W-:Y:S04]  /*1aad0*/  STL [R1+0x1cd8], R9 ;  /* 0x001cd80901007387 */ /* 0x004fe80000100800 */
[----:B------:R-:W2:Y:S04]  /*1aae0*/  LDL R84, [R1+0xba4] ;  /* 0x000ba40001547983 */ /* 0x000ea80000100800 */
[----:B------:R-:W2:Y:S04]  /*1aaf0*/  LDL R86, [R1+0xba8] ;  /* 0x000ba80001567983 */ /* 0x000ea80000100800 */
[----:B------:R-:W2:Y:S04]  /*1ab00*/  LDL.LU.64 R20, [R1+0x1e80] ;  /* 0x001e800001147983 */ /* 0x000ea80000300a00 */
[----:B---3--:R0:W-:Y:S02]  /*1ab10*/  STL [R1+0x964], R66 ;  /* 0x0009644201007387 */ /* 0x0081e40000100800 */
[----:B0-----:R-:W-:-:S05]  /*1ab20*/  @P0 IMAD.MOV.U32 R66, RZ, RZ, R87 ;  /* 0x000000ffff420224 */ /* 0x001fca00078e0057 */
[----:B------:R-:W3:Y:S01]  /*1ab30*/  @P0 LDG.E.U16 R6, desc[UR20][R66.64] ;  /* 0x0000001442060981 */ /* 0x000ee2000c1e1500 */
[----:B----4-:R-:W-:-:S04]  /*1ab40*/  @P0 LOP3.LUT R69, R69, R68, RZ, 0x3c, !PT ;  /* 0x0000004445450212 */ /* 0x010fc800078e3cff */
[C---:B------:R-:W-:Y:S01]  /*1ab50*/  @P0 LOP3.LUT R68, R69.reuse, R68, RZ, 0x3c, !PT ;  /* 0x0000004445440212 */ /* 0x040fe200078e3cff */
[----:B------:R-:W4:Y:S03]  /*1ab60*/  LDL.LU R66, [R1+0x1e78] ;  /* 0x001e780001427983 */ /* 0x000f260000300800 */
[----:B------:R-:W-:Y:S01]  /*1ab70*/  @P0 LOP3.LUT R69, R69, R68, RZ, 0x3c, !PT ;  /* 0x0000004445450212 */ /* 0x000fe200078e3cff */
[----:B------:R-:W4:Y:S04]  /*1ab80*/  LDL R85, [R1+0xbe4] ;  /* 0x000be40001557983 */ /* 0x000f280000100800 */
[----:B------:R-:W4:Y:S01]  /*1ab90*/  LDL R87, [R1+0xbe8] ;  /* 0x000be80001577983 */ /* 0x000f220000100800 */
[----:B--2---:R-:W-:-:S02]  /*1aba0*/  PRMT R20, RZ, 0x7610, R20 ;  /* 0x00007610ff147816 */ /* 0x004fc40000000014 */
[----:B------:R-:W-:-:S04]  /*1abb0*/  PRMT R21, RZ, 0x7610, R21 ;  /* 0x00007610ff157816 */ /* 0x000fc80000000015 */
[----:B------:R-:W2:Y:S04]  /*1abc0*/  @P0 LDG.E.U16 R20, desc[UR20][R68.64] ;  /* 0x0000001444140981 */ /* 0x000ea8000c1e1500 */
[----:B---3--:R0:W-:Y:S02]  /*1abd0*/  STL [R1+0x960], R6 ;  /* 0x0009600601007387 */ /* 0x0081e40000100800 */
[----:B0-----:R-:W-:-:S05]  /*1abe0*/  @P0 IMAD.MOV.U32 R6, RZ, RZ, R88 ;  /* 0x000000ffff060224 */ /* 0x001fca00078e0058 */
[----:B------:R-:W3:Y:S01]  /*1abf0*/  @P0 LDG.E.U16 R21, desc[UR20][R6.64] ;  /* 0x0000001406150981 */ /* 0x000ee2000c1e1500 */
[----:B------:R-:W-:-:S03]  /*1ac00*/  PRMT R71, RZ, 0x7610, R71 ;  /* 0x00007610ff477816 */ /* 0x000fc60000000047 */
[----:B------:R-:W4:Y:S04]  /*1ac10*/  LDL.LU.64 R6, [R1+0x1e70] ;  /* 0x001e700001067983 */ /* 0x000f280000300a00 */
[----:B------:R-:W4:Y:S04]  /*1ac20*/  LDL R67, [R1+0xc24] ;  /* 0x000c240001437983 */ /* 0x000f280000100800 */
[----:B------:R-:W4:Y:S04]  /*1ac30*/  LDL R88, [R1+0xc28] ;  /* 0x000c280001587983 */ /* 0x000f280000100800 */
[----:B------:R-:W4:Y:S04]  /*1ac40*/  LDL R68, [R1+0xc64] ;  /* 0x000c640001447983 */ /* 0x000f280000100800 */
[----:B------:R-:W4:Y:S04]  /*1ac50*/  LDL R69, [R1+0xc68] ;  /* 0x000c680001457983 */ /* 0x000f280000100800 */
[----:B--2---:R0:W-:Y:S02]  /*1ac60*/  STL [R1+0x958], R20 ;  /* 0x0009581401007387 */ /* 0x0041e40000100800 */
[----:B0-----:R-:W-:-:S02]  /*1ac70*/  @P0 IMAD.MOV.U32 R20, RZ, RZ, R89 ;  /* 0x000000ffff140224 */ /* 0x001fc400078e0059 */
[----:B---3--:R0:W-:Y:S04]  /*1ac80*/  STL [R1+0x95c], R21 ;  /* 0x00095c1501007387 */ /* 0x0081e80000100800 */
[----:B------:R-:W2:Y:S01]  /*1ac90*/  LDL R89, [R1+0xca8] ;  /* 0x000ca80001597983 */ /* 0x000ea20000100800 */
[----:B0-----:R-:W-:-:S03]  /*1aca0*/  @P0 IMAD.MOV.U32 R21, RZ, RZ, R70 ;  /* 0x000000ffff150224 */ /* 0x001fc600078e0046 */
[----:B------:R-:W3:Y:S04]  /*1acb0*/  LDL R70, [R1+0xca4] ;  /* 0x000ca40001467983 */ /* 0x000ee80000100800 */
[----:B------:R0:W2:Y:S04]  /*1acc0*/  @P0 LDG.E.U16 R71, desc[UR20][R20.64] ;  /* 0x0000001414470981 */ /* 0x0000a8000c1e1500 */
[----:B------:R-:W0:Y:S01]  /*1acd0*/  LDL.LU.64 R20, [R1+0x1e68] ;  /* 0x001e680001147983 */ /* 0x000e220000300a00 */
[----:B------:R-:W-:Y:S02]  /*1ace0*/  @P0 LOP3.LUT R65, R65, R64, RZ, 0x3c, !PT ;  /* 0x0000004041410212 */ /* 0x000fe400078e3cff */
[----:B------:R-:W-:-:S02]  /*1acf0*/  @P0 LOP3.LUT R5, R5, R4, RZ, 0x3c, !PT ;  /* 0x0000000405050212 */ /* 0x000fc400078e3cff */
[----:B------:R-:W-:Y:S02]  /*1ad00*/  @P0 LOP3.LUT R64, R65, R64, RZ, 0x3c, !PT ;  /* 0x0000004041400212 */ /* 0x000fe400078e3cff */
[----:B------:R-:W-:Y:S02]  /*1ad10*/  @P0 LOP3.LUT R4, R5, R4, RZ, 0x3c, !PT ;  /* 0x0000000405040212 */ /* 0x000fe400078e3cff */
[----:B------:R-:W-:Y:S02]  /*1ad20*/  @P0 LOP3.LUT R65, R65, R64, RZ, 0x3c, !PT ;  /* 0x0000004041410212 */ /* 0x000fe400078e3cff */
[----:B----4-:R-:W-:Y:S02]  /*1ad30*/  PRMT R7, RZ, 0x7610, R7 ;  /* 0x00007610ff077816 */ /* 0x010fe40000000007 */
[----:B------:R-:W-:-:S05]  /*1ad40*/  @P0 LOP3.LUT R5, R5, R4, RZ, 0x3c, !PT ;  /* 0x0000000405050212 */ /* 0x000fca00078e3cff */
[----:B------:R-:W4:Y:S01]  /*1ad50*/  @P0 LDG.E.U16 R7, desc[UR20][R4.64] ;  /* 0x0000001404070981 */ /* 0x000f22000c1e1500 */
[----:B------:R-:W-:-:S03]  /*1ad60*/  PRMT R66, RZ, 0x7610, R66 ;  /* 0x00007610ff427816 */ /* 0x000fc60000000042 */
[----:B------:R-:W3:Y:S01]  /*1ad70*/  LDL.LU.64 R4, [R1+0x1e60] ;  /* 0x001e600001047983 */ /* 0x000ee20000300a00 */
[----:B0-----:R-:W-:Y:S02]  /*1ad80*/  PRMT R21, RZ, 0x7610, R21 ;  /* 0x00007610ff157816 */ /* 0x001fe40000000015 */
[----:B------:R-:W-:-:S04]  /*1ad90*/  PRMT R20, RZ, 0x7610, R20 ;  /* 0x00007610ff147816 */ /* 0x000fc80000000014 */
[----:B------:R0:W3:Y:S02]  /*1ada0*/  @P0 LDG.E.U16 R21, desc[UR20][R64.64] ;  /* 0x0000001440150981 */ /* 0x0000e4000c1e1500 */
[----:B0-----:R-:W-:Y:S02]  /*1adb0*/  @P0 IMAD.MOV.U32 R64, RZ, RZ, R86 ;  /* 0x000000ffff400224 */ /* 0x001fe400078e0056 */
[----:B------:R-:W-:-:S05]  /*1adc0*/  @P0 IMAD.MOV.U32 R65, RZ, RZ, R84 ;  /* 0x000000ffff410224 */ /* 0x000fca00078e0054 */
[----:B------:R-:W3:Y:S04]  /*1add0*/  @P0 LDG.E.U16 R20, desc[UR20][R64.64] ;  /* 0x0000001440140981 */ /* 0x000ee8000c1e1500 */
[----:B--2---:R0:W-:Y:S04]  /*1ade0*/  STL [R1+0x954], R71 ;  /* 0x0009544701007387 */ /* 0x0041e80000100800 */
[----:B0-----:R-:W2:Y:S04]  /*1adf0*/  LDL R71, [R1+0xce4] ;  /* 0x000ce40001477983 */ /* 0x001ea80000100800 */
[----:B----4-:R0:W-:Y:S04]  /*1ae00*/  STL [R1+0x950], R7 ;  /* 0x0009500701007387 */ /* 0x0101e80000100800 */
[----:B------:R-:W4:Y:S04]  /*1ae10*/  LDL R64, [R1+0xd24] ;  /* 0x000d240001407983 */ /* 0x000f280000100800 */
[----:B------:R-:W4:Y:S04]  /*1ae20*/  LDL R65, [R1+0xd28] ;  /* 0x000d280001417983 */ /* 0x000f280000100800 */
[----:B0-----:R-:W2:Y:S04]  /*1ae30*/  LDL R7, [R1+0xce8] ;  /* 0x000ce80001077983 */ /* 0x001ea80000100800 */
[----:B------:R-:W2:Y:S04]  /*1ae40*/  LDL R84, [R1+0xd64] ;  /* 0x000d640001547983 */ /* 0x000ea80000100800 */
[----:B------:R-:W2:Y:S04]  /*1ae50*/  LDL R86, [R1+0xd68] ;  /* 0x000d680001567983 */ /* 0x000ea80000100800 */
[----:B---3--:R0:W-:Y:S04]  /*1ae60*/  STL [R1+0x948], R20 ;  /* 0x0009481401007387 */ /* 0x0081e80000100800 */
[----:B------:R3:W-:Y:S01]  /*1ae70*/  STL [R1+0x94c], R21 ;  /* 0x00094c1501007387 */ /* 0x0007e20000100800 */
[----:B0-----:R-:W-:-:S02]  /*1ae80*/  @P0 IMAD.MOV.U32 R20, RZ, RZ, R87 ;  /* 0x000000ffff140224 */ /* 0x001fc400078e0057 */
[----:B---3--:R-:W-:-:S05]  /*1ae90*/  @P0 IMAD.MOV.U32 R21, RZ, RZ, R85 ;  /* 0x000000ffff150224 */ /* 0x008fca00078e0055 */
[----:B------:R-:W3:Y:S04]  /*1aea0*/  @P0 LDG.E.U16 R66, desc[UR20][R20.64] ;  /* 0x0000001414420981 */ /* 0x000ee8000c1e1500 */
[----:B------:R-:W2:Y:S01]  /*1aeb0*/  LDL.LU.64 R20, [R1+0x1e58] ;  /* 0x001e580001147983 */ /* 0x000ea20000300a00 */
[-C--:B------:R-:W-:Y:S02]  /*1aec0*/  @P0 LOP3.LUT R69, R69, R68.reuse, RZ, 0x3c, !PT ;  /* 0x0000004445450212 */ /* 0x080fe400078e3cff */
[----:B------:R-:W-:Y:S01]  /*1aed0*/  PRMT R5, RZ, 0x7610, R5 ;  /* 0x00007610ff057816 */ /* 0x000fe20000000005 */
[----:B------:R-:W4:Y:S01]  /*1aee0*/  LDL R85, [R1+0xda4] ;  /* 0x000da40001557983 */ /* 0x000f220000100800 */
[----:B------:R-:W-:-:S03]  /*1aef0*/  @P0 LOP3.LUT R68, R69, R68, RZ, 0x3c, !PT ;  /* 0x0000004445440212 */ /* 0x000fc600078e3cff */
[----:B------:R-:W4:Y:S01]  /*1af00*/  LDL R87, [R1+0xda8] ;  /* 0x000da80001577983 */ /* 0x000f220000100800 */
[----:B------:R-:W-:-:S03]  /*1af10*/  @P0 LOP3.LUT R69, R69, R68, RZ, 0x3c, !PT ;  /* 0x0000004445450212 */ /* 0x000fc600078e3cff */
[----:B---3--:R0:W-:Y:S01]  /*1af20*/  STL [R1+0x944], R66 ;  /* 0x0009444201007387 */ /* 0x0081e20000100800 */
[----:B--2---:R-:W-:Y:S01]  /*1af30*/  PRMT R21, RZ, 0x7610, R21 ;  /* 0x00007610ff157816 */ /* 0x004fe20000000015 */
[----:B0-----:R-:W-:Y:S01]  /*1af40*/  @P0 IMAD.MOV.U32 R66, RZ, RZ, R88 ;  /* 0x000000ffff420224 */ /* 0x001fe200078e0058 */
[----:B------:R-:W-:-:S04]  /*1af50*/  PRMT R20, RZ, 0x7610, R20 ;  /* 0x00007610ff147816 */ /* 0x000fc80000000014 */
[----:B------:R0:W2:Y:S04]  /*1af60*/  @P0 LDG.E.U16 R21, desc[UR20][R68.64] ;  /* 0x0000001444150981 */ /* 0x0000a8000c1e1500 */
[----:B------:R-:W3:Y:S01]  /*1af70*/  @P0 LDG.E.U16 R5, desc[UR20][R66.64] ;  /* 0x0000001442050981 */ /* 0x000ee2000c1e1500 */
[----:B0-----:R-:W-:Y:S02]  /*1af80*/  @P0 IMAD.MOV.U32 R68, RZ, RZ, R89 ;  /* 0x000000ffff440224 */ /* 0x001fe400078e0059 */
[----:B------:R-:W-:Y:S01]  /*1af90*/  @P0 IMAD.MOV.U32 R69, RZ, RZ, R70 ;  /* 0x000000ffff450224 */ /* 0x000fe200078e0046 */
[-C--:B----4-:R-:W-:Y:S01]  /*1afa0*/  @P0 LOP3.LUT R65, R65, R64.reuse, RZ, 0x3c, !PT ;  /* 0x0000004041410212 */ /* 0x090fe200078e3cff */
[----:B------:R-:W4:Y:S04]  /*1afb0*/  LDL.LU R66, [R1+0x1e50] ;  /* 0x001e500001427983 */ /* 0x000f280000300800 */
[----:B------:R-:W2:Y:S01]  /*1afc0*/  @P0 LDG.E.U16 R20, desc[UR20][R68.64] ;  /* 0x0000001444140981 */ /* 0x000ea2000c1e1500 */
[----:B------:R-:W-:-:S02]  /*1afd0*/  @P0 LOP3.LUT R64, R65, R64, RZ, 0x3c, !PT ;  /* 0x0000004041400212 */ /* 0x000fc400078e3cff */
[----:B------:R-:W-:Y:S02]  /*1afe0*/  PRMT R53, RZ, 0x7610, R53 ;  /* 0x00007610ff357816 */ /* 0x000fe40000000035 */
[----:B------:R-:W-:Y:S01]  /*1aff0*/  @P0 LOP3.LUT R65, R65, R64, RZ, 0x3c, !PT ;  /* 0x0000004041410212 */ /* 0x000fe200078e3cff */
[----:B------:R-:W-:Y:S01]  /*1b000*/  @P0 IMAD.MOV.U32 R70, RZ, RZ, R7 ;  /* 0x000000ffff460224 */ /* 0x000fe200078e0007 */
[----:B------:R-:W-:Y:S02]  /*1b010*/  PRMT R6, RZ, 0x7610, R6 ;  /* 0x00007610ff067816 */ /* 0x000fe40000000006 */
[----:B------:R-:W-:Y:S01]  /*1b020*/  PRMT R52, RZ, 0x7610, R52 ;  /* 0x00007610ff347816 */ /* 0x000fe20000000034 */
[----:B------:R0:W4:Y:S04]  /*1b030*/  @P0 LDG.E.U16 R53, desc[UR20][R64.64] ;  /* 0x0000001440350981 */ /* 0x000128000c1e1500 */
[----:B------:R-:W4:Y:S01]  /*1b040*/  @P0 LDG.E.U16 R6, desc[UR20][R70.64] ;  /* 0x0000001446060981 */ /* 0x000f22000c1e1500 */
[----:B0-----:R-:W-:-:S02]  /*1b050*/  @P0 IMAD.MOV.U32 R64, RZ, RZ, R86 ;  /* 0x000000ffff400224 */ /* 0x001fc400078e0056 */
[----:B------:R-:W-:-:S05]  /*1b060*/  @P0 IMAD.MOV.U32 R65, RZ, RZ, R84 ;  /* 0x000000ffff410224 */ /* 0x000fca00078e0054 */
[----:B------:R-:W4:Y:S04]  /*1b070*/  @P0 LDG.E.U16 R52, desc[UR20][R64.64] ;  /* 0x0000001440340981 */ /* 0x000f28000c1e1500 */
[----:B---3--:R0:W-:Y:S04]  /*1b080*/  STL [R1+0x940], R5 ;  /* 0x0009400501007387 */ /* 0x0081e80000100800 */
[----:B------:R-:W3:Y:S04]  /*1b090*/  LDL R88, [R1+0xde8] ;  /* 0x000de80001587983 */ /* 0x000ee80000100800 */
[----:B0-----:R-:W3:Y:S04]  /*1b0a0*/  LDL R5, [R1+0xde4] ;  /* 0x000de40001057983 */ /* 0x001ee80000100800 */
[----:B------:R-:W3:Y:S04]  /*1b0b0*/  LDL.LU R68, [R1+0x1e4c] ;  /* 0x001e4c0001447983 */ /* 0x000ee80000300800 */
[----:B--2---:R0:W-:Y:S04]  /*1b0c0*/  STL [R1+0x938], R20 ;  /* 0x0009381401007387 */ /* 0x0041e80000100800 */
[----:B0-----:R-:W2:Y:S04]  /*1b0d0*/  LDL R20, [R1+0xe24] ;  /* 0x000e240001147983 */ /* 0x001ea80000100800 */
[----:B------:R0:W-:Y:S04]  /*1b0e0*/  STL [R1+0x93c], R21 ;  /* 0x00093c1501007387 */ /* 0x0001e80000100800 */
[----:B------:R-:W2:Y:S04]  /*1b0f0*/  LDL R67, [R1+0xe64] ;  /* 0x000e640001437983 */ /* 0x000ea80000100800 */
[----:B------:R-:W2:Y:S04]  /*1b100*/  LDL R89, [R1+0xe68] ;  /* 0x000e680001597983 */ /* 0x000ea80000100800 */
[----:B0-----:R-:W2:Y:S04]  /*1b110*/  LDL R21, [R1+0xe28] ;  /* 0x000e280001157983 */ /* 0x001ea80000100800 */
[----:B------:R-:W2:Y:S04]  /*1b120*/  LDL.LU R70, [R1+0x1e48] ;  /* 0x001e480001467983 */ /* 0x000ea80000300800 */
[----:B------:R-:W2:Y:S04]  /*1b130*/  LDL R69, [R1+0xea4] ;  /* 0x000ea40001457983 */ /* 0x000ea80000100800 */
[----:B------:R-:W2:Y:S04]  /*1b140*/  LDL R71, [R1+0xea8] ;  /* 0x000ea80001477983 */ /* 0x000ea80000100800 */
[----:B----4-:R0:W-:Y:S01]  /*1b150*/  STL [R1+0x934], R6 ;  /* 0x0009340601007387 */ /* 0x0101e20000100800 */
[----:B------:R-:W-:-:S03]  /*1b160*/  PRMT R4, RZ, 0x7610, R4 ;  /* 0x00007610ff047816 */ /* 0x000fc60000000004 */
[----:B------:R-:W4:Y:S04]  /*1b170*/  LDL R7, [R1+0xee8] ;  /* 0x000ee80001077983 */ /* 0x000f280000100800 */
[----:B------:R-:W4:Y:S04]  /*1b180*/  LDL R84, [R1+0xf24] ;  /* 0x000f240001547983 */ /* 0x000f280000100800 */
[----:B0-----:R-:W4:Y:S04]  /*1b190*/  LDL R6, [R1+0xee4] ;  /* 0x000ee40001067983 */ /* 0x001f280000100800 */
[----:B------:R-:W4:Y:S04]  /*1b1a0*/  LDL R86, [R1+0xf28] ;  /* 0x000f280001567983 */ /* 0x000f280000100800 */
[----:B------:R-:W4:Y:S04]  /*1b1b0*/  LDL.LU.64 R64, [R1+0x1e40] ;  /* 0x001e400001407983 */ /* 0x000f280000300a00 */
[----:B------:R0:W-:Y:S04]  /*1b1c0*/  STL [R1+0x92c], R52 ;  /* 0x00092c3401007387 */ /* 0x0001e80000100800 */
[----:B------:R1:W-:Y:S01]  /*1b1d0*/  STL [R1+0x930], R53 ;  /* 0x0009303501007387 */ /* 0x0003e20000100800 */
[----:B------:R-:W-:Y:S01]  /*1b1e0*/  PRMT R9, RZ, 0x7610, R9 ;  /* 0x00007610ff097816 */ /* 0x000fe20000000009 */
[----:B0-----:R-:W-:Y:S01]  /*1b1f0*/  @P0 IMAD.MOV.U32 R52, RZ, RZ, R87 ;  /* 0x000000ffff340224 */ /* 0x001fe200078e0057 */
[----:B------:R-:W-:Y:S01]  /*1b200*/  PRMT R66, RZ, 0x7610, R66 ;  /* 0x00007610ff427816 */ /* 0x000fe20000000042 */
[----:B------:R-:W4:Y:S01]  /*1b210*/  LDL R87, [R1+0xf68] ;  /* 0x000f680001577983 */ /* 0x000f220000100800 */
[----:B-1----:R-:W-:-:S03]  /*1b220*/  @P0 IMAD.MOV.U32 R53, RZ, RZ, R85 ;  /* 0x000000ffff350224 */ /* 0x002fc600078e0055 */
[----:B------:R-:W4:Y:S04]  /*1b230*/  LDL R85, [R1+0xf64] ;  /* 0x000f640001557983 */ /* 0x000f280000100800 */
[----:B------:R3:W4:Y:S02]  /*1b240*/  @P0 LDG.E.U16 R4, desc[UR20][R52.64] ;  /* 0x0000001434040981 */ /* 0x000724000c1e1500 */
[----:B---3--:R-:W-:Y:S02]  /*1b250*/  @P0 IMAD.MOV.U32 R52, RZ, RZ, R88 ;  /* 0x000000ffff340224 */ /* 0x008fe400078e0058 */
[----:B------:R-:W-:-:S05]  /*1b260*/  @P0 IMAD.MOV.U32 R53, RZ, RZ, R5 ;  /* 0x000000ffff350224 */ /* 0x000fca00078e0005 */
[----:B------:R-:W3:Y:S01]  /*1b270*/  @P0 LDG.E.U16 R9, desc[UR20][R52.64] ;  /* 0x0000001434090981 */ /* 0x000ee2000c1e1500 */
[----:B--2---:R-:W-:-:S04]  /*1b280*/  @P0 LOP3.LUT R21, R21, R20, RZ, 0x3c, !PT ;  /* 0x0000001415150212 */ /* 0x004fc800078e3cff */
[----:B------:R-:W-:-:S04]  /*1b290*/  @P0 LOP3.LUT R20, R21, R20, RZ, 0x3c, !PT ;  /* 0x0000001415140212 */ /* 0x000fc800078e3cff */
[----:B------:R-:W-:-:S05]  /*1b2a0*/  @P0 LOP3.LUT R21, R21, R20, RZ, 0x3c, !PT ;  /* 0x0000001415150212 */ /* 0x000fca00078e3cff */
[----:B------:R-:W2:Y:S01]  /*1b2b0*/  @P0 LDG.E.U16 R66, desc[UR20][R20.64] ;  /* 0x0000001414420981 */ /* 0x000ea2000c1e1500 */
[----:B------:R-:W-:-:S03]  /*1b2c0*/  PRMT R68, RZ, 0x7610, R68 ;  /* 0x00007610ff447816 */ /* 0x000fc60000000044 */
[----:B----4-:R0:W-:Y:S04]  /*1b2d0*/  STL [R1+0x928], R4 ;  /* 0x0009280401007387 */ /* 0x0101e80000100800 */
[----:B------:R-:W4:Y:S04]  /*1b2e0*/  LDL R5, [R1+0xfa8] ;  /* 0x000fa80001057983 */ /* 0x000f280000100800 */
[----:B0-----:R-:W4:Y:S04]  /*1b2f0*/  LDL R4, [R1+0xfa4] ;  /* 0x000fa40001047983 */ /* 0x001f280000100800 */
[----:B------:R-:W4:Y:S04]  /*1b300*/  LDL.LU.64 R52, [R1+0x1e38] ;  /* 0x001e380001347983 */ /* 0x000f280000300a00 */
[----:B---3--:R0:W-:Y:S04]  /*1b310*/  STL [R1+0x924], R9 ;  /* 0x0009240901007387 */ /* 0x0081e80000100800 */
[----:B------:R-:W3:Y:S04]  /*1b320*/  LDL R88, [R1+0xfe8] ;  /* 0x000fe80001587983 */ /* 0x000ee80000100800 */
[----:B0-----:R-:W3:Y:S04]  /*1b330*/  LDL R9, [R1+0xfe4] ;  /* 0x000fe40001097983 */ /* 0x001ee80000100800 */
[----:B------:R-:W3:Y:S04]  /*1b340*/  LDL.LU.64 R20, [R1+0x1e30] ;  /* 0x001e300001147983 */ /* 0x000ee80000300a00 */
[----:B--2---:R0:W-:Y:S02]  /*1b350*/  STL [R1+0x920], R66 ;  /* 0x0009204201007387 */ /* 0x0041e40000100800 */
[----:B0-----:R-:W-:-:S05]  /*1b360*/  @P0 IMAD.MOV.U32 R66, RZ, RZ, R89 ;  /* 0x000000ffff420224 */ /* 0x001fca00078e0059 */
[----:B------:R-:W2:Y:S01]  /*1b370*/  @P0 LDG.E.U16 R68, desc[UR20][R66.64] ;  /* 0x0000001442440981 */ /* 0x000ea2000c1e1500 */
[----:B------:R-:W-:-:S04]  /*1b380*/  @P0 LOP3.LUT R7, R7, R6, RZ, 0x3c, !PT ;  /* 0x0000000607070212 */ /* 0x000fc800078e3cff */
[C---:B------:R-:W-:Y:S02]  /*1b390*/  @P0 LOP3.LUT R6, R7.reuse, R6, RZ, 0x3c, !PT ;  /* 0x0000000607060212 */ /* 0x040fe400078e3cff */
[----:B------:R-:W-:Y:S01]  /*1b3a0*/  PRMT R49, RZ, 0x7610, R49 ;  /* 0x00007610ff317816 */ /* 0x000fe20000000031 */
[----:B------:R-:W3:Y:S01]  /*1b3b0*/  LDL.LU.64 R66, [R1+0x1e28] ;  /* 0x001e280001427983 */ /* 0x000ee20000300a00 */
[----:B------:R-:W-:Y:S02]  /*1b3c0*/  PRMT R70, RZ, 0x7610, R70 ;  /* 0x00007610ff467816 */ /* 0x000fe40000000046 */
[----:B------:R-:W-:Y:S01]  /*1b3d0*/  @P0 LOP3.LUT R7, R7, R6, RZ, 0x3c, !PT ;  /* 0x0000000607070212 */ /* 0x000fe200078e3cff */
[----:B------:R-:W3:Y:S04]  /*1b3e0*/  LDL R89, [R1+0x1024] ;  /* 0x0010240001597983 */ /* 0x000ee80000100800 */
[----:B------:R-:W3:Y:S04]  /*1b3f0*/  @P0 LDG.E.U16 R49, desc[UR20][R6.64] ;  /* 0x0000001406310981 */ /* 0x000ee8000c1e1500 */
[----:B--2---:R0:W-:Y:S02]  /*1b400*/  STL [R1+0x91c], R68 ;  /* 0x00091c4401007387 */ /* 0x0041e40000100800 */
[----:B0-----:R-:W-:-:S05]  /*1b410*/  @P0 IMAD.MOV.U32 R68, RZ, RZ, R71 ;  /* 0x000000ffff440224 */ /* 0x001fca00078e0047 */
[----:B------:R-:W2:Y:S01]  /*1b420*/  @P0 LDG.E.U16 R70, desc[UR20][R68.64] ;  /* 0x0000001444460981 */ /* 0x000ea2000c1e1500 */
[-C--:B----4-:R-:W-:Y:S01]  /*1b430*/  @P0 LOP3.LUT R5, R5, R4.reuse, RZ, 0x3c, !PT ;  /* 0x0000000405050212 */ /* 0x090fe200078e3cff */
[----:B------:R-:W-:Y:S01]  /*1b440*/  @P0 IMAD.MOV.U32 R71, RZ, RZ, R84 ;  /* 0x000000ffff470224 */ /* 0x000fe200078e0054 */
[----:B------:R-:W-:Y:S02]  /*1b450*/  PRMT R81, RZ, 0x7610, R81 ;  /* 0x00007610ff517816 */ /* 0x000fe40000000051 */
[----:B------:R-:W-:Y:S01]  /*1b460*/  @P0 LOP3.LUT R4, R5, R4, RZ, 0x3c, !PT ;  /* 0x0000000405040212 */ /* 0x000fe200078e3cff */
[----:B------:R-:W4:Y:S04]  /*1b470*/  LDL.LU.64 R68, [R1+0x1e20] ;  /* 0x001e200001447983 */ /* 0x000f280000300a00 */
[----:B------:R-:W4:Y:S04]  /*1b480*/  LDL R6, [R1+0x10a4] ;  /* 0x0010a40001067983 */ /* 0x000f280000100800 */
[----:B------:R-:W4:Y:S04]  /*1b490*/  LDL R7, [R1+0x10a8] ;  /* 0x0010a80001077983 */ /* 0x000f280000100800 */
[----:B---3--:R-:W-:Y:S01]  /*1b4a0*/  STL [R1+0x1c84], R49 ;  /* 0x001c843101007387 */ /* 0x008fe20000100800 */
[----:B------:R-:W-:Y:S01]  /*1b4b0*/  PRMT R19, RZ, 0x7610, R19 ;  /* 0x00007610ff137816 */ /* 0x000fe20000000013 */
[----:B------:R-:W-:Y:S01]  /*1b4c0*/  @P0 IMAD.MOV.U32 R84, RZ, RZ, R87 ;  /* 0x000000ffff540224 */ /* 0x000fe200078e0057 */
[----:B------:R-:W-:-:S02]  /*1b4d0*/  PRMT R48, RZ, 0x7610, R48 ;  /* 0x00007610ff307816 */ /* 0x000fc40000000030 */
[----:B------:R-:W-:Y:S02]  /*1b4e0*/  @P0 LOP3.LUT R5, R5, R4, RZ, 0x3c, !PT ;  /* 0x0000000405050212 */ /* 0x000fe400078e3cff */
[----:B------:R-:W3:Y:S04]  /*1b4f0*/  @P0 LDG.E.U16 R19, desc[UR20][R84.64] ;  /* 0x0000001454130981 */ /* 0x000ee8000c1e1500 */
[----:B------:R-:W3:Y:S04]  /*1b500*/  @P0 LDG.E.U16 R48, desc[UR20][R4.64] ;  /* 0x0000001404300981 */ /* 0x000ee8000c1e1500 */
[----:B--2---:R0:W-:Y:S02]  /*1b510*/  STL [R1+0x918], R70 ;  /* 0x0009184601007387 */ /* 0x0041e40000100800 */
[----:B0-----:R-:W-:-:S05]  /*1b520*/  @P0 IMAD.MOV.U32 R70, RZ, RZ, R86 ;  /* 0x000000ffff460224 */ /* 0x001fca00078e0056 */
[----:B------:R-:W2:Y:S01]  /*1b530*/  @P0 LDG.E.U16 R81, desc[UR20][R70.64] ;  /* 0x0000001446510981 */ /* 0x000ea2000c1e1500 */
[----:B------:R-:W-:-:S03]  /*1b540*/  PRMT R18, RZ, 0x7610, R18 ;  /* 0x00007610ff127816 */ /* 0x000fc60000000012 */
[----:B------:R-:W3:Y:S04]  /*1b550*/  LDL.LU.64 R70, [R1+0x1e18] ;  /* 0x001e180001467983 */ /* 0x000ee80000300a00 */
[----:B------:R-:W4:Y:S01]  /*1b560*/  LDL R86, [R1+0x10e4] ;  /* 0x0010e40001567983 */ /* 0x000f220000100800 */
[----:B------:R-:W-:-:S03]  /*1b570*/  @P0 MOV R49, R9 ;  /* 0x0000000900310202 */ /* 0x000fc60000000f00 */
[----:B--2---:R-:W-:Y:S04]  /*1b580*/  STL [R1+0x1c88], R81 ;  /* 0x001c885101007387 */ /* 0x004fe80000100800 */
[----:B------:R-:W2:Y:S04]  /*1b590*/  LDL.LU.64 R84, [R1+0x1e10] ;  /* 0x001e100001547983 */ /* 0x000ea80000300a00 */
[----:B------:R-:W2:Y:S04]  /*1b5a0*/  LDL R87, [R1+0x1124] ;  /* 0x0011240001577983 */ /* 0x000ea80000100800 */
[----:B---3--:R0:W-:Y:S04]  /*1b5b0*/  STL [R1+0x1c8c], R19 ;  /* 0x001c8c1301007387 */ /* 0x0081e80000100800 */
[----:B------:R-:W3:Y:S04]  /*1b5c0*/  LDL.LU.64 R4, [R1+0x1e08] ;  /* 0x001e080001047983 */ /* 0x000ee80000300a00 */
[----:B------:R1:W-:Y:S01]  /*1b5d0*/  STL [R1+0x1c90], R48 ;  /* 0x001c903001007387 */ /* 0x0003e20000100800 */
[----:B------:R-:W-:-:S03]  /*1b5e0*/  PRMT R51, RZ, 0x7610, R51 ;  /* 0x00007610ff337816 */ /* 0x000fc60000000033 */
[----:B0-----:R-:W2:Y:S01]  /*1b5f0*/  LDL R19, [R1+0x11a8] ;  /* 0x0011a80001137983 */ /* 0x001ea20000100800 */
[----:B-1----:R-:W-:-:S05]  /*1b600*/  @P0 IMAD.MOV.U32 R48, RZ, RZ, R88 ;  /* 0x000000ffff300224 */ /* 0x002fca00078e0058 */
[----:B------:R-:W2:Y:S01]  /*1b610*/  @P0 LDG.E.U16 R18, desc[UR20][R48.64] ;  /* 0x0000001430120981 */ /* 0x000ea2000c1e1500 */
[----:B------:R-:W-:-:S05]  /*1b620*/  @P0 IMAD.MOV.U32 R88, RZ, RZ, R32 ;  /* 0x000000ffff580224 */ /* 0x000fca00078e0020 */
[----:B------:R-:W3:Y:S04]  /*1b630*/  @P0 LDG.E.U16 R51, desc[UR20][R88.64] ;  /* 0x0000001458330981 */ /* 0x000ee8000c1e1500 */
[----:B------:R-:W3:Y:S04]  /*1b640*/  LDL R48, [R1+0x11a4] ;  /* 0x0011a40001307983 */ /* 0x000ee80000100800 */
[----:B--2---:R-:W-:Y:S04]  /*1b650*/  STL [R1+0x1c94], R18 ;  /* 0x001c941201007387 */ /* 0x004fe80000100800 */
[----:B------:R-:W2:Y:S04]  /*1b660*/  LDL.LU R32, [R1+0x1e00] ;  /* 0x001e000001207983 */ /* 0x000ea80000300800 */
[----:B------:R-:W2:Y:S01]  /*1b670*/  LDL.LU.64 R88, [R1+0x1df8] ;  /* 0x001df80001587983 */ /* 0x000ea20000300a00 */
[----:B------:R-:W-:-:S03]  /*1b680*/  PRMT R92, RZ, 0x7610, R92 ;  /* 0x00007610ff5c7816 */ /* 0x000fc6000000005c */
[----:B------:R-:W2:Y:S04]  /*1b690*/  LDL R81, [R1+0x11e4] ;  /* 0x0011e40001517983 */ /* 0x000ea80000100800 */
[----:B---3--:R-:W-:Y:S01]  /*1b6a0*/  STL [R1+0x1c98], R51 ;  /* 0x001c983301007387 */ /* 0x008fe20000100800 */
[----:B----4-:R-:W-:-:S03]  /*1b6b0*/  @P0 LOP3.LUT R7, R7, R6, RZ, 0x3c, !PT ;  /* 0x0000000607070212 */ /* 0x010fc600078e3cff */
[----:B--2---:R-:W2:Y:S04]  /*1b6c0*/  @P0 LDG.E.U16 R92, desc[UR20][R88.64] ;  /* 0x00000014585c0981 */ /* 0x004ea8000c1e1500 */
[----:B------:R-:W3:Y:S01]  /*1b6d0*/  LDL.LU.64 R88, [R1+0x1df0] ;  /* 0x001df00001587983 */ /* 0x000ee20000300a00 */
[C---:B------:R-:W-:Y:S02]  /*1b6e0*/  @P0 LOP3.LUT R6, R7.reuse, R6, RZ, 0x3c, !PT ;  /* 0x0000000607060212 */ /* 0x040fe400078e3cff */
[----:B------:R-:W-:Y:S02]  /*1b6f0*/  PRMT R91, RZ, 0x7610, R91 ;  /* 0x00007610ff5b7816 */ /* 0x000fe4000000005b */
[----:B------:R-:W-:-:S05]  /*1b700*/  @P0 LOP3.LUT R7, R7, R6, RZ, 0x3c, !PT ;  /* 0x0000000607070212 */ /* 0x000fca00078e3cff */
[----:B------:R0:W4:Y:S02]  /*1b710*/  @P0 LDG.E.U16 R91, desc[UR20][R6.64] ;  /* 0x00000014065b0981 */ /* 0x000124000c1e1500 */
[----:B0-----:R-:W-:Y:S02]  /*1b720*/  @P0 IMAD.MOV.U32 R6, RZ, RZ, R54 ;  /* 0x000000ffff060224 */ /* 0x001fe400078e0036 */
[----:B------:R-:W-:Y:S01]  /*1b730*/  @P0 IMAD.MOV.U32 R7, RZ, RZ, R86 ;  /* 0x000000ffff070224 */ /* 0x000fe200078e0056 */
[----:B---3--:R-:W-:-:S06]  /*1b740*/  PRMT R89, RZ, 0x7610, R89 ;  /* 0x00007610ff597816 */ /* 0x008fcc0000000059 */
[----:B------:R-:W3:Y:S01]  /*1b750*/  @P0 LDG.E.U16 R89, desc[UR20][R6.64] ;  /* 0x0000001406590981 */ /* 0x000ee2000c1e1500 */
[----:B------:R-:W-:Y:S01]  /*1b760*/  PRMT R32, RZ, 0x7610, R32 ;  /* 0x00007610ff207816 */ /* 0x000fe20000000020 */
[----:B------:R-:W-:Y:S02]  /*1b770*/  @P0 IMAD.MOV.U32 R86, RZ, RZ, R5 ;  /* 0x000000ffff560224 */ /* 0x000fe400078e0005 */
[----:B--2---:R0:W-:Y:S04]  /*1b780*/  STL [R1+0x1c9c], R92 ;  /* 0x001c9c5c01007387 */ /* 0x0041e80000100800 */
[----:B----4-:R-:W-:Y:S04]  /*1b790*/  STL [R1+0x1ca0], R91 ;  /* 0x001ca05b01007387 */ /* 0x010fe80000100800 */
[----:B------:R-:W2:Y:S04]  /*1b7a0*/  LDL.LU R54, [R1+0x1de8] ;  /* 0x001de80001367983 */ /* 0x000ea80000300800 */
[----:B------:R-:W4:Y:S04]  /*1b7b0*/  LDL R49, [R1+0x125c] ;  /* 0x00125c0001317983 */ /* 0x000f280000100800 */
[----:B------:R-:W2:Y:S04]  /*1b7c0*/  LDL.LU.64 R6, [R1+0x1de0] ;  /* 0x001de00001067983 */ /* 0x000ea80000300a00 */
[----:B------:R-:W2:Y:S04]  /*1b7d0*/  @P0 LDG.E.U16 R32, desc[UR20][R86.64] ;  /* 0x0000001456200981 */ /* 0x000ea8000c1e1500 */
[----:B---3--:R1:W-:Y:S04]  /*1b7e0*/  STL [R1+0x1ca4], R89 ;  /* 0x001ca45901007387 */ /* 0x0083e80000100800 */
[----:B------:R-:W3:Y:S04]  /*1b7f0*/  LDL.LU R5, [R1+0x1dd8] ;  /* 0x001dd80001057983 */ /* 0x000ee80000300800 */
[----:B0-----:R-:W3:Y:S04]  /*1b800*/  LDL R92, [R1+0x1294] ;  /* 0x00129400015c7983 */ /* 0x001ee80000100800 */
[----:B------:R-:W3:Y:S01]  /*1b810*/  LDL.LU.64 R86, [R1+0x1dd0] ;  /* 0x001dd00001567983 */ /* 0x000ee20000300a00 */
[----:B------:R-:W-:-:S03]  /*1b820*/  PRMT R88, RZ, 0x7610, R88 ;  /* 0x00007610ff587816 */ /* 0x000fc60000000058 */
[----:B------:R-:W4:Y:S04]  /*1b830*/  LDL R51, [R1+0xaec] ;  /* 0x000aec0001337983 */ /* 0x000f280000100800 */
[----:B------:R-:W4:Y:S04]  /*1b840*/  LDL R18, [R1+0xaf0] ;  /* 0x000af00001127983 */ /* 0x000f280000100800 */
[----:B--2---:R-:W-:Y:S04]  /*1b850*/  STL [R1+0x1ca8], R32 ;  /* 0x001ca82001007387 */ /* 0x004fe80000100800 */
[----:B---3--:R-:W2:Y:S04]  /*1b860*/  @P0 LDG.E.U16 R88, desc[UR20][R86.64] ;  /* 0x0000001456580981 */ /* 0x008ea8000c1e1500 */
[----:B------:R-:W3:Y:S01]  /*1b870*/  LDL.LU.64 R86, [R1+0x1dc8] ;  /* 0x001dc80001567983 */ /* 0x000ee20000300a00 */
[----:B------:R-:W-:Y:S01]  /*1b880*/  PRMT R54, RZ, 0x7610, R54 ;  /* 0x00007610ff367816 */ /* 0x000fe20000000036 */
[----:B-1----:R-:W-:-:S02]  /*1b890*/  @P0 IMAD.MOV.U32 R89, RZ, RZ, R48 ;  /* 0x000000ffff590224 */ /* 0x002fc400078e0030 */
[----:B------:R-:W4:Y:S04]  /*1b8a0*/  LDL R9, [R1+0xb2c] ;  /* 0x000b2c0001097983 */ /* 0x000f280000100800 */
[----:B--2---:R0:W-:Y:S02]  /*1b8b0*/  STL [R1+0x1cac], R88 ;  /* 0x001cac5801007387 */ /* 0x0041e40000100800 */
[----:B0-----:R-:W-:Y:S01]  /*1b8c0*/  @P0 IMAD.MOV.U32 R88, RZ, RZ, R19 ;  /* 0x000000ffff580224 */ /* 0x001fe200078e0013 */
[----:B---3--:R-:W-:-:S04]  /*1b8d0*/  PRMT R87, RZ, 0x7610, R87 ;  /* 0x00007610ff577816 */ /* 0x008fc80000000057 */
[----:B------:R0:W2:Y:S02]  /*1b8e0*/  @P0 LDG.E.U16 R54, desc[UR20][R88.64] ;  /* 0x0000001458360981 */ /* 0x0000a4000c1e1500 */
[----:B0-----:R-:W-:Y:S02]  /*1b8f0*/  @P0 IMAD.MOV.U32 R88, RZ, RZ, R8 ;  /* 0x000000ffff580224 */ /* 0x001fe400078e0008 */
[----:B------:R-:W-:-:S05]  /*1b900*/  @P0 IMAD.MOV.U32 R89, RZ, RZ, R81 ;  /* 0x000000ffff590224 */ /* 0x000fca00078e0051 */
[----:B------:R0:W3:Y:S01]  /*1b910*/  @P0 LDG.E.U16 R87, desc[UR20][R88.64] ;  /* 0x0000001458570981 */ /* 0x0000e2000c1e1500 */
[----:B------:R-:W-:Y:S01]  /*1b920*/  PRMT R86, RZ, 0x7610, R86 ;  /* 0x00007610ff567816 */ /* 0x000fe20000000056 */
[----:B0-----:R-:W-:Y:S02]  /*1b930*/  @P0 IMAD.MOV.U32 R88, RZ, RZ, R6 ;  /* 0x000000ffff580224 */ /* 0x001fe400078e0006 */
[----:B------:R-:W-:-:S05]  /*1b940*/  @P0 IMAD.MOV.U32 R89, RZ, RZ, R7 ;  /* 0x000000ffff590224 */ /* 0x000fca00078e0007 */
[----:B------:R-:W4:Y:S04]  /*1b950*/  @P0 LDG.E.U16 R86, desc[UR20][R88.64] ;  /* 0x0000001458560981 */ /* 0x000f28000c1e1500 */
[----:B--2---:R-:W-:Y:S04]  /*1b960*/  STL [R1+0x1cb0], R54 ;  /* 0x001cb03601007387 */ /* 0x004fe80000100800 */
[----:B------:R-:W2:Y:S04]  /*1b970*/  LDL.LU R8, [R1+0x1dc4] ;  /* 0x001dc40001087983 */ /* 0x000ea80000300800 */
[----:B---3--:R0:W-:Y:S04]  /*1b980*/  STL [R1+0x1cb4], R87 ;  /* 0x001cb45701007387 */ /* 0x0081e80000100800 */
[----:B------:R-:W3:Y:S04]  /*1b990*/  LDL.LU R7, [R1+0x1dc0] ;  /* 0x001dc00001077983 */ /* 0x000ee80000300800 */
[----:B------:R-:W3:Y:S01]  /*1b9a0*/  LDL.LU R6, [R1+0x1dbc] ;  /* 0x001dbc0001067983 */ /* 0x000ee20000300800 */
[----:B0-----:R-:W-:-:S03]  /*1b9b0*/  @P0 IMAD.MOV.U32 R87, RZ, RZ, R92 ;  /* 0x000000ffff570224 */ /* 0x001fc600078e005c */
[----:B------:R-:W3:Y:S04]  /*1b9c0*/  LDL R48, [R1+0xbac] ;  /* 0x000bac0001307983 */ /* 0x000ee80000100800 */
[----:B------:R-:W3:Y:S04]  /*1b9d0*/  LDL R19, [R1+0xbec] ;  /* 0x000bec0001137983 */ /* 0x000ee80000100800 */
[----:B------:R-:W3:Y:S01]  /*1b9e0*/  LDL R81, [R1+0xbf0] ;  /* 0x000bf00001517983 */ /* 0x000ee20000100800 */
[----:B------:R-:W-:-:S03]  /*1b9f0*/  PRMT R5, RZ, 0x7610, R5 ;  /* 0x00007610ff057816 */ /* 0x000fc60000000005 */
[----:B----4-:R0:W-:Y:S01]  /*1ba00*/  STL [R1+0x1cb8], R86 ;  /* 0x001cb85601007387 */ /* 0x0101e20000100800 */
[----:B------:R-:W-:Y:S02]  /*1ba10*/  @P0 IMAD.MOV.U32 R88, RZ, RZ, R4 ;  /* 0x000000ffff580224 */ /* 0x000fe400078e0004 */
[----:B------:R-:W-:Y:S01]  /*1ba20*/  @P0 IMAD.MOV.U32 R89, RZ, RZ, R49 ;  /* 0x000000ffff590224 */ /* 0x000fe200078e0031 */
[----:B------:R-:W4:Y:S04]  /*1ba30*/  LDL.LU R4, [R1+0x1db8] ;  /* 0x001db80001047983 */ /* 0x000f280000300800 */
[----:B------:R-:W4:Y:S01]  /*1ba40*/  @P0 LDG.E.U16 R5, desc[UR20][R88.64] ;  /* 0x0000001458050981 */ /* 0x000f22000c1e1500 */
[----:B0-----:R-:W-:-:S03]  /*1ba50*/  @P0 IMAD.MOV.U32 R86, RZ, RZ, R85 ;  /* 0x000000ffff560224 */ /* 0x001fc600078e0055 */
[----:B------:R-:W4:Y:S01]  /*1ba60*/  LDL R49, [R1+0xc2c] ;  /* 0x000c2c0001317983 */ /* 0x000f220000100800 */
[----:B--2---:R-:W-:-:S06]  /*1ba70*/  PRMT R8, RZ, 0x7610, R8 ;  /* 0x00007610ff087816 */ /* 0x004fcc0000000008 */
[----:B------:R0:W2:Y:S02]  /*1ba80*/  @P0 LDG.E.U16 R8, desc[UR20][R86.64] ;  /* 0x0000001456080981 */ /* 0x0000a4000c1e1500 */
[----:B0-----:R-:W-:Y:S01]  /*1ba90*/  @P0 IMAD.MOV.U32 R86, RZ, RZ, R18 ;  /* 0x000000ffff560224 */ /* 0x001fe200078e0012 */
[----:B---3--:R-:W-:Y:S01]  /*1baa0*/  PRMT R7, RZ, 0x7610, R7 ;  /* 0x00007610ff077816 */ /* 0x008fe20000000007 */
[----:B------:R-:W-:Y:S01]  /*1bab0*/  @P0 IMAD.MOV.U32 R87, RZ, RZ, R51 ;  /* 0x000000ffff570224 */ /* 0x000fe200078e0033 */
[----:B------:R-:W-:-:S04]  /*1bac0*/  PRMT R6, RZ, 0x7610, R6 ;  /* 0x00007610ff067816 */ /* 0x000fc80000000006 */
[----:B------:R0:W3:Y:S02]  /*1bad0*/  @P0 LDG.E.U16 R7, desc[UR20][R86.64] ;  /* 0x0000001456070981 */ /* 0x0000e4000c1e1500 */
[----:B0-----:R-:W-:Y:S02]  /*1bae0*/  @P0 IMAD.MOV.U32 R86, RZ, RZ, R84 ;  /* 0x000000ffff560224 */ /* 0x001fe400078e0054 */
[----:B------:R-:W-:-:S05]  /*1baf0*/  @P0 IMAD.MOV.U32 R87, RZ, RZ, R9 ;  /* 0x000000ffff570224 */ /* 0x000fca00078e0009 */
[----:B------:R0:W3:Y:S01]  /*1bb00*/  @P0 LDG.E.U16 R6, desc[UR20][R86.64] ;  /* 0x0000001456060981 */ /* 0x0000e2000c1e1500 */
[----:B----4-:R-:W-:-:S03]  /*1bb10*/  PRMT R4, RZ, 0x7610, R4 ;  /* 0x00007610ff047816 */ /* 0x010fc60000000004 */
[----:B------:R-:W-:Y:S04]  /*1bb20*/  STL [R1+0x1cbc], R5 ;  /* 0x001cbc0501007387 */ /* 0x000fe80000100800 */
[----:B------:R-:W4:Y:S01]  /*1bb30*/  LDL.LU R85, [R1+0x1db4] ;  /* 0x001db40001557983 */ /* 0x000f220000300800 */
[----:B0-----:R-:W-:Y:S02]  /*1bb40*/  @P0 IMAD.MOV.U32 R86, RZ, RZ, R70 ;  /* 0x000000ffff560224 */ /* 0x001fe400078e0046 */
[----:B------:R-:W-:-:S05]  /*1bb50*/  @P0 IMAD.MOV.U32 R87, RZ, RZ, R71 ;  /* 0x000000ffff570224 */ /* 0x000fca00078e0047 */
[----:B------:R-:W4:Y:S04]  /*1bb60*/  @P0 LDG.E.U16 R4, desc[UR20][R86.64] ;  /* 0x0000001456040981 */ /* 0x000f28000c1e1500 */
[----:B--2---:R-:W-:Y:S04]  /*1bb70*/  STL [R1+0x1cc0], R8 ;  /* 0x001cc00801007387 */ /* 0x004fe80000100800 */
[----:B---3--:R0:W-:Y:S04]  /*1bb80*/  STL [R1+0x1cc4], R7 ;  /* 0x001cc40701007387 */ /* 0x0081e80000100800 */
[----:B------:R-:W2:Y:S04]  /*1bb90*/  LDL.LU R84, [R1+0x1db0] ;  /* 0x001db00001547983 */ /* 0x000ea80000300800 */
[----:B------:R-:W3:Y:S04]  /*1bba0*/  LDL R9, [R1+0xcac] ;  /* 0x000cac0001097983 */ /* 0x000ee80000100800 */
[----:B------:R1:W-:Y:S04]  /*1bbb0*/  STL [R1+0x1cc8], R6 ;  /* 0x001cc80601007387 */ /* 0x0003e80000100800 */
[----:B------:R-:W3:Y:S01]  /*1bbc0*/  LDL.LU R71, [R1+0x1dac] ;  /* 0x001dac0001477983 */ /* 0x000ee20000300800 */
[----:B0-----:R-:W-:-:S03]  /*1bbd0*/  @P0 IMAD.MOV.U32 R7, RZ, RZ, R48 ;  /* 0x000000ffff070224 */ /* 0x001fc600078e0030 */
[----:B------:R-:W3:Y:S01]  /*1bbe0*/  LDL.LU R70, [R1+0x1da8] ;  /* 0x001da80001467983 */ /* 0x000ee20000300800 */
[----:B----4-:R-:W-:Y:S01]  /*1bbf0*/  PRMT R85, RZ, 0x7610, R85 ;  /* 0x00007610ff557816 */ /* 0x010fe20000000055 */
[----:B-1----:R-:W-:Y:S02]  /*1bc00*/  @P0 IMAD.MOV.U32 R6, RZ, RZ, R69 ;  /* 0x000000ffff060224 */ /* 0x002fe400078e0045 */
[----:B------:R-:W4:Y:S01]  /*1bc10*/  LDL R92, [R1+0xcec] ;  /* 0x000cec00015c7983 */ /* 0x000f220000100800 */
[----:B------:R-:W-:-:S03]  /*1bc20*/  @P0 IMAD.MOV.U32 R5, RZ, RZ, R19 ;  /* 0x000000ffff050224 */ /* 0x000fc600078e0013 */
[----:B------:R-:W4:Y:S04]  /*1bc30*/  LDL R51, [R1+0xd2c] ;  /* 0x000d2c0001337983 */ /* 0x000f280000100800 */
[----:B------:R-:W4:Y:S04]  /*1bc40*/  LDL R18, [R1+0xd30] ;  /* 0x000d300001127983 */ /* 0x000f280000100800 */
[----:B------:R0:W-:Y:S04]  /*1bc50*/  STL [R1+0x1ccc], R4 ;  /* 0x001ccc0401007387 */ /* 0x0001e80000100800 */
[----:B------:R-:W4:Y:S04]  /*1bc60*/  @P0 LDG.E.U16 R85, desc[UR20][R6.64] ;  /* 0x0000001406550981 */ /* 0x000f28000c1e1500 */
[----:B------:R-:W4:Y:S01]  /*1bc70*/  LDL.LU R69, [R1+0x1da4] ;  /* 0x001da40001457983 */ /* 0x000f220000300800 */
[----:B0-----:R-:W-:-:S03]  /*1bc80*/  @P0 IMAD.MOV.U32 R4, RZ, RZ, R81 ;  /* 0x000000ffff040224 */ /* 0x001fc600078e0051 */
[----:B------:R-:W4:Y:S01]  /*1bc90*/  LDL R48, [R1+0xd6c] ;  /* 0x000d6c0001307983 */ /* 0x000f220000100800 */
[----:B--2---:R-:W-:-:S06]  /*1bca0*/  PRMT R84, RZ, 0x7610, R84 ;  /* 0x00007610ff547816 */ /* 0x004fcc0000000054 */
[----:B------:R0:W2:Y:S02]  /*1bcb0*/  @P0 LDG.E.U16 R84, desc[UR20][R4.64] ;  /* 0x0000001404540981 */ /* 0x0000a4000c1e1500 */
[----:B0-----:R-:W-:Y:S01]  /*1bcc0*/  @P0 IMAD.MOV.U32 R4, RZ, RZ, R68 ;  /* 0x000000ffff040224 */ /* 0x001fe200078e0044 */
[----:B---3--:R-:W-:Y:S01]  /*1bcd0*/  PRMT R71, RZ, 0x7610, R71 ;  /* 0x00007610ff477816 */ /* 0x008fe20000000047 */
[----:B------:R-:W-:-:S05]  /*1bce0*/  @P0 IMAD.MOV.U32 R5, RZ, RZ, R49 ;  /* 0x000000ffff050224 */ /* 0x000fca00078e0031 */
[----:B------:R0:W3:Y:S01]  /*1bcf0*/  @P0 LDG.E.U16 R71, desc[UR20][R4.64] ;  /* 0x0000001404470981 */ /* 0x0000e2000c1e1500 */
[----:B------:R-:W-:Y:S01]  /*1bd00*/  PRMT R70, RZ, 0x7610, R70 ;  /* 0x00007610ff467816 */ /* 0x000fe20000000046 */
[----:B0-----:R-:W-:Y:S02]  /*1bd10*/  @P0 IMAD.MOV.U32 R4, RZ, RZ, R66 ;  /* 0x000000ffff040224 */ /* 0x001fe400078e0042 */
[----:B------:R-:W-:-:S05]  /*1bd20*/  @P0 IMAD.MOV.U32 R5, RZ, RZ, R67 ;  /* 0x000000ffff050224 */ /* 0x000fca00078e0043 */
[----:B------:R0:W3:Y:S04]  /*1bd30*/  @P0 LDG.E.U16 R70, desc[UR20][R4.64] ;  /* 0x0000001404460981 */ /* 0x0000e8000c1e1500 */
[----:B----4-:R-:W-:Y:S04]  /*1bd40*/  STL [R1+0x1cd0], R85 ;  /* 0x001cd05501007387 */ /* 0x010fe80000100800 */
[----:B--2---:R-:W-:Y:S04]  /*1bd50*/  STL [R1+0x1cd4], R84 ;  /* 0x001cd45401007387 */ /* 0x004fe80000100800 */
[----:B------:R-:W2:Y:S04]  /*1bd60*/  LDL.LU R68, [R1+0x1da0] ;  /* 0x001da00001447983 */ /* 0x000ea80000300800 */
[----:B---3--:R-:W-:Y:S04]  /*1bd70*/  STL [R1+0x1cdc], R71 ;  /* 0x001cdc4701007387 */ /* 0x008fe80000100800 */
[----:B------:R-:W3:Y:S04]  /*1bd80*/  LDL.LU R67, [R1+0x1d9c] ;  /* 0x001d9c0001437983 */ /* 0x000ee80000300800 */
[----:B------:R-:W4:Y:S01]  /*1bd90*/  LDL.LU R66, [R1+0x1d98] ;  /* 0x001d980001427983 */ /* 0x000f220000300800 */
[----:B------:R-:W-:Y:S01]  /*1bda0*/  PRMT R69, RZ, 0x7610, R69 ;  /* 0x00007610ff457816 */ /* 0x000fe20000000045 */
[----:B0-----:R-:W-:-:S02]  /*1bdb0*/  @P0 IMAD.MOV.U32 R4, RZ, RZ, R21 ;  /* 0x000000ffff040224 */ /* 0x001fc400078e0015 */
[----:B------:R-:W-:Y:S01]  /*1bdc0*/  @P0 IMAD.MOV.U32 R5, RZ, RZ, R9 ;  /* 0x000000ffff050224 */ /* 0x000fe200078e0009 */
[----:B------:R-:W4:Y:S04]  /*1bdd0*/  LDL R19, [R1+0xdec] ;  /* 0x000dec0001137983 */ /* 0x000f280000100800 */
[----:B------:R0:W4:Y:S04]  /*1bde0*/  @P0 LDG.E.U16 R69, desc[UR20][R4.64] ;  /* 0x0000001404450981 */ /* 0x000128000c1e1500 */
[----:B------:R-:W4:Y:S04]  /*1bdf0*/  LDL R81, [R1+0xe2c] ;  /* 0x000e2c0001517983 */ /* 0x000f280000100800 */
[----:B------:R-:W4:Y:S01]  /*1be00*/  LDL R49, [R1+0xe30] ;  /* 0x000e300001317983 */ /* 0x000f220000100800 */
[----:B0-----:R-:W-:-:S02]  /*1be10*/  @P0 IMAD.MOV.U32 R4, RZ, RZ, R50 ;  /* 0x000000ffff040224 */ /* 0x001fc400078e0032 */
[----:B------:R-:W-:Y:S01]  /*1be20*/  @P0 IMAD.MOV.U32 R5, RZ, RZ, R92 ;  /* 0x000000ffff050224 */ /* 0x000fe200078e005c */
[----:B------:R-:W-:Y:S04]  /*1be30*/  STL [R1+0x1ce0], R70 ;  /* 0x001ce04601007387 */ /* 0x000fe80000100800 */
[----:B------:R-:W4:Y:S04]  /*1be40*/  LDL.LU R21, [R1+0x1d94] ;  /* 0x001d940001157983 */ /* 0x000f280000300800 */
[----:B------:R-:W4:Y:S01]  /*1be50*/  LDL R9, [R1+0xe6c] ;  /* 0x000e6c0001097983 */ /* 0x000f220000100800 */
[----:B--2---:R-:W-:-:S06]  /*1be60*/  PRMT R68, RZ, 0x7610, R68 ;  /* 0x00007610ff447816 */ /* 0x004fcc0000000044 */
[----:B------:R0:W2:Y:S02]  /*1be70*/  @P0 LDG.E.U16 R68, desc[UR20][R4.64] ;  /* 0x0000001404440981 */ /* 0x0000a4000c1e1500 */
[----:B0-----:R-:W-:Y:S01]  /*1be80*/  @P0 IMAD.MOV.U32 R4, RZ, RZ, R18 ;  /* 0x000000ffff040224 */ /* 0x001fe200078e0012 */
[----:B---3--:R-:W-:Y:S01]  /*1be90*/  PRMT R67, RZ, 0x7610, R67 ;  /* 0x00007610ff437816 */ /* 0x008fe20000000043 */
[----:B------:R-:W-:Y:S01]  /*1bea0*/  @P0 IMAD.MOV.U32 R5, RZ, RZ, R51 ;  /* 0x000000ffff050224 */ /* 0x000fe200078e0033 */
[----:B----4-:R-:W-:-:S04]  /*1beb0*/  PRMT R66, RZ, 0x7610, R66 ;  /* 0x00007610ff427816 */ /* 0x010fc80000000042 */
[----:B------:R0:W3:Y:S02]  /*1bec0*/  @P0 LDG.E.U16 R67, desc[UR20][R4.64] ;  /* 0x0000001404430981 */ /* 0x0000e4000c1e1500 */
[----:B0-----:R-:W-:Y:S02]  /*1bed0*/  @P0 IMAD.MOV.U32 R4, RZ, RZ, R20 ;  /* 0x000000ffff040224 */ /* 0x001fe400078e0014 */
[----:B------:R-:W-:-:S05]  /*1bee0*/  @P0 IMAD.MOV.U32 R5, RZ, RZ, R48 ;  /* 0x000000ffff050224 */ /* 0x000fca00078e0030 */
[----:B------:R0:W4:Y:S04]  /*1bef0*/  @P0 LDG.E.U16 R66, desc[UR20][R4.64] ;  /* 0x0000001404420981 */ /* 0x000128000c1e1500 */
[----:B------:R-:W-:Y:S01]  /*1bf00*/  STL [R1+0x1ce4], R69 ;  /* 0x001ce44501007387 */ /* 0x000fe20000100800 */
[----:B------:R-:W-:-:S03]  /*1bf10*/  PRMT R21, RZ, 0x7610, R21 ;  /* 0x00007610ff157816 */ /* 0x000fc60000000015 */
[----:B------:R-:W4:Y:S01]  /*1bf20*/  LDL.LU R50, [R1+0x1d90] ;  /* 0x001d900001327983 */ /* 0x000f220000300800 */
[----:B0-----:R-:W-:Y:S02]  /*1bf30*/  @P0 IMAD.MOV.U32 R4, RZ, RZ, R52 ;  /* 0x000000ffff040224 */ /* 0x001fe400078e0034 */
[----:B------:R-:W-:-:S05]  /*1bf40*/  @P0 IMAD.MOV.U32 R5, RZ, RZ, R53 ;  /* 0x000000ffff050224 */ /* 0x000fca00078e0035 */
[----:B------:R0:W4:Y:S04]  /*1bf50*/  @P0 LDG.E.U16 R21, desc[UR20][R4.64] ;  /* 0x0000001404150981 */ /* 0x000128000c1e1500 */
[----:B--2---:R-:W-:Y:S04]  /*1bf60*/  STL [R1+0x1ce8], R68 ;  /* 0x001ce84401007387 */ /* 0x004fe80000100800 */
[----:B---3--:R-:W-:Y:S04]  /*1bf70*/  STL [R1+0x1cec], R67 ;  /* 0x001cec4301007387 */ /* 0x008fe80000100800 */
[----:B------:R-:W2:Y:S04]  /*1bf80*/  LDL.LU R20, [R1+0x1d8c] ;  /* 0x001d8c0001147983 */ /* 0x000ea80000300800 */
[----:B------:R-:W3:Y:S04]  /*1bf90*/  LDL R88, [R1+0xf2c] ;  /* 0x000f2c0001587983 */ /* 0x000ee80000100800 */
[----:B----4-:R-:W-:Y:S04]  /*1bfa0*/  STL [R1+0x1cf0], R66 ;  /* 0x001cf04201007387 */ /* 0x010fe80000100800 */
[----:B------:R-:W4:Y:S04]  /*1bfb0*/  LDL.LU R53, [R1+0x1d88] ;  /* 0x001d880001357983 */ /* 0x000f280000300800 */
[----:B------:R-:W3:Y:S01]  /*1bfc0*/  LDL.LU R52, [R1+0x1d84] ;  /* 0x001d840001347983 */ /* 0x000ee20000300800 */
[----:B------:R-:W-:Y:S01]  /*1bfd0*/  PRMT R50, RZ, 0x7610, R50 ;  /* 0x00007610ff327816 */ /* 0x000fe20000000032 */
[----:B0-----:R-:W-:-:S02]  /*1bfe0*/  @P0 IMAD.MOV.U32 R4, RZ, RZ, R23 ;  /* 0x000000ffff040224 */ /* 0x001fc400078e0017 */
[----:B------:R-:W-:Y:S01]  /*1bff0*/  @P0 IMAD.MOV.U32 R5, RZ, RZ, R19 ;  /* 0x000000ffff050224 */ /* 0x000fe200078e0013 */
[----:B------:R-:W3:Y:S04]  /*1c000*/  LDL R32, [R1+0xf6c] ;  /* 0x000f6c0001207983 */ /* 0x000ee80000100800 */
[----:B------:R-:W3:Y:S04]  /*1c010*/  LDL R89, [R1+0xfac] ;  /* 0x000fac0001597983 */ /* 0x000ee80000100800 */
[----:B------:R-:W3:Y:S04]  /*1c020*/  LDL R91, [R1+0xfb0] ;  /* 0x000fb000015b7983 */ /* 0x000ee80000100800 */
[----:B------:R0:W3:Y:S04]  /*1c030*/  @P0 LDG.E.U16 R50, desc[UR20][R4.64] ;  /* 0x0000001404320981 */ /* 0x0000e8000c1e1500 */
[----:B------:R-:W-:Y:S04]  /*1c040*/  STL [R1+0x1cf4], R21 ;  /* 0x001cf41501007387 */ /* 0x000fe80000100800 */
[----:B------:R-:W3:Y:S01]  /*1c050*/  LDL.LU R23, [R1+0x1d80] ;  /* 0x001d800001177983 */ /* 0x000ee20000300800 */
[----:B0-----:R-:W-:-:S02]  /*1c060*/  @P0 IMAD.MOV.U32 R4, RZ, RZ, R49 ;  /* 0x000000ffff040224 */ /* 0x001fc400078e0031 */
[----:B------:R-:W-:Y:S01]  /*1c070*/  @P0 IMAD.MOV.U32 R5, RZ, RZ, R81 ;  /* 0x000000ffff050224 */ /* 0x000fe200078e0051 */
[----:B------:R-:W3:Y:S04]  /*1c080*/  LDL R92, [R1+0xfec] ;  /* 0x000fec00015c7983 */ /* 0x000ee80000100800 */
[----:B------:R-:W3:Y:S01]  /*1c090*/  LDL R51, [R1+0x102c] ;  /* 0x00102c0001337983 */ /* 0x000ee20000100800 */
[----:B--2---:R-:W-:-:S06]  /*1c0a0*/  PRMT R20, RZ, 0x7610, R20 ;  /* 0x00007610ff147816 */ /* 0x004fcc0000000014 */
[----:B------:R0:W2:Y:S02]  /*1c0b0*/  @P0 LDG.E.U16 R20, desc[UR20][R4.64] ;  /* 0x0000001404140981 */ /* 0x0000a4000c1e1500 */
[----:B0-----:R-:W-:Y:S01]  /*1c0c0*/  @P0 IMAD.MOV.U32 R4, RZ, RZ, R24 ;  /* 0x000000ffff040224 */ /* 0x001fe200078e0018 */
[----:B----4-:R-:W-:Y:S01]  /*1c0d0*/  PRMT R53, RZ, 0x7610, R53 ;  /* 0x00007610ff357816 */ /* 0x010fe20000000035 */
[----:B------:R-:W-:Y:S01]  /*1c0e0*/  @P0 IMAD.MOV.U32 R5, RZ, RZ, R9 ;  /* 0x000000ffff050224 */ /* 0x000fe200078e0009 */
[----:B------:R-:W4:Y:S04]  /*1c0f0*/  LDL.LU R24, [R1+0x1d7c] ;  /* 0x001d7c0001187983 */ /* 0x000f280000300800 */
[----:B------:R0:W2:Y:S04]  /*1c100*/  @P0 LDG.E.U16 R53, desc[UR20][R4.64] ;  /* 0x0000001404350981 */ /* 0x0000a8000c1e1500 */
[----:B------:R-:W2:Y:S01]  /*1c110*/  LDL R18, [R1+0x10ac] ;  /* 0x0010ac0001127983 */ /* 0x000ea20000100800 */
[----:B---3--:R-:W-:Y:S01]  /*1c120*/  PRMT R52, RZ, 0x7610, R52 ;  /* 0x00007610ff347816 */ /* 0x008fe20000000034 */
[----:B0-----:R-:W-:-:S02]  /*1c130*/  @P0 IMAD.MOV.U32 R5, RZ, RZ, R65 ;  /* 0x000000ffff050224 */ /* 0x001fc400078e0041 */
[----:B------:R-:W3:Y:S01]  /*1c140*/  LDL.LU R65, [R1+0x1d78] ;  /* 0x001d780001417983 */ /* 0x000ee20000300800 */
[----:B------:R-:W-:-:S03]  /*1c150*/  @P0 IMAD.MOV.U32 R4, RZ, RZ, R29 ;  /* 0x000000ffff040224 */ /* 0x000fc600078e001d */
[----:B------:R-:W2:Y:S04]  /*1c160*/  LDL.LU R29, [R1+0x1d74] ;  /* 0x001d7400011d7983 */ /* 0x000ea80000300800 */
[----:B------:R0:W2:Y:S04]  /*1c170*/  @P0 LDG.E.U16 R52, desc[UR20][R4.64] ;  /* 0x0000001404340981 */ /* 0x0000a8000c1e1500 */
[----:B------:R-:W2:Y:S04]  /*1c180*/  LDL R48, [R1+0x10ec] ;  /* 0x0010ec0001307983 */ /* 0x000ea80000100800 */
[----:B------:R-:W2:Y:S01]  /*1c190*/  LDL R19, [R1+0x112c] ;  /* 0x00112c0001137983 */ /* 0x000ea20000100800 */
[----:B0-----:R-:W-:-:S03]  /*1c1a0*/  @P0 MOV R5, R64 ;  /* 0x0000004000050202 */ /* 0x001fc60000000f00 */
[----:B------:R-:W2:Y:S04]  /*1c1b0*/  LDL R81, [R1+0x1130] ;  /* 0x0011300001517983 */ /* 0x000ea80000100800 */
[----:B------:R-:W2:Y:S01]  /*1c1c0*/  LDL.LU R64, [R1+0x1d70] ;  /* 0x001d700001407983 */ /* 0x000ea20000300800 */
[----:B------:R-:W-:Y:S01]  /*1c1d0*/  PRMT R23, RZ, 0x7610, R23 ;  /* 0x00007610ff177816 */ /* 0x000fe20000000017 */
[----:B------:R-:W-:Y:S02]  /*1c1e0*/  @P0 IMAD.MOV.U32 R4, RZ, RZ, R63 ;  /* 0x000000ffff040224 */ /* 0x000fe400078e003f */
[----:B------:R-:W2:Y:S04]  /*1c1f0*/  LDL.LU R63, [R1+0x1d6c] ;  /* 0x001d6c00013f7983 */ /* 0x000ea80000300800 */
[----:B------:R0:W2:Y:S04]  /*1c200*/  @P0 LDG.E.U16 R23, desc[UR20][R4.64] ;  /* 0x0000001404170981 */ /* 0x0000a8000c1e1500 */
[----:B------:R-:W2:Y:S04]  /*1c210*/  LDL R49, [R1+0x116c] ;  /* 0x00116c0001317983 */ /* 0x000ea80000100800 */
[----:B------:R-:W2:Y:S01]  /*1c220*/  LDL R9, [R1+0x11ac] ;  /* 0x0011ac0001097983 */ /* 0x000ea20000100800 */
[----:B0-----:R-:W-:-:S02]  /*1c230*/  @P0 IMAD.MOV.U32 R4, RZ, RZ, R62 ;  /* 0x000000ffff040224 */ /* 0x001fc400078e003e */
[----:B------:R-:W-:Y:S01]  /*1c240*/  @P0 IMAD.MOV.U32 R5, RZ, RZ, R88 ;  /* 0x000000ffff050224 */ /* 0x000fe200078e0058 */
[----:B------:R-:W2:Y:S01]  /*1c250*/  LDL.LU R62, [R1+0x1d68] ;  /* 0x001d6800013e7983 */ /* 0x000ea20000300800 */
[----:B----4-:R-:W-:-:S06]  /*1c260*/  PRMT R24, RZ, 0x7610, R24 ;  /* 0x00007610ff187816 */ /* 0x010fcc0000000018 */
[----:B------:R0:W4:Y:S01]  /*1c270*/  @P0 LDG.E.U16 R24, desc[UR20][R4.64] ;  /* 0x0000001404180981 */ /* 0x000122000c1e1500 */
[----:B---3--:R-:W-:Y:S01]  /*1c280*/  PRMT R65, RZ, 0x7610, R65 ;  /* 0x00007610ff417816 */ /* 0x008fe20000000041 */
[----:B0-----:R-:W-:Y:S02]  /*1c290*/  @P0 IMAD.MOV.U32 R4, RZ, RZ, R30 ;  /* 0x000000ffff040224 */ /* 0x001fe400078e001e */
[----:B------:R-:W-:Y:S01]  /*1c2a0*/  @P0 IMAD.MOV.U32 R5, RZ, RZ, R32 ;  /* 0x000000ffff050224 */ /* 0x000fe200078e0020 */
[----:B--2---:R-:W-:Y:S01]  /*1c2b0*/  PRMT R29, RZ, 0x7610, R29 ;  /* 0x00007610ff1d7816 */ /* 0x004fe2000000001d */
[----:B------:R-:W2:Y:S04]  /*1c2c0*/  LDL.LU R30, [R1+0x1d64] ;  /* 0x001d6400011e7983 */ /* 0x000ea80000300800 */
[----:B------:R0:W3:Y:S02]  /*1c2d0*/  @P0 LDG.E.U16 R65, desc[UR20][R4.64] ;  /* 0x0000001404410981 */ /* 0x0000e4000c1e1500 */
[----:B0-----:R-:W-:-:S02]  /*1c2e0*/  @P0 IMAD.MOV.U32 R4, RZ, RZ, R91 ;  /* 0x000000ffff040224 */ /* 0x001fc400078e005b */
[----:B------:R-:W-:Y:S01]  /*1c2f0*/  @P0 IMAD.MOV.U32 R5, RZ, RZ, R89 ;  /* 0x000000ffff050224 */ /* 0x000fe200078e0059 */
[----:B------:R-:W-:-:S04]  /*1c300*/  PRMT R64, RZ, 0x7610, R64 ;  /* 0x00007610ff407816 */ /* 0x000fc80000000040 */
[----:B------:R0:W3:Y:S02]  /*1c310*/  @P0 LDG.E.U16 R29, desc[UR20][R4.64] ;  /* 0x00000014041d0981 */ /* 0x0000e4000c1e1500 */
[----:B0-----:R-:W-:Y:S02]  /*1c320*/  @P0 IMAD.MOV.U32 R4, RZ, RZ, R61 ;  /* 0x000000ffff040224 */ /* 0x001fe400078e003d */
[----:B------:R-:W-:Y:S01]  /*1c330*/  @P0 IMAD.MOV.U32 R5, RZ, RZ, R92 ;  /* 0x000000ffff050224 */ /* 0x000fe200078e005c */
[----:B------:R-:W3:Y:S04]  /*1c340*/  LDL.LU R61, [R1+0x1d60] ;  /* 0x001d6000013d7983 */ /* 0x000ee80000300800 */
[----:B------:R0:W4:Y:S02]  /*1c350*/  @P0 LDG.E.U16 R64, desc[UR20][R4.64] ;  /* 0x0000001404400981 */ /* 0x000124000c1e1500 */
[----:B0-----:R-:W-:-:S02]  /*1c360*/  @P0 IMAD.MOV.U32 R4, RZ, RZ, R60 ;  /* 0x000000ffff040224 */ /* 0x001fc400078e003c */
[----:B------:R-:W4:Y:S01]  /*1c370*/  LDL.LU R60, [R1+0x1d5c] ;  /* 0x001d5c00013c7983 */ /* 0x000f220000300800 */
[----:B------:R-:W-:Y:S01]  /*1c380*/  PRMT R63, RZ, 0x7610, R63 ;  /* 0x00007610ff3f7816 */ /* 0x000fe2000000003f */
[----:B------:R-:W-:-:S05]  /*1c390*/  @P0 IMAD.MOV.U32 R5, RZ, RZ, R51 ;  /* 0x000000ffff050224 */ /* 0x000fca00078e0033 */
[----:B------:R0:W4:Y:S01]  /*1c3a0*/  @P0 LDG.E.U16 R63, desc[UR20][R4.64] ;  /* 0x00000014043f0981 */ /* 0x000122000c1e1500 */
[----:B------:R-:W-:Y:S01]  /*1c3b0*/  PRMT R62, RZ, 0x7610, R62 ;  /* 0x00007610ff3e7816 */ /* 0x000fe2000000003e */
[----:B0-----:R-:W-:Y:S02]  /*1c3c0*/  @P0 IMAD.MOV.U32 R5, RZ, RZ, R59 ;  /* 0x000000ffff050224 */ /* 0x001fe400078e003b */
[----:B------:R-:W4:Y:S01]  /*1c3d0*/  LDL.LU R59, [R1+0x1d58] ;  /* 0x001d5800013b7983 */ /* 0x000f220000300800 */
[----:B------:R-:W-:-:S03]  /*1c3e0*/  @P0 IMAD.MOV.U32 R4, RZ, RZ, R58 ;  /* 0x000000ffff040224 */ /* 0x000fc600078e003a */
[----:B------:R-:W4:Y:S04]  /*1c3f0*/  LDL.LU R58, [R1+0x1d54] ;  /* 0x001d5400013a7983 */ /* 0x000f280000300800 */
[----:B------:R0:W4:Y:S02]  /*1c400*/  @P0 LDG.E.U16 R62, desc[UR20][R4.64] ;  /* 0x00000014043e0981 */ /* 0x000124000c1e1500 */
[----:B0-----:R-:W-:Y:S02]  /*1c410*/  @P0 IMAD.MOV.U32 R4, RZ, RZ, R22 ;  /* 0x000000ffff040224 */ /* 0x001fe400078e0016 */
[----:B------:R-:W-:Y:S01]  /*1c420*/  @P0 IMAD.MOV.U32 R5, RZ, RZ, R18 ;  /* 0x000000ffff050224 */ /* 0x000fe200078e0012 */
[----:B------:R-:W4:Y:S01]  /*1c430*/  LDL.LU R22, [R1+0x1d50] ;  /* 0x001d500001167983 */ /* 0x000f220000300800 */
[----:B--2---:R-:W-:-:S06]  /*1c440*/  PRMT R30, RZ, 0x7610, R30 ;  /* 0x00007610ff1e7816 */ /* 0x004fcc000000001e */
[----:B------:R0:W2:Y:S02]  /*1c450*/  @P0 LDG.E.U16 R30, desc[UR20][R4.64] ;  /* 0x00000014041e0981 */ /* 0x0000a4000c1e1500 */
[----:B0-----:R-:W-:Y:S02]  /*1c460*/  @P0 IMAD.MOV.U32 R4, RZ, RZ, R57 ;  /* 0x000000ffff040224 */ /* 0x001fe400078e0039 */
[----:B------:R-:W-:Y:S01]  /*1c470*/  @P0 IMAD.MOV.U32 R5, RZ, RZ, R48 ;  /* 0x000000ffff050224 */ /* 0x000fe200078e0030 */
[----:B------:R-:W2:Y:S01]  /*1c480*/  LDL.LU R57, [R1+0x1d4c] ;  /* 0x001d4c0001397983 */ /* 0x000ea20000300800 */
[----:B---3--:R-:W-:-:S06]  /*1c490*/  PRMT R61, RZ, 0x7610, R61 ;  /* 0x00007610ff3d7816 */ /* 0x008fcc000000003d */
[----:B------:R0:W3:Y:S01]  /*1c4a0*/  @P0 LDG.E.U16 R61, desc[UR20][R4.64] ;  /* 0x00000014043d0981 */ /* 0x0000e2000c1e1500 */
[----:B----4-:R-:W-:Y:S01]  /*1c4b0*/  PRMT R60, RZ, 0x7610, R60 ;  /* 0x00007610ff3c7816 */ /* 0x010fe2000000003c */
[----:B0-----:R-:W-:Y:S02]  /*1c4c0*/  @P0 IMAD.MOV.U32 R4, RZ, RZ, R81 ;  /* 0x000000ffff040224 */ /* 0x001fe400078e0051 */
[----:B------:R-:W-:-:S05]  /*1c4d0*/  @P0 IMAD.MOV.U32 R5, RZ, RZ, R19 ;  /* 0x000000ffff050224 */ /* 0x000fca00078e0013 */
[----:B------:R0:W4:Y:S02]  /*1c4e0*/  @P0 LDG.E.U16 R60, desc[UR20][R4.64] ;  /* 0x00000014043c0981 */ /* 0x000124000c1e1500 */
[----:B0-----:R-:W-:Y:S02]  /*1c4f0*/  @P0 IMAD.MOV.U32 R4, RZ, RZ, R56 ;  /* 0x000000ffff040224 */ /* 0x001fe400078e0038 */
[----:B------:R-:W3:Y:S01]  /*1c500*/  LDL.LU R56, [R1+0x1d48] ;  /* 0x001d480001387983 */ /* 0x000ee20000300800 */
[----:B------:R-:W-:Y:S01]  /*1c510*/  PRMT R59, RZ, 0x7610, R59 ;  /* 0x00007610ff3b7816 */ /* 0x000fe2000000003b */
[----:B------:R-:W-:Y:S01]  /*1c520*/  @P0 IMAD.MOV.U32 R5, RZ, RZ, R49 ;  /* 0x000000ffff050224 */ /* 0x000fe200078e0031 */
[----:B------:R-:W-:-:S04]  /*1c530*/  PRMT R58, RZ, 0x7610, R58 ;  /* 0x00007610ff3a7816 */ /* 0x000fc8000000003a */
[----:B------:R0:W4:Y:S02]  /*1c540*/  @P0 LDG.E.U16 R59, desc[UR20][R4.64] ;  /* 0x00000014043b0981 */ /* 0x000124000c1e1500 */
[----:B0-----:R-:W-:Y:S02]  /*1c550*/  @P0 IMAD.MOV.U32 R4, RZ, RZ, R31 ;  /* 0x000000ffff040224 */ /* 0x001fe400078e001f */
[----:B------:R-:W-:Y:S01]  /*1c560*/  @P0 IMAD.MOV.U32 R5, RZ, RZ, R9 ;  /* 0x000000ffff050224 */ /* 0x000fe200078e0009 */
[----:B------:R-:W4:Y:S04]  /*1c570*/  LDL.LU R31, [R1+0x1d44] ;  /* 0x001d4400011f7983 */ /* 0x000f280000300800 */
[----:B------:R0:W4:Y:S01]  /*1c580*/  @P0 LDG.E.U16 R58, desc[UR20][R4.64] ;  /* 0x00000014043a0981 */ /* 0x000122000c1e1500 */
[----:B------:R-:W-:Y:S01]  /*1c590*/  PRMT R22, RZ, 0x7610, R22 ;  /* 0x00007610ff167816 */ /* 0x000fe20000000016 */
[----:B0-----:R-:W-:-:S02]  /*1c5a0*/  @P0 IMAD.MOV.U32 R5, RZ, RZ, R82 ;  /* 0x000000ffff050224 */ /* 0x001fc400078e0052 */
[----:B------:R-:W-:Y:S01]  /*1c5b0*/  @P0 IMAD.MOV.U32 R4, RZ, RZ, R41 ;  /* 0x000000ffff040224 */ /* 0x000fe200078e0029 */
[----:B------:R-:W4:Y:S04]  /*1c5c0*/  LDL.LU R82, [R1+0x1d40] ;  /* 0x001d400001527983 */ /* 0x000f280000300800 */
[----:B------:R-:W4:Y:S04]  /*1c5d0*/  LDL.LU R41, [R1+0x1d3c] ;  /* 0x001d3c0001297983 */ /* 0x000f280000300800 */
[----:B------:R0:W4:Y:S02]  /*1c5e0*/  @P0 LDG.E.U16 R22, desc[UR20][R4.64] ;  /* 0x0000001404160981 */ /* 0x000124000c1e1500 */
[----:B0-----:R-:W-:-:S02]  /*1c5f0*/  @P0 IMAD.MOV.U32 R4, RZ, RZ, R39 ;  /* 0x000000ffff040224 */ /* 0x001fc400078e0027 */
[----:B------:R-:W-:Y:S02]  /*1c600*/  @P0 IMAD.MOV.U32 R5, RZ, RZ, R83 ;  /* 0x000000ffff050224 */ /* 0x000fe400078e0053 */
[----:B------:R-:W4:Y:S04]  /*1c610*/  LDL.LU R83, [R1+0x1d38] ;  /* 0x001d380001537983 */ /* 0x000f280000300800 */
[----:B------:R-:W4:Y:S01]  /*1c620*/  LDL.LU R39, [R1+0x1d34] ;  /* 0x001d340001277983 */ /* 0x000f220000300800 */
[----:B--2---:R-:W-:-:S06]  /*1c630*/  PRMT R57, RZ, 0x7610, R57 ;  /* 0x00007610ff397816 */ /* 0x004fcc0000000039 */
[----:B------:R0:W2:Y:S02]  /*1c640*/  @P0 LDG.E.U16 R57, desc[UR20][R4.64] ;  /* 0x0000001404390981 */ /* 0x0000a4000c1e1500 */
[----:B0-----:R-:W-:Y:S02]  /*1c650*/  @P0 IMAD.MOV.U32 R4, RZ, RZ, R55 ;  /* 0x000000ffff040224 */ /* 0x001fe400078e0037 */
[----:B------:R-:W-:Y:S02]  /*1c660*/  @P0 IMAD.MOV.U32 R5, RZ, RZ, R2 ;  /* 0x000000ffff050224 */ /* 0x000fe400078e0002 */
[----:B------:R-:W2:Y:S04]  /*1c670*/  LDL.LU R2, [R1+0x1d30] ;  /* 0x001d300001027983 */ /* 0x000ea80000300800 */
[----:B------:R-:W2:Y:S01]  /*1c680*/  LDL.LU R55, [R1+0x1d2c] ;  /* 0x001d2c0001377983 */ /* 0x000ea20000300800 */
[----:B---3--:R-:W-:-:S06]  /*1c690*/  PRMT R56, RZ, 0x7610, R56 ;  /* 0x00007610ff387816 */ /* 0x008fcc0000000038 */
[----:B------:R0:W3:Y:S02]  /*1c6a0*/  @P0 LDG.E.U16 R56, desc[UR20][R4.64] ;  /* 0x0000001404380981 */ /* 0x0000e4000c1e1500 */
[----:B0-----:R-:W-:Y:S02]  /*1c6b0*/  @P0 IMAD.MOV.U32 R5, RZ, RZ, R3 ;  /* 0x000000ffff050224 */ /* 0x001fe400078e0003 */
[----:B------:R-:W-:Y:S01]  /*1c6c0*/  @P0 IMAD.MOV.U32 R4, RZ, RZ, R38 ;  /* 0x000000ffff040224 */ /* 0x000fe200078e0026 */
[----:B------:R-:W3:Y:S04]  /*1c6d0*/  LDL.LU R3, [R1+0x1d28] ;  /* 0x001d280001037983 */ /* 0x000ee80000300800 */
[----:B------:R-:W3:Y:S01]  /*1c6e0*/  LDL.LU R38, [R1+0x1d24] ;  /* 0x001d240001267983 */ /* 0x000ee20000300800 */
[----:B----4-:R-:W-:-:S06]  /*1c6f0*/  PRMT R31, RZ, 0x7610, R31 ;  /* 0x00007610ff1f7816 */ /* 0x010fcc000000001f */
[----:B------:R0:W4:Y:S02]  /*1c700*/  @P0 LDG.E.U16 R31, desc[UR20][R4.64] ;  /* 0x00000014041f0981 */ /* 0x000124000c1e1500 */
[----:B0-----:R-:W-:Y:S01]  /*1c710*/  @P0 IMAD.MOV.U32 R4, RZ, RZ, R36 ;  /* 0x000000ffff040224 */ /* 0x001fe200078e0024 */
[----:B------:R-:W-:Y:S01]  /*1c720*/  PRMT R41, RZ, 0x7610, R41 ;  /* 0x00007610ff297816 */ /* 0x000fe20000000029 */
[----:B------:R-:W-:Y:S02]  /*1c730*/  @P0 IMAD.MOV.U32 R5, RZ, RZ, R37 ;  /* 0x000000ffff050224 */ /* 0x000fe400078e0025 */
[----:B------:R-:W4:Y:S04]  /*1c740*/  LDL.LU R37, [R1+0x1d20] ;  /* 0x001d200001257983 */ /* 0x000f280000300800 */
[----:B------:R0:W4:Y:S04]  /*1c750*/  @P0 LDG.E.U16 R41, desc[UR20][R4.64] ;  /* 0x0000001404290981 */ /* 0x000128000c1e1500 */
[----:B------:R-:W4:Y:S01]  /*1c760*/  LDL.LU R36, [R1+0x1d1c] ;  /* 0x001d1c0001247983 */ /* 0x000f220000300800 */
[----:B0-----:R-:W-:-:S02]  /*1c770*/  @P0 IMAD.MOV.U32 R5, RZ, RZ, R35 ;  /* 0x000000ffff050224 */ /* 0x001fc400078e0023 */
[----:B------:R-:W-:Y:S01]  /*1c780*/  @P0 IMAD.MOV.U32 R4, RZ, RZ, R25 ;  /* 0x000000ffff040224 */ /* 0x000fe200078e0019 */
[----:B------:R-:W4:Y:S04]  /*1c790*/  LDL.LU R35, [R1+0x1d18] ;  /* 0x001d180001237983 */ /* 0x000f280000300800 */
[----:B------:R-:W4:Y:S01]  /*1c7a0*/  LDL.LU R25, [R1+0x1d14] ;  /* 0x001d140001197983 */ /* 0x000f220000300800 */
[----:B------:R-:W-:-:S06]  /*1c7b0*/  PRMT R39, RZ, 0x7610, R39 ;  /* 0x00007610ff277816 */ /* 0x000fcc0000000027 */
[----:B------:R0:W4:Y:S02]  /*1c7c0*/  @P0 LDG.E.U16 R39, desc[UR20][R4.64] ;  /* 0x0000001404270981 */ /* 0x000124000c1e1500 */
[----:B0-----:R-:W-:Y:S02]  /*1c7d0*/  @P0 IMAD.MOV.U32 R4, RZ, RZ, R33 ;  /* 0x000000ffff040224 */ /* 0x001fe400078e0021 */
        /* <DEDUP_REMOVED lines=12> */
[----:B------:R-:W3:Y:S01]  /*1c8a0*/  LDL.LU R26, [R1+0x1d00] ;  /* 0x001d0000011a7983 */ /* 0x000ee20000300800 */
[----:B------:R-:W-:Y:S01]  /*1c8b0*/  @P0 IMAD.MOV.U32 R4, RZ, RZ, R79 ;  /* 0x000000ffff040224 */ /* 0x000fe200078e004f */
[----:B----4-:R-:W-:-:S06]  /*1c8c0*/  PRMT R37, RZ, 0x7610, R37 ;  /* 0x00007610ff257816 */ /* 0x010fcc0000000025 */
[----:B------:R0:W4:Y:S01]  /*1c8d0*/  @P0 LDG.E.U16 R37, desc[UR20][R4.64] ;  /* 0x0000001404250981 */ /* 0x000122000c1e1500 */
[----:B------:R-:W-:Y:S01]  /*1c8e0*/  PRMT R36, RZ, 0x7610, R36 ;  /* 0x00007610ff247816 */ /* 0x000fe20000000024 */
[----:B0-----:R-:W-:Y:S02]  /*1c8f0*/  @P0 IMAD.MOV.U32 R4, RZ, RZ, R77 ;  /* 0x000000ffff040224 */ /* 0x001fe400078e004d */
[----:B------:R-:W-:Y:S01]  /*1c900*/  @P0 IMAD.MOV.U32 R5, RZ, RZ, R78 ;  /* 0x000000ffff050224 */ /* 0x000fe200078e004e */
[----:B------:R-:W-:-:S06]  /*1c910*/  PRMT R25, RZ, 0x7610, R25 ;  /* 0x00007610ff197816 */ /* 0x000fcc0000000019 */
[----:B------:R0:W4:Y:S01]  /*1c920*/  @P0 LDG.E.U16 R25, desc[UR20][R4.64] ;  /* 0x0000001404190981 */ /* 0x000122000c1e1500 */
[----:B------:R-:W-:Y:S01]  /*1c930*/  PRMT R35, RZ, 0x7610, R35 ;  /* 0x00007610ff237816 */ /* 0x000fe20000000023 */
[----:B0-----:R-:W-:Y:S02]  /*1c940*/  @P0 IMAD.MOV.U32 R4, RZ, RZ, R75 ;  /* 0x000000ffff040224 */ /* 0x001fe400078e004b */
[----:B------:R-:W-:-:S05]  /*1c950*/  @P0 IMAD.MOV.U32 R5, RZ, RZ, R76 ;  /* 0x000000ffff050224 */ /* 0x000fca00078e004c */
[----:B------:R0:W4:Y:S01]  /*1c960*/  @P0 LDG.E.U16 R36, desc[UR20][R4.64] ;  /* 0x0000001404240981 */ /* 0x000122000c1e1500 */
[----:B------:R-:W-:Y:S01]  /*1c970*/  PRMT R34, RZ, 0x7610, R34 ;  /* 0x00007610ff227816 */ /* 0x000fe20000000022 */
[----:B0-----:R-:W-:Y:S02]  /*1c980*/  @P0 IMAD.MOV.U32 R4, RZ, RZ, R73 ;  /* 0x000000ffff040224 */ /* 0x001fe400078e0049 */
[----:B------:R-:W-:-:S05]  /*1c990*/  @P0 IMAD.MOV.U32 R5, RZ, RZ, R74 ;  /* 0x000000ffff050224 */ /* 0x000fca00078e004a */
[----:B------:R0:W4:Y:S02]  /*1c9a0*/  @P0 LDG.E.U16 R35, desc[UR20][R4.64] ;  /* 0x0000001404230981 */ /* 0x000124000c1e1500 */
[----:B0-----:R-:W-:Y:S01]  /*1c9b0*/  @P0 IMAD.MOV.U32 R4, RZ, RZ, R47 ;  /* 0x000000ffff040224 */ /* 0x001fe200078e002f */
[----:B------:R-:W-:-:S05]  /*1c9c0*/  @P0 MOV R5, R72 ;  /* 0x0000004800050202 */ /* 0x000fca0000000f00 */
[----:B------:R0:W4:Y:S02]  /*1c9d0*/  @P0 LDG.E.U16 R34, desc[UR20][R4.64] ;  /* 0x0000001404220981 */ /* 0x000124000c1e1500 */
[----:B0-----:R-:W-:Y:S02]  /*1c9e0*/  @P0 IMAD.MOV.U32 R4, RZ, RZ, R45 ;  /* 0x000000ffff040224 */ /* 0x001fe400078e002d */
[----:B------:R-:W-:Y:S01]  /*1c9f0*/  @P0 IMAD.MOV.U32 R5, RZ, RZ, R46 ;  /* 0x000000ffff050224 */ /* 0x000fe200078e002e */
[----:B------:R-:W-:Y:S02]  /*1ca00*/  PRMT R80, RZ, 0x7610, R80 ;  /* 0x00007610ff507816 */ /* 0x000fe40000000050 */
[----:B------:R-:W-:Y:S02]  /*1ca10*/  PRMT R33, RZ, 0x7610, R33 ;  /* 0x00007610ff217816 */ /* 0x000fe40000000021 */
[----:B------:R-:W-:Y:S01]  /*1ca20*/  PRMT R82, RZ, 0x7610, R82 ;  /* 0x00007610ff527816 */ /* 0x000fe20000000052 */
[----:B------:R-:W-:-:S02]  /*1ca30*/  VIADD R79, R93, 0xc5 ;  /* 0x000000c55d4f7836 */ /* 0x000fc40000000000 */
[C---:B------:R-:W-:Y:S02]  /*1ca40*/  VIADD R77, R93.reuse, 0xc6 ;  /* 0x000000c65d4d7836 */ /* 0x040fe40000000000 */
[C---:B------:R-:W-:Y:S02]  /*1ca50*/  VIADD R75, R93.reuse, 0xcc ;  /* 0x000000cc5d4b7836 */ /* 0x040fe40000000000 */
[C---:B------:R-:W-:Y:S02]  /*1ca60*/  VIADD R73, R93.reuse, 0xcd ;  /* 0x000000cd5d497836 */ /* 0x040fe40000000000 */
[C---:B------:R-:W-:Y:S02]  /*1ca70*/  VIADD R76, R93.reuse, 0xc7 ;  /* 0x000000c75d4c7836 */ /* 0x040fe40000000000 */
[----:B------:R-:W-:Y:S01]  /*1ca80*/  VIADD R47, R93, 0xce ;  /* 0x000000ce5d2f7836 */ /* 0x000fe20000000000 */
[----:B------:R-:W-:Y:S02]  /*1ca90*/  PRMT R83, RZ, 0x7610, R83 ;  /* 0x00007610ff537816 */ /* 0x000fe40000000053 */
[----:B--2---:R-:W-:-:S02]  /*1caa0*/  PRMT R27, RZ, 0x7610, R27 ;  /* 0x00007610ff1b7816 */ /* 0x004fc4000000001b */
[----:B------:R-:W-:Y:S02]  /*1cab0*/  PRMT R28, RZ, 0x7610, R28 ;  /* 0x00007610ff1c7816 */ /* 0x000fe4000000001c */
[----:B---3--:R-:W-:-:S06]  /*1cac0*/  PRMT R26, RZ, 0x7610, R26 ;  /* 0x00007610ff1a7816 */ /* 0x008fcc000000001a */
[----:B------:R0:W2:Y:S02]  /*1cad0*/  @P0 LDG.E.U16 R26, desc[UR20][R4.64] ;  /* 0x00000014041a0981 */ /* 0x0000a4000c1e1500 */
[----:B0-----:R-:W-:Y:S02]  /*1cae0*/  @P0 IMAD.MOV.U32 R4, RZ, RZ, R43 ;  /* 0x000000ffff040224 */ /* 0x001fe400078e002b */
[----:B------:R-:W-:-:S05]  /*1caf0*/  @P0 IMAD.MOV.U32 R5, RZ, RZ, R44 ;  /* 0x000000ffff050224 */ /* 0x000fca00078e002c */
[----:B------:R0:W3:Y:S02]  /*1cb00*/  @P0 LDG.E.U16 R27, desc[UR20][R4.64] ;  /* 0x00000014041b0981 */ /* 0x0000e4000c1e1500 */
[----:B0-----:R-:W-:Y:S02]  /*1cb10*/  @P0 IMAD.MOV.U32 R4, RZ, RZ, R40 ;  /* 0x000000ffff040224 */ /* 0x001fe400078e0028 */
[----:B------:R-:W-:-:S05]  /*1cb20*/  @P0 IMAD.MOV.U32 R5, RZ, RZ, R42 ;  /* 0x000000ffff050224 */ /* 0x000fca00078e002a */
[----:B------:R0:W2:Y:S02]  /*1cb30*/  @P0 LDG.E.U16 R80, desc[UR20][R4.64] ;  /* 0x0000001404500981 */ /* 0x0000a4000c1e1500 */
        /* <DEDUP_REMOVED lines=9> */
[C---:B0-----:R-:W-:Y:S02]  /*1cbd0*/  VIADD R5, R93.reuse, 0xbf ;  /* 0x000000bf5d057836 */ /* 0x041fe40000000000 */
[----:B------:R-:W-:-:S03]  /*1cbe0*/  VIADD R4, R93, 0xc4 ;  /* 0x000000c45d047836 */ /* 0x000fc60000000000 */
[----:B------:R0:W-:Y:S01]  /*1cbf0*/  STL [R1+0x15c0], R5 ;  /* 0x0015c00501007387 */ /* 0x0001e20000100800 */
[----:B------:R-:W-:Y:S02]  /*1cc00*/  IABS R7, R5 ;  /* 0x0000000500077213 */ /* 0x000fe40000000000 */
[----:B------:R-:W-:Y:S01]  /*1cc10*/  IABS R6, R4 ;  /* 0x0000000400067213 */ /* 0x000fe20000000000 */
[----:B------:R1:W-:Y:S02]  /*1cc20*/  STL [R1+0x15c4], R4 ;  /* 0x0015c40401007387 */ /* 0x0003e40000100800 */
[----:B------:R-:W-:Y:S01]  /*1cc30*/  IMAD.MOV.U32 R11, RZ, RZ, R7 ;  /* 0x000000ffff0b7224 */ /* 0x000fe200078e0007 */
[----:B0-----:R-:W-:Y:S02]  /*1cc40*/  IABS R5, R79 ;  /* 0x0000004f00057213 */ /* 0x001fe40000000000 */
[----:B-1----:R-:W-:-:S03]  /*1cc50*/  IABS R4, R77 ;  /* 0x0000004d00047213 */ /* 0x002fc60000000000 */
[----:B------:R-:W-:Y:S02]  /*1cc60*/  IMAD.MOV.U32 R7, RZ, RZ, R5 ;  /* 0x000000ffff077224 */ /* 0x000fe400078e0005 */
[----:B------:R-:W-:-:S04]  /*1cc70*/  IMAD.MOV.U32 R5, RZ, RZ, R4 ;  /* 0x000000ffff057224 */ /* 0x000fc800078e0004 */
[----:B------:R-:W-:-:S04]  /*1cc80*/  IMAD.HI.U32 R4, R0, R5, RZ ;  /* 0x0000000500047227 */ /* 0x000fc800078e00ff */
[----:B------:R-:W-:Y:S02]  /*1cc90*/  IMAD.MOV.U32 R9, RZ, RZ, R6 ;  /* 0x000000ffff097224 */ /* 0x000fe400078e0006 */
[----:B------:R-:W-:Y:S02]  /*1cca0*/  IMAD.MOV R4, RZ, RZ, -R4 ;  /* 0x000000ffff047224 */ /* 0x000fe400078e0a04 */
[----:B------:R-:W-:-:S04]  /*1ccb0*/  IMAD.HI.U32 R6, R0, R7, RZ ;  /* 0x0000000700067227 */ /* 0x000fc800078e00ff */
[----:B------:R-:W-:Y:S01]  /*1ccc0*/  IMAD R46, R90, R4, R5 ;  /* 0x000000045a2e7224 */ /* 0x000fe200078e0205 */
[----:B------:R-:W-:Y:S01]  /*1ccd0*/  IABS R5, R75 ;  /* 0x0000004b00057213 */ /* 0x000fe20000000000 */
[----:B------:R-:W-:Y:S01]  /*1cce0*/  IMAD.MOV R6, RZ, RZ, -R6 ;  /* 0x000000ffff067224 */ /* 0x000fe200078e0a06 */
[----:B------:R-:W-:Y:S01]  /*1ccf0*/  IABS R4, R73 ;  /* 0x0000004900047213 */ /* 0x000fe20000000000 */
[----:B------:R-:W-:-:S04]  /*1cd00*/  IMAD.HI.U32 R8, R0, R9, RZ ;  /* 0x0000000900087227 */ /* 0x000fc800078e00ff */
[----:B------:R-:W-:Y:S02]  /*1cd10*/  IMAD R78, R90, R6, R7 ;  /* 0x000000065a4e7224 */ /* 0x000fe400078e0207 */
[----:B------:R-:W-:Y:S02]  /*1cd20*/  IMAD.MOV.U32 R7, RZ, RZ, R5 ;  /* 0x000000ffff077224 */ /* 0x000fe400078e0005 */
[----:B------:R-:W-:Y:S01]  /*1cd30*/  IMAD.MOV.U32 R5, RZ, RZ, R4 ;  /* 0x000000ffff057224 */ /* 0x000fe200078e0004 */
[----:B------:R-:W-:Y:S01]  /*1cd40*/  IABS R6, R76 ;  /* 0x0000004c00067213 */ /* 0x000fe20000000000 */
[----:B------:R-:W-:Y:S02]  /*1cd50*/  IMAD.MOV R8, RZ, RZ, -R8 ;  /* 0x000000ffff087224 */ /* 0x000fe400078e0a08 */
[----:B------:R-:W-:-:S04]  /*1cd60*/  IMAD.HI.U32 R4, R0, R5, RZ ;  /* 0x0000000500047227 */ /* 0x000fc800078e00ff */
[----:B------:R-:W-:Y:S02]  /*1cd70*/  IMAD R8, R90, R8, R9 ;  /* 0x000000085a087224 */ /* 0x000fe400078e0209 */
[----:B------:R-:W-:Y:S02]  /*1cd80*/  IMAD.MOV.U32 R9, RZ, RZ, R6 ;  /* 0x000000ffff097224 */ /* 0x000fe400078e0006 */
[----:B------:R-:W-:Y:S02]  /*1cd90*/  IMAD.MOV R4, RZ, RZ, -R4 ;  /* 0x000000ffff047224 */ /* 0x000fe400078e0a04 */
[----:B------:R-:W-:Y:S02]  /*1cda0*/  VIADD R44, R93, 0xcf ;  /* 0x000000cf5d2c7836 */ /* 0x000fe40000000000 */
[----:B------:R-:W-:-:S04]  /*1cdb0*/  IMAD.HI.U32 R6, R0, R7, RZ ;  /* 0x0000000700067227 */ /* 0x000fc800078e00ff */
[----:B------:R-:W-:Y:S02]  /*1cdc0*/  VIADD R43, R93, 0xd4 ;  /* 0x000000d45d2b7836 */ /* 0x000fe40000000000 */
[C---:B------:R-:W-:Y:S01]  /*1cdd0*/  IMAD R72, R90.reuse, R4, R5 ;  /* 0x000000045a487224 */ /* 0x040fe200078e0205 */
[----:B------:R-:W-:Y:S01]  /*1cde0*/  IABS R5, R44 ;  /* 0x0000002c00057213 */ /* 0x000fe20000000000 */
[----:B------:R-:W-:Y:S01]  /*1cdf0*/  IMAD.MOV R6, RZ, RZ, -R6 ;  /* 0x000000ffff067224 */ /* 0x000fe200078e0a06 */
[----:B------:R-:W-:Y:S01]  /*1ce00*/  IABS R4, R43 ;  /* 0x0000002b00047213 */ /* 0x000fe20000000000 */
[----:B------:R-:W-:Y:S02]  /*1ce10*/  STL [R1+0x15c8], R79 ;  /* 0x0015c84f01007387 */ /* 0x000fe40000100800 */
[----:B------:R-:W-:Y:S02]  /*1ce20*/  IMAD R74, R90, R6, R7 ;  /* 0x000000065a4a7224 */ /* 0x000fe400078e0207 */
[----:B------:R-:W-:Y:S01]  /*1ce30*/  STL [R1+0x15d0], R77 ;  /* 0x0015d04d01007387 */ /* 0x000fe20000100800 */
[----:B------:R-:W-:-:S03]  /*1ce40*/  IMAD.MOV.U32 R7, RZ, RZ, R5 ;  /* 0x000000ffff077224 */ /* 0x000fc600078e0005 */
[----:B------:R0:W-:Y:S01]  /*1ce50*/  STL [R1+0x7e8], R8 ;  /* 0x0007e80801007387 */ /* 0x0001e20000100800 */
[----:B------:R-:W-:Y:S01]  /*1ce60*/  IMAD.MOV.U32 R5, RZ, RZ, R4 ;  /* 0x000000ffff057224 */ /* 0x000fe200078e0004 */
[----:B------:R-:W-:Y:S01]  /*1ce70*/  IABS R6, R47 ;  /* 0x0000002f00067213 */ /* 0x000fe20000000000 */
[----:B------:R-:W-:Y:S02]  /*1ce80*/  @P0 IMAD.MOV.U32 R13, RZ, RZ, R12 ;  /* 0x000000ffff0d0224 */ /* 0x000fe400078e000c */
[----:B------:R-:W-:-:S04]  /*1ce90*/  IMAD.HI.U32 R4, R0, R5, RZ ;  /* 0x0000000500047227 */ /* 0x000fc800078e00ff */
[----:B0-----:R-:W-:-:S04]  /*1cea0*/  IMAD.HI.U32 R8, R0, R9, RZ ;  /* 0x0000000900087227 */ /* 0x001fc800078e00ff */
[----:B------:R-:W-:Y:S02]  /*1ceb0*/  IMAD.MOV R8, RZ, RZ, -R8 ;  /* 0x000000ffff087224 */ /* 0x000fe400078e0a08 */
[----:B------:R-:W-:Y:S02]  /*1cec0*/  @P0 IMAD.MOV.U32 R12, RZ, RZ, R10 ;  /* 0x000000ffff0c0224 */ /* 0x000fe400078e000a */
[----:B------:R-:W-:Y:S02]  /*1ced0*/  IMAD R17, R90, R8, R9 ;  /* 0x000000085a117224 */ /* 0x000fe400078e0209 */
[----:B------:R-:W-:Y:S02]  /*1cee0*/  IMAD.MOV.U32 R9, RZ, RZ, R6 ;  /* 0x000000ffff097224 */ /* 0x000fe400078e0006 */
[----:B------:R-:W-:Y:S01]  /*1cef0*/  VIADD R15, R93, 0xd5 ;  /* 0x000000d55d0f7836 */ /* 0x000fe20000000000 */
[----:B------:R-:W-:Y:S01]  /*1cf00*/  STL [R1+0x15cc], R76 ;  /* 0x0015cc4c01007387 */ /* 0x000fe20000100800 */
[----:B------:R-:W-:-:S02]  /*1cf10*/  IMAD.MOV R4, RZ, RZ, -R4 ;  /* 0x000000ffff047224 */ /* 0x000fc400078e0a04 */
[C---:B------:R-:W-:Y:S01]  /*1cf20*/  IMAD.HI.U32 R6, R0.reuse, R7, RZ ;  /* 0x0000000700067227 */ /* 0x040fe200078e00ff */
[----:B------:R0:W2:Y:S03]  /*1cf30*/  @P0 LDG.E.U16 R83, desc[UR20][R12.64] ;  /* 0x000000140c530981 */ /* 0x0000a6000c1e1500 */
[----:B------:R-:W-:Y:S01]  /*1cf40*/  IMAD.HI.U32 R8, R0, R9, RZ ;  /* 0x0000000900087227 */ /* 0x000fe200078e00ff */
[----:B------:R-:W-:Y:S03]  /*1cf50*/  STL [R1+0x15d4], R75 ;  /* 0x0015d44b01007387 */ /* 0x000fe60000100800 */
[----:B------:R-:W-:Y:S01]  /*1cf60*/  IMAD R14, R90, R4, R5 ;  /* 0x000000045a0e7224 */ /* 0x000fe200078e0205 */
[----:B------:R-:W-:Y:S01]  /*1cf70*/  STL [R1+0x15dc], R73 ;  /* 0x0015dc4901007387 */ /* 0x000fe20000100800 */
[C---:B------:R-:W-:Y:S01]  /*1cf80*/  VIADD R40, R93.reuse, 0xd7 ;  /* 0x000000d75d287836 */ /* 0x040fe20000000000 */
[----:B------:R-:W-:Y:S01]  /*1cf90*/  IABS R4, R15 ;  /* 0x0000000f00047213 */ /* 0x000fe20000000000 */
[----:B0-----:R-:W-:Y:S01]  /*1cfa0*/  VIADD R12, R93, 0xd6 ;  /* 0x000000d65d0c7836 */ /* 0x001fe20000000000 */
[----:B------:R-:W-:Y:S01]  /*1cfb0*/  STL [R1+0x15d8], R47 ;  /* 0x0015d82f01007387 */ /* 0x000fe20000100800 */
[----:B------:R-:W-:-:S03]  /*1cfc0*/  IMAD.MOV R6, RZ, RZ, -R6 ;  /* 0x000000ffff067224 */ /* 0x000fc600078e0a06 */
[----:B------:R-:W-:Y:S01]  /*1cfd0*/  STL [R1+0x15e0], R44 ;  /* 0x0015e02c01007387 */ /* 0x000fe20000100800 */
[----:B------:R-:W-:-:S03]  /*1cfe0*/  IMAD.MOV R8, RZ, RZ, -R8 ;  /* 0x000000ffff087224 */ /* 0x000fc600078e0a08 */
[----:B------:R-:W-:Y:S01]  /*1cff0*/  STL [R1+0x15e8], R43 ;  /* 0x0015e82b01007387 */ /* 0x000fe20000100800 */
[----:B------:R-:W-:-:S03]  /*1d000*/  MOV R67, R4 ;  /* 0x0000000400437202 */ /* 0x000fc60000000f00 */
[----:B------:R-:W-:Y:S01]  /*1d010*/  STL [R1+0x15e4], R15 ;  /* 0x0015e40f01007387 */ /* 0x000fe20000100800 */
[----:B------:R-:W-:-:S03]  /*1d020*/  IMAD R42, R90, R6, R7 ;  /* 0x000000065a2a7224 */ /* 0x000fc600078e0207 */
[----:B------:R-:W-:Y:S01]  /*1d030*/  STL [R1+0x15ec], R12 ;  /* 0x0015ec0c01007387 */ /* 0x000fe20000100800 */
[----:B------:R-:W-:-:S03]  /*1d040*/  IMAD R45, R90, R8, R9 ;  /* 0x000000085a2d7224 */ /* 0x000fc600078e0209 */
[----:B------:R-:W-:Y:S04]  /*1d050*/  STL [R1+0x15f0], R40 ;  /* 0x0015f02801007387 */ /* 0x000fe80000100800 */
[----:B------:R-:W2:Y:S04]  /*1d060*/  LDL.LU R4, [R1+0xe48] ;  /* 0x000e480001047983 */ /* 0x000ea80000300800 */
[----:B------:R-:W3:Y:S04]  /*1d070*/  LDL.LU R6, [R1+0xe44] ;  /* 0x000e440001067983 */ /* 0x000ee80000300800 */
        /* <DEDUP_REMOVED lines=9> */
[----:B------:R-:W-:-:S05]  /*1d110*/  IABS R9, R12 ;  /* 0x0000000c00097213 */ /* 0x000fca0000000000 */
[----:B------:R-:W-:Y:S02]  /*1d120*/  IMAD.MOV.U32 R66, RZ, RZ, R9 ;  /* 0x000000ffff427224 */ /* 0x000fe400078e0009 */
        /* <DEDUP_REMOVED lines=9> */
[----:B--2---:R-:W-:Y:S04]  /*1d1c0*/  STS.U16 [R19+UR4+0x1300], R4 ;  /* 0x0013000413007988 */ /* 0x004fe80008000404 */
[----:B---3--:R-:W-:Y:S04]  /*1d1d0*/  STS.U16 [R19+UR4+0x9300], R6 ;  /* 0x0093000613007988 */ /* 0x008fe80008000404 */
[----:B----4-:R-:W-:Y:S04]  /*1d1e0*/  STS.U16 [R19+UR4+0x1700], R7 ;  /* 0x0017000713007988 */ /* 0x010fe80008000404 */
[----:B------:R-:W-:Y:S04]  /*1d1f0*/  STS.U16 [R19+UR4+0x9700], R8 ;  /* 0x0097000813007988 */ /* 0x000fe80008000404 */
[----:B------:R-:W-:Y:S04]  /*1d200*/  STS.U16 [R19+UR4+0x1b00], R5 ;  /* 0x001b000513007988 */ /* 0x000fe80008000404 */
[----:B------:R-:W-:Y:S04]  /*1d210*/  STS.U16 [R19+UR4+0x9b00], R86 ;  /* 0x009b005613007988 */ /* 0x000fe80008000404 */
[----:B------:R-:W-:Y:S04]  /*1d220*/  STS.U16 [R19+UR4+0x1f00], R87 ;  /* 0x001f005713007988 */ /* 0x000fe80008000404 */
[----:B------:R-:W-:Y:S04]  /*1d230*/  STS.U16 [R19+UR4+0x9f00], R54 ;  /* 0x009f003613007988 */ /* 0x000fe80008000404 */
[----:B------:R0:W-:Y:S04]  /*1d240*/  STS.U16 [R19+UR4+0x2300], R81 ;  /* 0x0023005113007988 */ /* 0x0001e80008000404 */
[----:B------:R-:W-:Y:S04]  /*1d250*/  STS.U16 [R19+UR4+0xa300], R88 ;  /* 0x00a3005813007988 */ /* 0x000fe80008000404 */
[----:B------:R1:W-:Y:S04]  /*1d260*/  STS.U16 [R19+UR4+0x2700], R49 ;  /* 0x0027003113007988 */ /* 0x0003e80008000404 */
[----:B0-----:R-:W2:Y:S04]  /*1d270*/  LDL.LU R81, [R1+0xc7c] ;  /* 0x000c7c0001517983 */ /* 0x001ea80000300800 */
[----:B-1----:R-:W3:Y:S04]  /*1d280*/  LDL.LU R49, [R1+0xd40] ;  /* 0x000d400001317983 */ /* 0x002ee80000300800 */
[----:B------:R0:W-:Y:S04]  /*1d290*/  STS.U16 [R19+UR4+0xa700], R9 ;  /* 0x00a7000913007988 */ /* 0x0001e80008000404 */
[----:B0-----:R-:W4:Y:S04]  /*1d2a0*/  LDL.LU R9, [R1+0xd3c] ;  /* 0x000d3c0001097983 */ /* 0x001f280000300800 */
[----:B------:R-:W-:Y:S04]  /*1d2b0*/  STS.U16 [R19+UR4+0x2b00], R32 ;  /* 0x002b002013007988 */ /* 0x000fe80008000404 */
[----:B------:R-:W-:Y:S04]  /*1d2c0*/  STS.U16 [R19+UR4+0xab00], R89 ;  /* 0x00ab005913007988 */ /* 0x000fe80008000404 */
[----:B------:R-:W-:Y:S04]  /*1d2d0*/  STS.U16 [R19+UR4+0x2f00], R91 ;  /* 0x002f005b13007988 */ /* 0x000fe80008000404 */
[----:B------:R0:W-:Y:S04]  /*1d2e0*/  STS.U16 [R19+UR4+0xaf00], R51 ;  /* 0x00af003313007988 */ /* 0x0001e80008000404 */
        /* <DEDUP_REMOVED lines=16> */
[----:B------:R1:W-:Y:S04]  /*1d3f0*/  STS.U16 [R19+UR4+0xb300], R18 ;  /* 0x00b3001213007988 */ /* 0x0003e80008000404 */
[----:B------:R-:W4:Y:S04]  /*1d400*/  LDL.LU R91, [R1+0xdc8] ;  /* 0x000dc800015b7983 */ /* 0x000f280000300800 */
[----:B------:R-:W-:Y:S04]  /*1d410*/  STS.U16 [R19+UR4+0x3700], R48 ;  /* 0x0037003013007988 */ /* 0x000fe80008000404 */
[----:B0-----:R-:W4:Y:S04]  /*1d420*/  LDL.LU R92, [R1+0xdc4] ;  /* 0x000dc400015c7983 */ /* 0x001f280000300800 */
[----:B-1----:R-:W4:Y:S04]  /*1d430*/  LDL.LU R18, [R1+0xdc0] ;  /* 0x000dc00001127983 */ /* 0x002f280000300800 */
[----:B--2---:R0:W-:Y:S04]  /*1d440*/  STS.U16 [R19+UR4+0xb700], R81 ;  /* 0x00b7005113007988 */ /* 0x0041e80008000404 */
[----:B---3--:R1:W-:Y:S04]  /*1d450*/  STS.U16 [R19+UR4+0x3b00], R49 ;  /* 0x003b003113007988 */ /* 0x0083e80008000404 */
[----:B0-----:R-:W2:Y:S04]  /*1d460*/  LDL.LU R81, [R1+0xdbc] ;  /* 0x000dbc0001517983 */ /* 0x001ea80000300800 */
[----:B------:R-:W-:Y:S04]  /*1d470*/  STL [R1+0x1a54], R3 ;  /* 0x001a540301007387 */ /* 0x000fe80000100800 */
[----:B-1----:R-:W3:Y:S04]  /*1d480*/  LDL.LU R49, [R1+0xd90] ;  /* 0x000d900001317983 */ /* 0x002ee80000300800 */
[----:B----4-:R0:W-:Y:S04]  /*1d490*/  STS.U16 [R19+UR4+0xbb00], R9 ;  /* 0x00bb000913007988 */ /* 0x0101e80008000404 */
[----:B------:R-:W4:Y:S04]  /*1d4a0*/  LDL.LU R48, [R1+0xd8c] ;  /* 0x000d8c0001307983 */ /* 0x000f280000300800 */
[----:B0-----:R-:W4:Y:S01]  /*1d4b0*/  LDL.LU R9, [R1+0xd88] ;  /* 0x000d880001097983 */ /* 0x001f220000300800 */
[----:B------:R-:W-:-:S04]  /*1d4c0*/  IMAD.HI.U32 R10, R0, R11, RZ ;  /* 0x0000000b000a7227 */ /* 0x000fc800078e00ff */
[----:B------:R-:W-:-:S04]  /*1d4d0*/  IMAD.MOV R10, RZ, RZ, -R10 ;  /* 0x000000ffff0a7224 */ /* 0x000fc800078e0a0a */
[----:B------:R-:W-:Y:S01]  /*1d4e0*/  IMAD R16, R90, R10, R11 ;  /* 0x0000000a5a107224 */ /* 0x000fe200078e020b */
[----:B------:R-:W-:-:S05]  /*1d4f0*/  IABS R10, R40 ;  /* 0x00000028000a7213 */ /* 0x000fca0000000000 */
[----:B------:R-:W-:-:S04]  /*1d500*/  IMAD.MOV.U32 R21, RZ, RZ, R10 ;  /* 0x000000ffff157224 */ /* 0x000fc800078e000a */
[----:B------:R-:W-:-:S04]  /*1d510*/  IMAD.HI.U32 R10, R0, R21, RZ ;  /* 0x00000015000a7227 */ /* 0x000fc800078e00ff */
[----:B------:R-:W-:-:S04]  /*1d520*/  IMAD.MOV R10, RZ, RZ, -R10 ;  /* 0x000000ffff0a7224 */ /* 0x000fc800078e0a0a */
[----:B------:R-:W-:Y:S01]  /*1d530*/  IMAD R10, R90, R10, R21 ;  /* 0x0000000a5a0a7224 */ /* 0x000fe200078e0215 */
[----:B------:R-:W-:Y:S01]  /*1d540*/  LOP3.LUT R21, R3, 0x70, RZ, 0x3c, !PT ;  /* 0x0000007003157812 */ /* 0x000fe200078e3cff */
[----:B------:R-:W-:Y:S04]  /*1d550*/  STS.U16 [R19+UR4+0x3f00], R51 ;  /* 0x003f003313007988 */ /* 0x000fe80008000404 */
[----:B------:R0:W-:Y:S04]  /*1d560*/  STS.U16 [R19+UR4+0xbf00], R2 ;  /* 0x00bf000213007988 */ /* 0x0001e80008000404 */
        /* <DEDUP_REMOVED lines=9> */
[----:B------:R-:W-:Y:S04]  /*1d600*/  STL [R1+0x1550], R21 ;  /* 0x0015501501007387 */ /* 0x000fe80000100800 */
[----:B------:R-:W-:Y:S04]  /*1d610*/  STS.U16 [R21+UR4+0x9380], R87 ;  /* 0x0093805715007988 */ /* 0x000fe80008000404 */
[----:B0-----:R-:W4:Y:S04]  /*1d620*/  LDL.LU R2, [R1+0x1cfc] ;  /* 0x001cfc0001027983 */ /* 0x001f280000300800 */
[----:B------:R-:W-:Y:S04]  /*1d630*/  STS.U16 [R21+UR4+0x1780], R54 ;  /* 0x0017803615007988 */ /* 0x000fe80008000404 */
[----:B------:R-:W4:Y:S04]  /*1d640*/  LDL.LU R51, [R1+0xd84] ;  /* 0x000d840001337983 */ /* 0x000f280000300800 */
[----:B------:R-:W-:Y:S04]  /*1d650*/  STS.U16 [R21+UR4+0x9780], R88 ;  /* 0x0097805815007988 */ /* 0x000fe80008000404 */
[----:B------:R-:W4:Y:S04]  /*1d660*/  LDL.LU R19, [R1+0xd80] ;  /* 0x000d800001137983 */ /* 0x000f280000300800 */
[----:B------:R-:W-:Y:S04]  /*1d670*/  STS.U16 [R21+UR4+0x1b80], R32 ;  /* 0x001b802015007988 */ /* 0x000fe80008000404 */
[----:B------:R-:W-:Y:S04]  /*1d680*/  STS.U16 [R21+UR4+0x9b80], R89 ;  /* 0x009b805915007988 */ /* 0x000fe80008000404 */
[----:B------:R-:W4:Y:S04]  /*1d690*/  LDL.LU R69, [R1+0xd7c] ;  /* 0x000d7c0001457983 */ /* 0x000f280000300800 */
[----:B------:R-:W-:Y:S04]  /*1d6a0*/  STS.U16 [R21+UR4+0x1f80], R91 ;  /* 0x001f805b15007988 */ /* 0x000fe80008000404 */
[----:B------:R-:W4:Y:S04]  /*1d6b0*/  LDL.LU R70, [R1+0xd50] ;  /* 0x000d500001467983 */ /* 0x000f280000300800 */
[----:B------:R-:W-:Y:S04]  /*1d6c0*/  STS.U16 [R21+UR4+0x9f80], R92 ;  /* 0x009f805c15007988 */ /* 0x000fe80008000404 */
[----:B-1----:R-:W4:Y:S04]  /*1d6d0*/  LDL.LU R71, [R1+0xd4c] ;  /* 0x000d4c0001477983 */ /* 0x002f280000300800 */
[----:B------:R0:W-:Y:S04]  /*1d6e0*/  STS.U16 [R21+UR4+0x2380], R18 ;  /* 0x0023801215007988 */ /* 0x0001e80008000404 */
[----:B0-----:R-:W4:Y:S04]  /*1d6f0*/  LDL.LU R18, [R1+0xd44] ;  /* 0x000d440001127983 */ /* 0x001f280000300800 */
[----:B--2---:R0:W-:Y:S04]  /*1d700*/  STS.U16 [R21+UR4+0xa380], R81 ;  /* 0x00a3805115007988 */ /* 0x0041e80008000404 */
[----:B---3--:R1:W-:Y:S04]  /*1d710*/  STS.U16 [R21+UR4+0x2780], R49 ;  /* 0x0027803115007988 */ /* 0x0083e80008000404 */
[----:B0-----:R-:W2:Y:S04]  /*1d720*/  LDL.LU R81, [R1+0xd10] ;  /* 0x000d100001517983 */ /* 0x001ea80000300800 */
[----:B-1----:R-:W3:Y:S04]  /*1d730*/  LDL.LU R49, [R1+0xd0c] ;  /* 0x000d0c0001317983 */ /* 0x002ee80000300800 */
[----:B----4-:R0:W-:Y:S04]  /*1d740*/  STS.U16 [R21+UR4+0xa780], R48 ;  /* 0x00a7803015007988 */ /* 0x0101e80008000404 */
[----:B------:R1:W-:Y:S04]  /*1d750*/  STS.U16 [R21+UR4+0x2b80], R9 ;  /* 0x002b800915007988 */ /* 0x0003e80008000404 */
[----:B0-----:R-:W4:Y:S04]  /*1d760*/  LDL.LU R48, [R1+0xc50] ;  /* 0x000c500001307983 */ /* 0x001f280000300800 */
[----:B-1----:R-:W4:Y:S04]  /*1d770*/  LDL.LU R9, [R1+0xc4c] ;  /* 0x000c4c0001097983 */ /* 0x002f280000300800 */
        /* <DEDUP_REMOVED lines=16> */
[----:B------:R1:W-:Y:S04]  /*1d880*/  STS.U16 [R21+UR4+0x2f80], R19 ;  /* 0x002f801315007988 */ /* 0x0003e80008000404 */
[----:B0-----:R-:W4:Y:S04]  /*1d890*/  LDL.LU R51, [R1+0xa18] ;  /* 0x000a180001337983 */ /* 0x001f280000300800 */
[----:B-1----:R-:W4:Y:S04]  /*1d8a0*/  LDL.LU R19, [R1+0xa14] ;  /* 0x000a140001137983 */ /* 0x002f280000300800 */
[----:B------:R-:W-:Y:S04]  /*1d8b0*/  STS.U16 [R21+UR4+0xaf80], R69 ;  /* 0x00af804515007988 */ /* 0x000fe80008000404 */
[----:B------:R-:W-:Y:S04]  /*1d8c0*/  STS.U16 [R21+UR4+0x3380], R70 ;  /* 0x0033804615007988 */ /* 0x000fe80008000404 */
[----:B------:R-:W-:Y:S04]  /*1d8d0*/  STS.U16 [R21+UR4+0xb380], R71 ;  /* 0x00b3804715007988 */ /* 0x000fe80008000404 */
[----:B------:R0:W-:Y:S04]  /*1d8e0*/  STS.U16 [R21+UR4+0x3780], R2 ;  /* 0x0037800215007988 */ /* 0x0001e80008000404 */
[----:B0-----:R-:W4:Y:S04]  /*1d8f0*/  LDL.LU R2, [R1+0x1cf8] ;  /* 0x001cf80001027983 */ /* 0x001f280000300800 */
[----:B------:R-:W-:Y:S04]  /*1d900*/  STS.U16 [R21+UR4+0xb780], R18 ;  /* 0x00b7801215007988 */ /* 0x000fe80008000404 */
[----:B--2---:R0:W-:Y:S04]  /*1d910*/  STS.U16 [R21+UR4+0x3b80], R81 ;  /* 0x003b805115007988 */ /* 0x0041e80008000404 */
[----:B---3--:R1:W-:Y:S04]  /*1d920*/  STS.U16 [R21+UR4+0xbb80], R49 ;  /* 0x00bb803115007988 */ /* 0x0083e80008000404 */
[----:B0-----:R-:W2:Y:S04]  /*1d930*/  LDL.LU R81, [R1+0xa10] ;  /* 0x000a100001517983 */ /* 0x001ea80000300800 */
[----:B------:R-:W3:Y:S04]  /*1d940*/  LDL.LU R18, [R1+0xa0c] ;  /* 0x000a0c0001127983 */ /* 0x000ee80000300800 */
        /* <DEDUP_REMOVED lines=9> */
[----:B------:R0:W-:Y:S04]  /*1d9e0*/  STS.U16 [R2+UR4+0x10c00], R6 ;  /* 0x010c000602007988 */ /* 0x0001e80008000404 */
[----:B------:R1:W-:Y:S04]  /*1d9f0*/  STS.U16 [R2+UR4+0x14000], R19 ;  /* 0x0140001302007988 */ /* 0x0003e80008000404 */
[----:B------:R-:W-:Y:S04]  /*1da00*/  STS.U16 [R2+UR4+0x10000], R84 ;  /* 0x0100005402007988 */ /* 0x000fe80008000404 */
[----:B0-----:R-:W4:Y:S04]  /*1da10*/  LDL.LU R6, [R1+0x9ec] ;  /* 0x0009ec0001067983 */ /* 0x001f280000300800 */
[----:B-1----:R-:W4:Y:S04]  /*1da20*/  LDL.LU R19, [R1+0x9e8] ;  /* 0x0009e80001137983 */ /* 0x002f280000300800 */
        /* <DEDUP_REMOVED lines=14> */
[----:B--2---:R0:W-:Y:S04]  /*1db10*/  STS.U16 [R2+UR4+0x14400], R81 ;  /* 0x0144005102007988 */ /* 0x0041e80008000404 */
[----:B---3--:R1:W-:Y:S04]  /*1db20*/  STS.U16 [R2+UR4+0x14c00], R49 ;  /* 0x014c003102007988 */ /* 0x0083e80008000404 */
[----:B0-----:R-:W2:Y:S04]  /*1db30*/  LDL.LU R81, [R1+0x9e4] ;  /* 0x0009e40001517983 */ /* 0x001ea80000300800 */
[----:B------:R-:W3:Y:S04]  /*1db40*/  LDL.LU R84, [R1+0x9e0] ;  /* 0x0009e00001547983 */ /* 0x000ee80000300800 */
        /* <DEDUP_REMOVED lines=14> */
[----:B------:R0:W-:Y:S04]  /*1dc30*/  STS.U16 [R2+UR4+0x14800], R18 ;  /* 0x0148001202007988 */ /* 0x0001e80008000404 */
[----:B------:R-:W3:Y:S04]  /*1dc40*/  LDL.LU R51, [R1+0x9a4] ;  /* 0x0009a40001337983 */ /* 0x000ee80000300800 */
[----:B----4-:R1:W-:Y:S04]  /*1dc50*/  STS.U16 [R2+UR4+0x15000], R48 ;  /* 0x0150003002007988 */ /* 0x0103e80008000404 */
[----:B0-----:R-:W4:Y:S04]  /*1dc60*/  LDL.LU R18, [R1+0x9a0] ;  /* 0x0009a00001127983 */ /* 0x001f280000300800 */
[----:B------:R0:W-:Y:S04]  /*1dc70*/  STS.U16 [R2+UR4+0x15400], R9 ;  /* 0x0154000902007988 */ /* 0x0001e80008000404 */
[----:B-1----:R-:W4:Y:S04]  /*1dc80*/  LDL.LU R48, [R1+0x99c] ;  /* 0x00099c0001307983 */ /* 0x002f280000300800 */
[----:B0-----:R-:W4:Y:S01]  /*1dc90*/  LDL.LU R9, [R1+0x998] ;  /* 0x0009980001097983 */ /* 0x001f220000300800 */
[----:B------:R-:W-:-:S03]  /*1dca0*/  IMAD.HI.U32 R11, R0, R66, RZ ;  /* 0x00000042000b7227 */ /* 0x000fc600078e00ff */
[----:B------:R-:W-:Y:S01]  /*1dcb0*/  STS.U16 [R2+UR4+0x15800], R68 ;  /* 0x0158004402007988 */ /* 0x000fe20008000404 */
[----:B------:R-:W-:-:S03]  /*1dcc0*/  IMAD.HI.U32 R13, R0, R67, RZ ;  /* 0x00000043000d7227 */ /* 0x000fc600078e00ff */
[----:B------:R-:W-:Y:S04]  /*1dcd0*/  STS.U16 [R2+UR4+0x15c00], R69 ;  /* 0x015c004502007988 */ /* 0x000fe80008000404 */
[----:B------:R-:W-:Y:S04]  /*1dce0*/  STS.U16 [R2+UR4+0x16000], R70 ;  /* 0x0160004602007988 */ /* 0x000fe80008000404 */
[----:B------:R-:W-:Y:S01]  /*1dcf0*/  STS.U16 [R2+UR4+0x16400], R71 ;  /* 0x0164004702007988 */ /* 0x000fe20008000404 */
[----:B------:R-:W-:Y:S02]  /*1dd00*/  IMAD.MOV R11, RZ, RZ, -R11 ;  /* 0x000000ffff0b7224 */ /* 0x000fe400078e0a0b */
[----:B------:R-:W-:-:S02]  /*1dd10*/  IMAD.MOV R13, RZ, RZ, -R13 ;  /* 0x000000ffff0d7224 */ /* 0x000fc400078e0a0d */
[C---:B------:R-:W-:Y:S02]  /*1dd20*/  IMAD R11, R90.reuse, R11, R66 ;  /* 0x0000000b5a0b7224 */ /* 0x040fe400078e0242 */
[----:B------:R-:W-:Y:S01]  /*1dd30*/  IMAD R13, R90, R13, R67 ;  /* 0x0000000d5a0d7224 */ /* 0x000fe200078e0243 */
[----:B------:R0:W-:Y:S04]  /*1dd40*/  STS.U16 [R2+UR4+0x16800], R6 ;  /* 0x0168000602007988 */ /* 0x0001e80008000404 */
[----:B------:R1:W-:Y:S01]  /*1dd50*/  STS.U16 [R2+UR4+0x16c00], R19 ;  /* 0x016c001302007988 */ /* 0x0003e20008000404 */
[----:B0-----:R-:W-:-:S03]  /*1dd60*/  LOP3.LUT R6, R2, 0x10, RZ, 0x3c, !PT ;  /* 0x0000001002067812 */ /* 0x001fc600078e3cff */
[----:B-1----:R-:W4:Y:S04]  /*1dd70*/  LDL.LU R19, [R1+0x994] ;  /* 0x0009940001137983 */ /* 0x002f280000300800 */
[----:B--2---:R0:W-:Y:S04]  /*1dd80*/  STS.U16 [R2+UR4+0x17000], R81 ;  /* 0x0170005102007988 */ /* 0x0041e80008000404 */
[----:B---3--:R-:W-:Y:S04]  /*1dd90*/  STS.U16 [R2+UR4+0x17400], R84 ;  /* 0x0174005402007988 */ /* 0x008fe80008000404 */
        /* <DEDUP_REMOVED lines=9> */
[----:B0-----:R-:W2:Y:S04]  /*1de30*/  LDL.LU R81, [R1+0x990] ;  /* 0x0009900001517983 */ /* 0x001ea80000300800 */
[----:B------:R-:W-:Y:S04]  /*1de40*/  STS.U16 [R6+UR4+0x11c80], R88 ;  /* 0x011c805806007988 */ /* 0x000fe80008000404 */
[----:B-1----:R-:W3:Y:S04]  /*1de50*/  LDL.LU R49, [R1+0x98c] ;  /* 0x00098c0001317983 */ /* 0x002ee80000300800 */
[----:B------:R-:W-:Y:S04]  /*1de60*/  STS.U16 [R6+UR4+0x12080], R32 ;  /* 0x0120802006007988 */ /* 0x000fe80008000404 */
[----:B------:R-:W-:Y:S04]  /*1de70*/  STS.U16 [R6+UR4+0x12480], R89 ;  /* 0x0124805906007988 */ /* 0x000fe80008000404 */
[----:B------:R-:W3:Y:S04]  /*1de80*/  LDL.LU R21, [R1+0x988] ;  /* 0x0009880001157983 */ /* 0x000ee80000300800 */
[----:B------:R-:W-:Y:S04]  /*1de90*/  STS.U16 [R6+UR4+0x12880], R91 ;  /* 0x0128805b06007988 */ /* 0x000fe80008000404 */
[----:B------:R-:W3:Y:S04]  /*1dea0*/  LDL.LU R66, [R1+0x984] ;  /* 0x0009840001427983 */ /* 0x000ee80000300800 */
[----:B------:R-:W-:Y:S04]  /*1deb0*/  STS.U16 [R6+UR4+0x12c80], R92 ;  /* 0x012c805c06007988 */ /* 0x000fe80008000404 */
[----:B------:R-:W3:Y:S04]  /*1dec0*/  LDL.LU R67, [R1+0x980] ;  /* 0x0009800001437983 */ /* 0x000ee80000300800 */
[----:B------:R-:W-:Y:S04]  /*1ded0*/  STS.U16 [R6+UR4+0x13080], R51 ;  /* 0x0130803306007988 */ /* 0x000fe80008000404 */
[----:B------:R-:W3:Y:S04]  /*1dee0*/  LDL.LU R68, [R1+0x97c] ;  /* 0x00097c0001447983 */ /* 0x000ee80000300800 */
[----:B----4-:R-:W-:Y:S04]  /*1def0*/  STS.U16 [R6+UR4+0x13480], R18 ;  /* 0x0134801206007988 */ /* 0x010fe80008000404 */
[----:B------:R-:W4:Y:S04]  /*1df00*/  LDL.LU R69, [R1+0x978] ;  /* 0x0009780001457983 */ /* 0x000f280000300800 */
[----:B------:R-:W-:Y:S04]  /*1df10*/  STS.U16 [R6+UR4+0x13880], R48 ;  /* 0x0138803006007988 */ /* 0x000fe80008000404 */
[----:B------:R-:W4:Y:S04]  /*1df20*/  LDL.LU R70, [R1+0x974] ;  /* 0x0009740001467983 */ /* 0x000f280000300800 */
[----:B------:R0:W-:Y:S04]  /*1df30*/  STS.U16 [R6+UR4+0x13c80], R9 ;  /* 0x013c800906007988 */ /* 0x0001e80008000404 */
[----:B------:R-:W4:Y:S04]  /*1df40*/  LDL.LU R71, [R1+0x970] ;  /* 0x0009700001477983 */ /* 0x000f280000300800 */
        /* <DEDUP_REMOVED lines=22> */
[----:B0-----:R-:W2:Y:S04]  /*1e0b0*/  LDL.LU R81, [R1+0x91c] ;  /* 0x00091c0001517983 */ /* 0x001ea80000300800 */
[----:B-1----:R-:W3:Y:S04]  /*1e0c0*/  LDL.LU R49, [R1+0x918] ;  /* 0x0009180001317983 */ /* 0x002ee80000300800 */
[----:B------:R0:W-:Y:S04]  /*1e0d0*/  STS.U16 [R6+UR4+0x14c80], R21 ;  /* 0x014c801506007988 */ /* 0x0001e80008000404 */
[----:B------:R1:W-:Y:S04]  /*1e0e0*/  STS.U16 [R6+UR4+0x15080], R66 ;  /* 0x0150804206007988 */ /* 0x0003e80008000404 */
[----:B0-----:R-:W2:Y:S04]  /*1e0f0*/  LDL.LU R21, [R1+0x1cf4] ;  /* 0x001cf40001157983 */ /* 0x001ea80000300800 */
[----:B------:R0:W-:Y:S04]  /*1e100*/  STS.U16 [R6+UR4+0x15480], R67 ;  /* 0x0154804306007988 */ /* 0x0001e80008000404 */
[----:B-1----:R-:W2:Y:S04]  /*1e110*/  LDL.LU R66, [R1+0x1cf0] ;  /* 0x001cf00001427983 */ /* 0x002ea80000300800 */
[----:B------:R1:W-:Y:S04]  /*1e120*/  STS.U16 [R6+UR4+0x15880], R68 ;  /* 0x0158804406007988 */ /* 0x0003e80008000404 */
[----:B0-----:R-:W2:Y:S04]  /*1e130*/  LDL.LU R67, [R1+0x1cec] ;  /* 0x001cec0001437983 */ /* 0x001ea80000300800 */
[----:B----4-:R0:W-:Y:S04]  /*1e140*/  STS.U16 [R6+UR4+0x15c80], R69 ;  /* 0x015c804506007988 */ /* 0x0101e80008000404 */
[----:B-1----:R-:W4:Y:S04]  /*1e150*/  LDL.LU R68, [R1+0x1ce8] ;  /* 0x001ce80001447983 */ /* 0x002f280000300800 */
[----:B------:R1:W-:Y:S04]  /*1e160*/  STS.U16 [R6+UR4+0x16080], R70 ;  /* 0x0160804606007988 */ /* 0x0003e80008000404 */
[----:B0-----:R-:W2:Y:S04]  /*1e170*/  LDL.LU R69, [R1+0x1ce4] ;  /* 0x001ce40001457983 */ /* 0x001ea80000300800 */
[----:B------:R0:W-:Y:S04]  /*1e180*/  STS.U16 [R6+UR4+0x16480], R71 ;  /* 0x0164804706007988 */ /* 0x0001e80008000404 */
[----:B-1----:R-:W2:Y:S04]  /*1e190*/  LDL.LU R70, [R1+0x1ce0] ;  /* 0x001ce00001467983 */ /* 0x002ea80000300800 */
[----:B------:R1:W-:Y:S04]  /*1e1a0*/  STS.U16 [R6+UR4+0x16880], R9 ;  /* 0x0168800906007988 */ /* 0x0003e80008000404 */
[----:B0-----:R-:W2:Y:S04]  /*1e1b0*/  LDL.LU R71, [R1+0x1cdc] ;  /* 0x001cdc0001477983 */ /* 0x001ea80000300800 */
[----:B-1----:R-:W2:Y:S04]  /*1e1c0*/  LDL.LU R9, [R1+0x1cd8] ;  /* 0x001cd80001097983 */ /* 0x002ea80000300800 */
[----:B--2---:R0:W-:Y:S04]  /*1e1d0*/  STS.U16 [R6+UR4+0x16c80], R9 ;  /* 0x016c800906007988 */ /* 0x0041e80008000404 */
[----:B------:R1:W-:Y:S04]  /*1e1e0*/  STS.U16 [R6+UR4+0x17080], R84 ;  /* 0x0170805406007988 */ /* 0x0003e80008000404 */
[----:B------:R2:W-:Y:S01]  /*1e1f0*/  STS.U16 [R6+UR4+0x17480], R85 ;  /* 0x0174805506007988 */ /* 0x0005e20008000404 */
[----:B0-----:R-:W-:-:S03]  /*1e200*/  LOP3.LUT R9, R2, 0x20, RZ, 0x3c, !PT ;  /* 0x0000002002097812 */ /* 0x001fc600078e3cff */
[----:B------:R0:W-:Y:S04]  /*1e210*/  STS.U16 [R6+UR4+0x17880], R4 ;  /* 0x0178800406007988 */ /* 0x0001e80008000404 */
[----:B-1----:R-:W4:Y:S04]  /*1e220*/  LDL.LU R84, [R1+0x1cd4] ;  /* 0x001cd40001547983 */ /* 0x002f280000300800 */
[----:B--2---:R-:W2:Y:S04]  /*1e230*/  LDL.LU R85, [R1+0x1cd0] ;  /* 0x001cd00001557983 */ /* 0x004ea80000300800 */
[----:B0-----:R-:W2:Y:S04]  /*1e240*/  LDL.LU R4, [R1+0x1ccc] ;  /* 0x001ccc0001047983 */ /* 0x001ea80000300800 */
[----:B------:R0:W-:Y:S04]  /*1e250*/  STS.U16 [R6+UR4+0x17c80], R7 ;  /* 0x017c800706007988 */ /* 0x0001e80008000404 */
[----:B------:R1:W-:Y:S04]  /*1e260*/  STS.U16 [R9+UR4+0x10100], R8 ;  /* 0x0101000809007988 */ /* 0x0003e80008000404 */
[----:B------:R1:W-:Y:S04]  /*1e270*/  STS.U16 [R9+UR4+0x10500], R5 ;  /* 0x0105000509007988 */ /* 0x0003e80008000404 */
[----:B0-----:R-:W2:Y:S04]  /*1e280*/  LDL.LU R6, [R1+0x1cc8] ;  /* 0x001cc80001067983 */ /* 0x001ea80000300800 */
[----:B------:R-:W2:Y:S04]  /*1e290*/  LDL.LU R7, [R1+0x1cc4] ;  /* 0x001cc40001077983 */ /* 0x000ea80000300800 */
[----:B-1----:R-:W2:Y:S04]  /*1e2a0*/  LDL.LU R8, [R1+0x1cc0] ;  /* 0x001cc00001087983 */ /* 0x002ea80000300800 */
[----:B------:R-:W2:Y:S04]  /*1e2b0*/  LDL.LU R5, [R1+0x1cbc] ;  /* 0x001cbc0001057983 */ /* 0x000ea80000300800 */
[----:B------:R0:W-:Y:S04]  /*1e2c0*/  STS.U16 [R9+UR4+0x10900], R86 ;  /* 0x0109005609007988 */ /* 0x0001e80008000404 */
[----:B------:R1:W-:Y:S04]  /*1e2d0*/  STS.U16 [R9+UR4+0x10d00], R87 ;  /* 0x010d005709007988 */ /* 0x0003e80008000404 */
[----:B------:R3:W-:Y:S04]  /*1e2e0*/  STS.U16 [R9+UR4+0x11100], R54 ;  /* 0x0111003609007988 */ /* 0x0007e80008000404 */
[----:B0-----:R-:W2:Y:S04]  /*1e2f0*/  LDL.LU R86, [R1+0x1cb8] ;  /* 0x001cb80001567983 */ /* 0x001ea80000300800 */
[----:B-1----:R-:W2:Y:S04]  /*1e300*/  LDL.LU R87, [R1+0x1cb4] ;  /* 0x001cb40001577983 */ /* 0x002ea80000300800 */
[----:B---3--:R-:W3:Y:S04]  /*1e310*/  LDL.LU R54, [R1+0x1cb0] ;  /* 0x001cb00001367983 */ /* 0x008ee80000300800 */
[----:B------:R0:W-:Y:S04]  /*1e320*/  STS.U16 [R9+UR4+0x11500], R88 ;  /* 0x0115005809007988 */ /* 0x0001e80008000404 */
[----:B------:R1:W-:Y:S04]  /*1e330*/  STS.U16 [R9+UR4+0x11900], R32 ;  /* 0x0119002009007988 */ /* 0x0003e80008000404 */
[----:B------:R1:W-:Y:S04]  /*1e340*/  STS.U16 [R9+UR4+0x11d00], R89 ;  /* 0x011d005909007988 */ /* 0x0003e80008000404 */
[----:B0-----:R-:W2:Y:S04]  /*1e350*/  LDL.LU R88, [R1+0x1cac] ;  /* 0x001cac0001587983 */ /* 0x001ea80000300800 */
[----:B-1----:R-:W2:Y:S04]  /*1e360*/  LDL.LU R32, [R1+0x1ca8] ;  /* 0x001ca80001207983 */ /* 0x002ea80000300800 */
[----:B------:R-:W2:Y:S04]  /*1e370*/  LDL.LU R89, [R1+0x1ca4] ;  /* 0x001ca40001597983 */ /* 0x000ea80000300800 */
        /* <DEDUP_REMOVED lines=14> */
[----:B0-----:R-:W2:Y:S04]  /*1e460*/  LDL.LU R81, [R1+0x1c88] ;  /* 0x001c880001517983 */ /* 0x001ea80000300800 */
[----:B-1----:R-:W2:Y:S04]  /*1e470*/  LDL.LU R49, [R1+0x1c84] ;  /* 0x001c840001317983 */ /* 0x002ea80000300800 */
[----:B--2---:R0:W-:Y:S04]  /*1e480*/  STS.U16 [R9+UR4+0x14100], R49 ;  /* 0x0141003109007988 */ /* 0x0041e80008000404 */
[----:B------:R1:W-:Y:S04]  /*1e490*/  STS.U16 [R9+UR4+0x14500], R81 ;  /* 0x0145005109007988 */ /* 0x0003e80008000404 */
[----:B------:R2:W-:Y:S04]  /*1e4a0*/  STS.U16 [R9+UR4+0x14900], R19 ;  /* 0x0149001309007988 */ /* 0x0005e80008000404 */
[----:B0-----:R-:W4:Y:S04]  /*1e4b0*/  LDL.LU R49, [R1+0x1c80] ;  /* 0x001c800001317983 */ /* 0x001f280000300800 */
[----:B-1----:R-:W4:Y:S04]  /*1e4c0*/  LDL.LU R81, [R1+0x1c7c] ;  /* 0x001c7c0001517983 */ /* 0x002f280000300800 */
[----:B------:R0:W-:Y:S04]  /*1e4d0*/  STS.U16 [R9+UR4+0x14d00], R48 ;  /* 0x014d003009007988 */ /* 0x0001e80008000404 */
[----:B--2---:R-:W2:Y:S04]  /*1e4e0*/  LDL.LU R19, [R1+0x1c78] ;  /* 0x001c780001137983 */ /* 0x004ea80000300800 */
[----:B------:R1:W-:Y:S04]  /*1e4f0*/  STS.U16 [R9+UR4+0x15100], R18 ;  /* 0x0151001209007988 */ /* 0x0003e80008000404 */
[----:B0-----:R-:W2:Y:S04]  /*1e500*/  LDL.LU R48, [R1+0x1c74] ;  /* 0x001c740001307983 */ /* 0x001ea80000300800 */
[----:B------:R0:W-:Y:S04]  /*1e510*/  STS.U16 [R9+UR4+0x15500], R51 ;  /* 0x0155003309007988 */ /* 0x0001e80008000404 */
[----:B-1----:R-:W2:Y:S04]  /*1e520*/  LDL.LU R18, [R1+0x1c70] ;  /* 0x001c700001127983 */ /* 0x002ea80000300800 */
        /* <DEDUP_REMOVED lines=10> */
[----:B---3--:R0:W-:Y:S04]  /*1e5d0*/  STS.U16 [R9+UR4+0x16d00], R54 ;  /* 0x016d003609007988 */ /* 0x0081e80008000404 */
[----:B-1----:R-:W3:Y:S04]  /*1e5e0*/  LDL.LU R88, [R1+0x1c5c] ;  /* 0x001c5c0001587983 */ /* 0x002ee80000300800 */
[----:B------:R1:W-:Y:S01]  /*1e5f0*/  STS.U16 [R9+UR4+0x17100], R87 ;  /* 0x0171005709007988 */ /* 0x0003e20008000404 */
[----:B0-----:R-:W-:-:S03]  /*1e600*/  LOP3.LUT R54, R2, 0x30, RZ, 0x3c, !PT ;  /* 0x0000003002367812 */ /* 0x001fc600078e3cff */
[----:B------:R0:W-:Y:S04]  /*1e610*/  STS.U16 [R9+UR4+0x17500], R86 ;  /* 0x0175005609007988 */ /* 0x0001e80008000404 */
[----:B------:R0:W-:Y:S04]  /*1e620*/  STS.U16 [R9+UR4+0x17900], R5 ;  /* 0x0179000509007988 */ /* 0x0001e80008000404 */
[----:B-1----:R-:W2:Y:S04]  /*1e630*/  LDL.LU R87, [R1+0x1c58] ;  /* 0x001c580001577983 */ /* 0x002ea80000300800 */
[----:B0-----:R-:W2:Y:S04]  /*1e640*/  LDL.LU R86, [R1+0x1c54] ;  /* 0x001c540001567983 */ /* 0x001ea80000300800 */
[----:B------:R-:W2:Y:S04]  /*1e650*/  LDL.LU R5, [R1+0x1c50] ;  /* 0x001c500001057983 */ /* 0x000ea80000300800 */
        /* <DEDUP_REMOVED lines=9> */
[----:B----4-:R4:W-:Y:S04]  /*1e6f0*/  STS.U16 [R54+UR4+0x11180], R84 ;  /* 0x0111805436007988 */ /* 0x0109e80008000404 */
[----:B0-----:R-:W2:Y:S04]  /*1e700*/  LDL.LU R4, [R1+0x1c3c] ;  /* 0x001c3c0001047983 */ /* 0x001ea80000300800 */
[----:B-1----:R-:W2:Y:S04]  /*1e710*/  LDL.LU R85, [R1+0x1c38] ;  /* 0x001c380001557983 */ /* 0x002ea80000300800 */
[----:B----4-:R-:W4:Y:S04]  /*1e720*/  LDL.LU R84, [R1+0x1c34] ;  /* 0x001c340001547983 */ /* 0x010f280000300800 */
        /* <DEDUP_REMOVED lines=15> */
[----:B0-----:R-:W3:Y:S04]  /*1e820*/  LDL.LU R21, [R1+0x1c18] ;  /* 0x001c180001157983 */ /* 0x001ee80000300800 */
[----:B-1----:R-:W3:Y:S04]  /*1e830*/  LDL.LU R50, [R1+0x1c14] ;  /* 0x001c140001327983 */ /* 0x002ee80000300800 */
[----:B------:R-:W3:Y:S04]  /*1e840*/  LDL.LU R20, [R1+0x1c10] ;  /* 0x001c100001147983 */ /* 0x000ee80000300800 */
[----:B------:R0:W-:Y:S04]  /*1e850*/  STS.U16 [R54+UR4+0x13980], R53 ;  /* 0x0139803536007988 */ /* 0x0001e80008000404 */
[----:B------:R1:W-:Y:S04]  /*1e860*/  STS.U16 [R54+UR4+0x13d80], R52 ;  /* 0x013d803436007988 */ /* 0x0003e80008000404 */
[----:B------:R1:W-:Y:S04]  /*1e870*/  STS.U16 [R54+UR4+0x14180], R23 ;  /* 0x0141801736007988 */ /* 0x0003e80008000404 */
[----:B0-----:R-:W3:Y:S04]  /*1e880*/  LDL.LU R53, [R1+0x1c0c] ;  /* 0x001c0c0001357983 */ /* 0x001ee80000300800 */
[----:B-1----:R-:W3:Y:S04]  /*1e890*/  LDL.LU R52, [R1+0x1c08] ;  /* 0x001c080001347983 */ /* 0x002ee80000300800 */
[----:B------:R-:W3:Y:S04]  /*1e8a0*/  LDL.LU R23, [R1+0x1c04] ;  /* 0x001c040001177983 */ /* 0x000ee80000300800 */
[----:B------:R0:W-:Y:S04]  /*1e8b0*/  STS.U16 [R54+UR4+0x14580], R24 ;  /* 0x0145801836007988 */ /* 0x0001e80008000404 */
[----:B0-----:R-:W3:Y:S04]  /*1e8c0*/  LDL.LU R24, [R1+0x6b8] ;  /* 0x0006b80001187983 */ /* 0x001ee80000300800 */
[----:B------:R0:W-:Y:S04]  /*1e8d0*/  STS.U16 [R54+UR4+0x14980], R65 ;  /* 0x0149804136007988 */ /* 0x0001e80008000404 */
[----:B------:R1:W-:Y:S04]  /*1e8e0*/  STS.U16 [R54+UR4+0x14d80], R29 ;  /* 0x014d801d36007988 */ /* 0x0003e80008000404 */
[----:B------:R1:W-:Y:S04]  /*1e8f0*/  STS.U16 [R54+UR4+0x15180], R64 ;  /* 0x0151804036007988 */ /* 0x0003e80008000404 */
[----:B0-----:R-:W4:Y:S04]  /*1e900*/  LDL.LU R65, [R1+0x1c00] ;  /* 0x001c000001417983 */ /* 0x001f280000300800 */
        /* <DEDUP_REMOVED lines=16> */
[----:B0-----:R-:W4:Y:S01]  /*1ea10*/  LDL.LU R58, [R1+0x1be4] ;  /* 0x001be400013a7983 */ /* 0x001f220000300800 */
[----:B-1----:R-:W-:-:S03]  /*1ea20*/  LOP3.LUT R22, R2, 0x40, RZ, 0x3c, !PT ;  /* 0x0000004002167812 */ /* 0x002fc600078e3cff */
[----:B------:R0:W-:Y:S04]  /*1ea30*/  STL [R1+0x1ac4], R2 ;  /* 0x001ac40201007387 */ /* 0x0001e80000100800 */
[----:B0-----:R-:W4:Y:S04]  /*1ea40*/  LDL.LU R2, [R1+0x708] ;  /* 0x0007080001027983 */ /* 0x001f280000300800 */
        /* <DEDUP_REMOVED lines=9> */
[----:B------:R0:W-:Y:S04]  /*1eae0*/  STS.U16 [R22+UR4+0x10e00], R38 ;  /* 0x010e002616007988 */ /* 0x0001e80008000404 */
[----:B------:R0:W-:Y:S04]  /*1eaf0*/  STS.U16 [R22+UR4+0x11200], R37 ;  /* 0x0112002516007988 */ /* 0x0001e80008000404 */
[----:B------:R0:W-:Y:S04]  /*1eb00*/  STS.U16 [R22+UR4+0x11600], R25 ;  /* 0x0116001916007988 */ /* 0x0001e80008000404 */
[----:B------:R-:W4:Y:S04]  /*1eb10*/  LDL.LU R31, [R1+0x6c0] ;  /* 0x0006c000011f7983 */ /* 0x000f280000300800 */
[----:B------:R1:W-:Y:S04]  /*1eb20*/  STS.U16 [R22+UR4+0x11a00], R36 ;  /* 0x011a002416007988 */ /* 0x0003e80008000404 */
[----:B0-----:R-:W4:Y:S04]  /*1eb30*/  LDL.LU R41, [R1+0x1bd4] ;  /* 0x001bd40001297983 */ /* 0x001f280000300800 */
[----:B------:R0:W-:Y:S04]  /*1eb40*/  STS.U16 [R22+UR4+0x11e00], R35 ;  /* 0x011e002316007988 */ /* 0x0001e80008000404 */
[----:B-1----:R-:W4:Y:S04]  /*1eb50*/  LDL.LU R39, [R1+0x1bd0] ;  /* 0x001bd00001277983 */ /* 0x002f280000300800 */
[----:B------:R1:W-:Y:S04]  /*1eb60*/  STS.U16 [R22+UR4+0x12200], R34 ;  /* 0x0122002216007988 */ /* 0x0003e80008000404 */
[----:B------:R-:W4:Y:S04]  /*1eb70*/  LDL.LU R55, [R1+0xebc] ;  /* 0x000ebc0001377983 */ /* 0x000f280000300800 */
[----:B------:R0:W-:Y:S04]  /*1eb80*/  STS.U16 [R22+UR4+0x12600], R26 ;  /* 0x0126001a16007988 */ /* 0x0001e80008000404 */
[----:B------:R-:W4:Y:S04]  /*1eb90*/  LDL.LU R38, [R1+0x1bcc] ;  /* 0x001bcc0001267983 */ /* 0x000f280000300800 */
[----:B------:R0:W-:Y:S04]  /*1eba0*/  STS.U16 [R22+UR4+0x12a00], R27 ;  /* 0x012a001b16007988 */ /* 0x0001e80008000404 */
[----:B------:R-:W4:Y:S04]  /*1ebb0*/  LDL.LU R37, [R1+0x1bc8] ;  /* 0x001bc80001257983 */ /* 0x000f280000300800 */
[----:B------:R0:W-:Y:S04]  /*1ebc0*/  STS.U16 [R22+UR4+0x12e00], R80 ;  /* 0x012e005016007988 */ /* 0x0001e80008000404 */
[----:B------:R-:W4:Y:S04]  /*1ebd0*/  LDL.LU R25, [R1+0xec0] ;  /* 0x000ec00001197983 */ /* 0x000f280000300800 */
[----:B------:R-:W4:Y:S04]  /*1ebe0*/  LDL.LU R36, [R1+0x1bc4] ;  /* 0x001bc40001247983 */ /* 0x000f280000300800 */
[----:B0-----:R-:W4:Y:S04]  /*1ebf0*/  LDL.LU R35, [R1+0x1bc0] ;  /* 0x001bc00001237983 */ /* 0x001f280000300800 */
[----:B------:R0:W-:Y:S04]  /*1ec00*/  STS.U16 [R22+UR4+0x13200], R33 ;  /* 0x0132002116007988 */ /* 0x0001e80008000404 */
[----:B-1----:R-:W4:Y:S04]  /*1ec10*/  LDL.LU R34, [R1+0x1bbc] ;  /* 0x001bbc0001227983 */ /* 0x002f280000300800 */
[----:B------:R1:W-:Y:S04]  /*1ec20*/  STS.U16 [R22+UR4+0x13600], R82 ;  /* 0x0136005216007988 */ /* 0x0003e80008000404 */
[----:B------:R-:W4:Y:S04]  /*1ec30*/  LDL.LU R26, [R1+0x1bb8] ;  /* 0x001bb800011a7983 */ /* 0x000f280000300800 */
[----:B------:R-:W4:Y:S04]  /*1ec40*/  LDL.LU R27, [R1+0x1bb4] ;  /* 0x001bb400011b7983 */ /* 0x000f280000300800 */
[----:B------:R-:W-:Y:S04]  /*1ec50*/  STS.U16 [R22+UR4+0x13a00], R28 ;  /* 0x013a001c16007988 */ /* 0x000fe80008000404 */
[----:B------:R0:W-:Y:S01]  /*1ec60*/  STS.U16 [R22+UR4+0x13e00], R83 ;  /* 0x013e005316007988 */ /* 0x0001e20008000404 */
[----:B--2---:R-:W-:Y:S01]  /*1ec70*/  PRMT R70, RZ, 0x7610, R70 ;  /* 0x00007610ff467816 */ /* 0x004fe20000000046 */
[----:B---3--:R-:W-:Y:S01]  /*1ec80*/  @!P2 IMAD.MOV R24, RZ, RZ, -R24 ;  /* 0x000000ffff18a224 */ /* 0x008fe200078e0a18 */
[----:B------:R-:W-:-:S13]  /*1ec90*/  ISETP.GT.U32.AND P2, PT, R90, R32, PT ;  /* 0x000000205a00720c */ /* 0x000fda0003f44070 */
[----:B------:R-:W-:-:S05]  /*1eca0*/  @!P2 IMAD.IADD R32, R32, 0x1, -R90 ;  /* 0x000000012020a824 */ /* 0x000fca00078e0a5a */
[----:B------:R-:W-:-:S13]  /*1ecb0*/  ISETP.GT.U32.AND P2, PT, R90, R32, PT ;  /* 0x000000205a00720c */ /* 0x000fda0003f44070 */
[----:B------:R-:W-:Y:S01]  /*1ecc0*/  @!P2 IMAD.IADD R32, R32, 0x1, -R90 ;  /* 0x000000012020a824 */ /* 0x000fe200078e0a5a */
[----:B----4-:R-:W-:-:S05]  /*1ecd0*/  SEL R29, R2, R29, !P3 ;  /* 0x0000001d021d7207 */ /* 0x010fca0005800000 */
[----:B------:R-:W-:Y:S01]  /*1ece0*/  IMAD R29, R29, UR7, RZ ;  /* 0x000000071d1d7c24 */ /* 0x000fe2000f8e02ff */
[----:B------:R-:W-:-:S04]  /*1ecf0*/  SEL R30, R2, R30, !P3 ;  /* 0x0000001e021e7207 */ /* 0x000fc80005800000 */
[C---:B------:R-:W-:Y:S01]  /*1ed00*/  LEA R80, P2, R29.reuse, R91, 0x1 ;  /* 0x0000005b1d507211 */ /* 0x040fe200078408ff */
[----:B0-----:R-:W-:Y:S02]  /*1ed10*/  IMAD R33, R30, UR7, RZ ;  /* 0x000000071e217c24 */ /* 0x001fe4000f8e02ff */
[----:B------:R-:W2:Y:S01]  /*1ed20*/  LDL.LU R30, [R1+0x6c4] ;  /* 0x0006c400011e7983 */ /* 0x000ea20000300800 */
[----:B-1----:R-:W-:-:S03]  /*1ed30*/  LEA.HI.X.SX32 R82, R29, R92, 0x1, P2 ;  /* 0x0000005c1d527211 */ /* 0x002fc600010f0eff */
[----:B------:R-:W-:Y:S02]  /*1ed40*/  STL [R1+0xb00], R80 ;  /* 0x000b005001007387 */ /* 0x000fe40000100800 */
[----:B------:R-:W-:Y:S02]  /*1ed50*/  @P0 IMAD.MOV.U32 R83, RZ, RZ, R82 ;  /* 0x000000ffff530224 */ /* 0x000fe400078e0052 */
[----:B------:R-:W3:Y:S01]  /*1ed60*/  LDL.LU R28, [R1+0xecc] ;  /* 0x000ecc00011c7983 */ /* 0x000ee20000300800 */
[----:B------:R-:W-:-:S03]  /*1ed70*/  PRMT R54, RZ, 0x7610, R54 ;  /* 0x00007610ff367816 */ /* 0x000fc60000000036 */
[----:B------:R0:W-:Y:S01]  /*1ed80*/  STL [R1+0xafc], R82 ;  /* 0x000afc5201007387 */ /* 0x0001e20000100800 */
[----:B------:R-:W-:-:S03]  /*1ed90*/  LEA R29, P2, R33, R91, 0x1 ;  /* 0x0000005b211d7211 */ /* 0x000fc600078408ff */
[----:B------:R-:W4:Y:S01]  /*1eda0*/  LDL.LU R22, [R1+0x1bb0] ;  /* 0x001bb00001167983 */ /* 0x000f220000300800 */
[----:B0-----:R-:W-:-:S05]  /*1edb0*/  @P0 IMAD.MOV.U32 R82, RZ, RZ, R80 ;  /* 0x000000ffff520224 */ /* 0x001fca00078e0050 */
[----:B------:R0:W2:Y:S01]  /*1edc0*/  @P0 LDG.E.U16 R54, desc[UR20][R82.64] ;  /* 0x0000001452360981 */ /* 0x0000a2000c1e1500 */
[----:B------:R-:W-:Y:S01]  /*1edd0*/  LEA.HI.X.SX32 R33, R33, R92, 0x1, P2 ;  /* 0x0000005c21217211 */ /* 0x000fe200010f0eff */
[----:B0-----:R-:W-:-:S04]  /*1ede0*/  @P0 IMAD.MOV.U32 R82, RZ, RZ, R29 ;  /* 0x000000ffff520224 */ /* 0x001fc800078e001d */
[----:B------:R-:W-:-:S05]  /*1edf0*/  @P0 IMAD.MOV.U32 R83, RZ, RZ, R33 ;  /* 0x000000ffff530224 */ /* 0x000fca00078e0021 */
[----:B------:R-:W3:Y:S01]  /*1ee00*/  @P0 LDG.E.U16 R70, desc[UR20][R82.64] ;  /* 0x0000001452460981 */ /* 0x000ee2000c1e1500 */
[----:B------:R-:W-:-:S03]  /*1ee10*/  ISETP.GT.U32.AND P2, PT, R90, R31, PT ;  /* 0x0000001f5a00720c */ /* 0x000fc60003f44070 */
[----:B------:R-:W-:Y:S01]  /*1ee20*/  STL [R1+0xb08], R29 ;  /* 0x000b081d01007387 */ /* 0x000fe20000100800 */
[----:B------:R-:W-:Y:S01]  /*1ee30*/  @!P4 IMAD.MOV R32, RZ, RZ, -R32 ;  /* 0x000000ffff20c224 */ /* 0x000fe200078e0a20 */
[----:B------:R-:W-:-:S08]  /*1ee40*/  PRMT R41, RZ, 0x7610, R41 ;  /* 0x00007610ff297816 */ /* 0x000fd00000000029 */
[----:B------:R-:W-:Y:S01]  /*1ee50*/  @!P2 IMAD.IADD R31, R31, 0x1, -R90 ;  /* 0x000000011f1fa824 */ /* 0x000fe200078e0a5a */
[C---:B------:R-:W-:Y:S02]  /*1ee60*/  SEL R25, R2.reuse, R25, !P3 ;  /* 0x0000001902197207 */ /* 0x040fe40005800000 */
[----:B------:R-:W-:Y:S01]  /*1ee70*/  PRMT R27, RZ, 0x7610, R27 ;  /* 0x00007610ff1b7816 */ /* 0x000fe2000000001b */
[----:B--2---:R0:W-:Y:S02]  /*1ee80*/  STL [R1+0x8fc], R54 ;  /* 0x0008fc3601007387 */ /* 0x0041e40000100800 */
[----:B0-----:R-:W-:-:S05]  /*1ee90*/  SEL R54, R2, R55, !P3 ;  /* 0x0000003702367207 */ /* 0x001fca0005800000 */
[----:B------:R-:W-:Y:S02]  /*1eea0*/  IMAD R55, R54, UR7, RZ ;  /* 0x0000000736377c24 */ /* 0x000fe4000f8e02ff */
[----:B------:R-:W-:Y:S01]  /*1eeb0*/  IMAD R54, R25, UR7, RZ ;  /* 0x0000000719367c24 */ /* 0x000fe2000f8e02ff */
[----:B------:R0:W-:Y:S01]  /*1eec0*/  STL [R1+0xb04], R33 ;  /* 0x000b042101007387 */ /* 0x0001e20000100800 */
[----:B------:R-:W1:Y:S01]  /*1eed0*/  LDCU UR7, c[0x0][0x3b0] ;  /* 0x00007600ff0777ac */ /* 0x000e620008000800 */
[CC--:B------:R-:W-:Y:S02]  /*1eee0*/  LEA R29, P4, R55.reuse, R91.reuse, 0x1 ;  /* 0x0000005b371d7211 */ /* 0x0c0fe400078808ff */
[----:B---3--:R-:W-:Y:S02]  /*1eef0*/  STL [R1+0x1a58], R70 ;  /* 0x001a584601007387 */ /* 0x008fe40000100800 */
[----:B------:R-:W-:Y:S02]  /*1ef00*/  LEA.HI.X.SX32 R55, R55, R92, 0x1, P4 ;  /* 0x0000005c37377211 */ /* 0x000fe400020f0eff */
[----:B------:R-:W2:Y:S01]  /*1ef10*/  LDL.LU R25, [R1+0x6c8] ;  /* 0x0006c80001197983 */ /* 0x000ea20000300800 */
[----:B0-----:R-:W-:-:S03]  /*1ef20*/  LEA R33, P2, R54, R91, 0x1 ;  /* 0x0000005b36217211 */ /* 0x001fc600078408ff */
[----:B------:R-:W-:Y:S01]  /*1ef30*/  STL [R1+0xb10], R29 ;  /* 0x000b101d01007387 */ /* 0x000fe20000100800 */
[----:B------:R-:W-:Y:S01]  /*1ef40*/  LEA.HI.X.SX32 R54, R54, R92, 0x1, P2 ;  /* 0x0000005c36367211 */ /* 0x000fe200010f0eff */
[----:B------:R-:W-:Y:S02]  /*1ef50*/  @P0 IMAD.MOV.U32 R82, RZ, RZ, R29 ;  /* 0x000000ffff520224 */ /* 0x000fe400078e001d */
[----:B------:R-:W-:Y:S01]  /*1ef60*/  STL [R1+0xb40], R33 ;  /* 0x000b402101007387 */ /* 0x000fe20000100800 */
[----:B------:R-:W-:-:S03]  /*1ef70*/  @P0 IMAD.MOV.U32 R83, RZ, RZ, R55 ;  /* 0x000000ffff530224 */ /* 0x000fc600078e0037 */
[----:B------:R0:W-:Y:S04]  /*1ef80*/  STL [R1+0xb0c], R55 ;  /* 0x000b0c3701007387 */ /* 0x0001e80000100800 */
[----:B------:R3:W-:Y:S04]  /*1ef90*/  STL [R1+0xb3c], R54 ;  /* 0x000b3c3601007387 */ /* 0x0007e80000100800 */
[----:B------:R-:W2:Y:S01]  /*1efa0*/  @P0 LDG.E.U16 R41, desc[UR20][R82.64] ;  /* 0x0000001452290981 */ /* 0x000ea2000c1e1500 */
[----:B0-----:R-:W-:Y:S02]  /*1efb0*/  @P0 IMAD.MOV.U32 R55, RZ, RZ, R54 ;  /* 0x000000ffff370224 */ /* 0x001fe400078e0036 */
[----:B---3--:R-:W-:-:S05]  /*1efc0*/  @P0 IMAD.MOV.U32 R54, RZ, RZ, R33 ;  /* 0x000000ffff360224 */ /* 0x008fca00078e0021 */
[----:B------:R0:W3:Y:S01]  /*1efd0*/  @P0 LDG.E.U16 R27, desc[UR20][R54.64] ;  /* 0x00000014361b0981 */ /* 0x0000e2000c1e1500 */
[C---:B------:R-:W-:Y:S02]  /*1efe0*/  ISETP.GT.U32.AND P4, PT, R90.reuse, R31, PT ;  /* 0x0000001f5a00720c */ /* 0x040fe40003f84070 */
[----:B------:R-:W-:Y:S02]  /*1eff0*/  ISETP.GT.U32.AND P2, PT, R90, R30, PT ;  /* 0x0000001e5a00720c */ /* 0x000fe40003f44070 */
[C---:B------:R-:W-:Y:S02]  /*1f000*/  SEL R28, R2.reuse, R28, !P3 ;  /* 0x0000001c021c7207 */ /* 0x040fe40005800000 */
[----:B------:R-:W-:-:S03]  /*1f010*/  SEL R24, R2, R24, !P3 ;  /* 0x0000001802187207 */ /* 0x000fc60005800000 */
[----:B------:R-:W-:Y:S01]  /*1f020*/  IMAD R28, R28, UR9, RZ ;  /* 0x000000091c1c7c24 */ /* 0x000fe2000f8e02ff */
[----:B------:R-:W-:Y:S01]  /*1f030*/  PRMT R71, RZ, 0x7610, R71 ;  /* 0x00007610ff477816 */ /* 0x000fe20000000047 */
[----:B------:R-:W1:Y:S02]  /*1f040*/  LDCU UR9, c[0x0][0x3b0] ;  /* 0x00007600ff0977ac */ /* 0x000e640008000800 */
[--C-:B------:R-:W-:Y:S01]  /*1f050*/  @!P4 IMAD.IADD R31, R31, 0x1, -R90.reuse ;  /* 0x000000011f1fc824 */ /* 0x100fe200078e0a5a */
[----:B0-----:R-:W-:Y:S01]  /*1f060*/  LEA R54, P4, R28, R91, 0x1 ;  /* 0x0000005b1c367211 */ /* 0x001fe200078808ff */
[----:B------:R-:W-:-:S03]  /*1f070*/  @!P2 IMAD.IADD R30, R30, 0x1, -R90 ;  /* 0x000000011e1ea824 */ /* 0x000fc600078e0a5a */
[----:B------:R-:W-:Y:S02]  /*1f080*/  LEA.HI.X.SX32 R55, R28, R92, 0x1, P4 ;  /* 0x0000005c1c377211 */ /* 0x000fe400020f0eff */
[----:B------:R-:W-:-:S03]  /*1f090*/  PRMT R38, RZ, 0x7610, R38 ;  /* 0x00007610ff267816 */ /* 0x000fc60000000026 */
[----:B------:R0:W4:Y:S04]  /*1f0a0*/  @P0 LDG.E.U16 R71, desc[UR20][R54.64] ;  /* 0x0000001436470981 */ /* 0x000128000c1e1500 */
[----:B--2---:R-:W-:Y:S04]  /*1f0b0*/  STL [R1+0x1a5c], R41 ;  /* 0x001a5c2901007387 */ /* 0x004fe80000100800 */
[----:B------:R-:W2:Y:S04]  /*1f0c0*/  LDL.LU R29, [R1+0x6cc] ;  /* 0x0006cc00011d7983 */ /* 0x000ea80000300800 */
[----:B---3--:R1:W-:Y:S02]  /*1f0d0*/  STL [R1+0x8f0], R27 ;  /* 0x0008f01b01007387 */ /* 0x0083e40000100800 */
[----:B-1----:R-:W-:-:S02]  /*1f0e0*/  IMAD R27, R24, UR7, RZ ;  /* 0x00000007181b7c24 */ /* 0x002fc4000f8e02ff */
[----:B------:R0:W-:Y:S01]  /*1f0f0*/  STL [R1+0xb48], R54 ;  /* 0x000b483601007387 */ /* 0x0001e20000100800 */
[----:B------:R-:W1:Y:S02]  /*1f100*/  LDCU UR7, c[0x0][0x3b0] ;  /* 0x00007600ff0777ac */ /* 0x000e640008000800 */
[C---:B------:R-:W-:Y:S01]  /*1f110*/  LEA R24, P2, R27.reuse, R91, 0x1 ;  /* 0x0000005b1b187211 */ /* 0x040fe200078408ff */
[----:B------:R-:W3:Y:S03]  /*1f120*/  LDL.LU R28, [R1+0x6d0] ;  /* 0x0006d000011c7983 */ /* 0x000ee60000300800 */
[----:B------:R-:W-:Y:S01]  /*1f130*/  LEA.HI.X.SX32 R27, R27, R92, 0x1, P2 ;  /* 0x0000005c1b1b7211 */ /* 0x000fe200010f0eff */
[----:B------:R-:W-:Y:S01]  /*1f140*/  STL [R1+0xb50], R24 ;  /* 0x000b501801007387 */ /* 0x000fe20000100800 */
[----:B0-----:R-:W-:-:S03]  /*1f150*/  @P0 IMAD.MOV.U32 R54, RZ, RZ, R24 ;  /* 0x000000ffff360224 */ /* 0x001fc600078e0018 */
[----:B------:R0:W-:Y:S04]  /*1f160*/  STL [R1+0xb44], R55 ;  /* 0x000b443701007387 */ /* 0x0001e80000100800 */
[----:B------:R-:W3:Y:S01]  /*1f170*/  LDL R33, [R1+0x161c] ;  /* 0x00161c0001217983 */ /* 0x000ee20000100800 */
[----:B0-----:R-:W-:-:S05]  /*1f180*/  @P0 IMAD.MOV.U32 R55, RZ, RZ, R27 ;  /* 0x000000ffff370224 */ /* 0x001fca00078e001b */
[----:B------:R0:W3:Y:S01]  /*1f190*/  @P0 LDG.E.U16 R38, desc[UR20][R54.64] ;  /* 0x0000001436260981 */ /* 0x0000e2000c1e1500 */
[----:B------:R-:W-:Y:S02]  /*1f1a0*/  ISETP.GT.U32.AND P4, PT, R90, R30, PT ;  /* 0x0000001e5a00720c */ /* 0x000fe40003f84070 */
[----:B------:R-:W-:Y:S01]  /*1f1b0*/  SEL R32, R2, R32, !P3 ;  /* 0x0000002002207207 */ /* 0x000fe20005800000 */
[----:B------:R-:W-:-:S04]  /*1f1c0*/  @!P6 IMAD.MOV R31, RZ, RZ, -R31 ;  /* 0x000000ffff1fe224 */ /* 0x000fc800078e0a1f */
[----:B------:R-:W-:Y:S01]  /*1f1d0*/  IMAD R32, R32, UR10, RZ ;  /* 0x0000000a20207c24 */ /* 0x000fe2000f8e02ff */
[----:B------:R0:W-:Y:S01]  /*1f1e0*/  STL [R1+0xb4c], R27 ;  /* 0x000b4c1b01007387 */ /* 0x0001e20000100800 */
[----:B------:R-:W-:Y:S01]  /*1f1f0*/  SEL R31, R2, R31, !P3 ;  /* 0x0000001f021f7207 */ /* 0x000fe20005800000 */
[----:B------:R-:W2:Y:S03]  /*1f200*/  LDCU UR10, c[0x0][0x3b0] ;  /* 0x00007600ff0a77ac */ /* 0x000ea60008000800 */
[----:B------:R-:W-:Y:S01]  /*1f210*/  @!P4 IMAD.IADD R30, R30, 0x1, -R90 ;  /* 0x000000011e1ec824 */ /* 0x000fe200078e0a5a */
[C---:B0-----:R-:W-:Y:S01]  /*1f220*/  LEA R27, P6, R32.reuse, R91, 0x1 ;  /* 0x0000005b201b7211 */ /* 0x041fe200078c08ff */
[----:B-1----:R-:W-:Y:S01]  /*1f230*/  IMAD R31, R31, UR7, RZ ;  /* 0x000000071f1f7c24 */ /* 0x002fe2000f8e02ff */
[----:B----4-:R-:W-:Y:S01]  /*1f240*/  STL [R1+0x1a60], R71 ;  /* 0x001a604701007387 */ /* 0x010fe20000100800 */
[----:B------:R-:W-:Y:S01]  /*1f250*/  PRMT R26, RZ, 0x7610, R26 ;  /* 0x00007610ff1a7816 */ /* 0x000fe2000000001a */
[----:B------:R-:W-:Y:S01]  /*1f260*/  @!P5 IMAD.MOV R30, RZ, RZ, -R30 ;  /* 0x000000ffff1ed224 */ /* 0x000fe200078e0a1e */
[----:B------:R-:W-:Y:S01]  /*1f270*/  LEA.HI.X.SX32 R32, R32, R92, 0x1, P6 ;  /* 0x0000005c20207211 */ /* 0x000fe200030f0eff */
[----:B------:R-:W4:Y:S01]  /*1f280*/  LDL.LU R24, [R1+0x6d4] ;  /* 0x0006d40001187983 */ /* 0x000f220000300800 */
[----:B------:R-:W-:Y:S01]  /*1f290*/  @P0 IMAD.MOV.U32 R54, RZ, RZ, R27 ;  /* 0x000000ffff360224 */ /* 0x000fe200078e001b */
[----:B------:R-:W-:Y:S01]  /*1f2a0*/  PRMT R68, RZ, 0x7610, R68 ;  /* 0x00007610ff447816 */ /* 0x000fe20000000044 */
[----:B------:R-:W0:Y:S01]  /*1f2b0*/  LDCU UR7, c[0x0][0x3b0] ;  /* 0x00007600ff0777ac */ /* 0x000e220008000800 */
[----:B------:R-:W-:-:S05]  /*1f2c0*/  @P0 IMAD.MOV.U32 R55, RZ, RZ, R32 ;  /* 0x000000ffff370224 */ /* 0x000fca00078e0020 */
[----:B------:R-:W4:Y:S01]  /*1f2d0*/  @P0 LDG.E.U16 R26, desc[UR20][R54.64] ;  /* 0x00000014361a0981 */ /* 0x000f22000c1e1500 */
[----:B--2---:R-:W-:-:S13]  /*1f2e0*/  ISETP.GT.U32.AND P4, PT, R90, R29, PT ;  /* 0x0000001d5a00720c */ /* 0x004fda0003f84070 */
[----:B------:R-:W-:Y:S01]  /*1f2f0*/  @!P4 IMAD.IADD R29, R29, 0x1, -R90 ;  /* 0x000000011d1dc824 */ /* 0x000fe200078e0a5a */
[----:B---3--:R-:W-:Y:S01]  /*1f300*/  ISETP.GE.AND P4, PT, R33, RZ, PT ;  /* 0x000000ff2100720c */ /* 0x008fe20003f86270 */
[----:B------:R-:W-:Y:S04]  /*1f310*/  STL [R1+0x1a64], R38 ;  /* 0x001a642601007387 */ /* 0x000fe80000100800 */
[----:B------:R1:W-:Y:S02]  /*1f320*/  STL [R1+0xb80], R27 ;  /* 0x000b801b01007387 */ /* 0x0003e40000100800 */
[----:B-1----:R-:W-:-:S04]  /*1f330*/  LEA R27, P5, R31, R91, 0x1 ;  /* 0x0000005b1f1b7211 */ /* 0x002fc800078a08ff */
[----:B------:R-:W-:Y:S01]  /*1f340*/  LEA.HI.X.SX32 R31, R31, R92, 0x1, P5 ;  /* 0x0000005c1f1f7211 */ /* 0x000fe200028f0eff */
[----:B------:R1:W-:Y:S04]  /*1f350*/  STL [R1+0xb7c], R32 ;  /* 0x000b7c2001007387 */ /* 0x0003e80000100800 */
[----:B------:R-:W-:Y:S01]  /*1f360*/  @P0 IMAD.MOV.U32 R33, RZ, RZ, R31 ;  /* 0x000000ffff210224 */ /* 0x000fe200078e001f */
[----:B------:R-:W2:Y:S01]  /*1f370*/  LDL R55, [R1+0x162c] ;  /* 0x00162c0001377983 */ /* 0x000ea20000100800 */
[----:B-1----:R-:W-:-:S05]  /*1f380*/  @P0 IMAD.MOV.U32 R32, RZ, RZ, R27 ;  /* 0x000000ffff200224 */ /* 0x002fca00078e001b */
[----:B------:R-:W3:Y:S01]  /*1f390*/  @P0 LDG.E.U16 R68, desc[UR20][R32.64] ;  /* 0x0000001420440981 */ /* 0x000ee2000c1e1500 */
[----:B------:R-:W-:Y:S02]  /*1f3a0*/  ISETP.GT.U32.AND P2, PT, R90, R25, PT ;  /* 0x000000195a00720c */ /* 0x000fe40003f44070 */
[----:B------:R-:W-:-:S11]  /*1f3b0*/  SEL R30, R2, R30, !P3 ;  /* 0x0000001e021e7207 */ /* 0x000fd60005800000 */
[----:B------:R-:W-:-:S05]  /*1f3c0*/  @!P2 IMAD.IADD R25, R25, 0x1, -R90 ;  /* 0x000000011919a824 */ /* 0x000fca00078e0a5a */
[----:B------:R-:W-:Y:S01]  /*1f3d0*/  ISETP.GT.U32.AND P6, PT, R90, R25, PT ;  /* 0x000000195a00720c */ /* 0x000fe20003fc4070 */
[----:B------:R-:W-:Y:S01]  /*1f3e0*/  IMAD R30, R30, UR9, RZ ;  /* 0x000000091e1e7c24 */ /* 0x000fe2000f8e02ff */
[----:B----4-:R1:W-:Y:S01]  /*1f3f0*/  STL [R1+0x8e4], R26 ;  /* 0x0008e41a01007387 */ /* 0x0103e20000100800 */
[----:B------:R-:W-:Y:S01]  /*1f400*/  PRMT R39, RZ, 0x7610, R39 ;  /* 0x00007610ff277816 */ /* 0x000fe20000000027 */
[----:B------:R-:W4:Y:S02]  /*1f410*/  LDCU UR9, c[0x0][0x3b0] ;  /* 0x00007600ff0977ac */ /* 0x000f240008000800 */
[----:B-1----:R-:W4:Y:S07]  /*1f420*/  LDL.LU R26, [R1+0x6dc] ;  /* 0x0006dc00011a7983 */ /* 0x002f2e0000300800 */
[----:B------:R-:W-:Y:S01]  /*1f430*/  @!P6 IMAD.IADD R25, R25, 0x1, -R90 ;  /* 0x000000011919e824 */ /* 0x000fe200078e0a5a */
[----:B------:R-:W-:Y:S04]  /*1f440*/  STL [R1+0xb88], R27 ;  /* 0x000b881b01007387 */ /* 0x000fe80000100800 */
[----:B------:R1:W-:Y:S04]  /*1f450*/  STL [R1+0xb84], R31 ;  /* 0x000b841f01007387 */ /* 0x0003e80000100800 */
[----:B------:R-:W4:Y:S04]  /*1f460*/  LDL R83, [R1+0x1628] ;  /* 0x0016280001537983 */ /* 0x000f280000100800 */
[----:B------:R-:W4:Y:S01]  /*1f470*/  LDL.LU.64 R32, [R1+0x1ba8] ;  /* 0x001ba80001207983 */ /* 0x000f220000300a00 */
[----:B-1----:R-:W-:-:S03]  /*1f480*/  LEA R31, P6, R30, R91, 0x1 ;  /* 0x0000005b1e1f7211 */ /* 0x002fc600078c08ff */
[----:B------:R-:W4:Y:S01]  /*1f490*/  LDL.LU R27, [R1+0x6d8] ;  /* 0x0006d800011b7983 */ /* 0x000f220000300800 */
[----:B------:R-:W-:Y:S02]  /*1f4a0*/  LEA.HI.X.SX32 R54, R30, R92, 0x1, P6 ;  /* 0x0000005c1e367211 */ /* 0x000fe400030f0eff */
[----:B--2---:R-:W-:-:S03]  /*1f4b0*/  ISETP.GE.AND P6, PT, R55, RZ, PT ;  /* 0x000000ff3700720c */ /* 0x004fc60003fc6270 */
[----:B------:R-:W-:Y:S01]  /*1f4c0*/  @P0 IMAD.MOV.U32 R55, RZ, RZ, R54 ;  /* 0x000000ffff370224 */ /* 0x000fe200078e0036 */
[----:B---3--:R-:W-:Y:S04]  /*1f4d0*/  STL [R1+0x1a68], R68 ;  /* 0x001a684401007387 */ /* 0x008fe80000100800 */
[----:B------:R-:W-:Y:S04]  /*1f4e0*/  STL [R1+0xb90], R31 ;  /* 0x000b901f01007387 */ /* 0x000fe80000100800 */
[----:B------:R-:W2:Y:S04]  /*1f4f0*/  LDL R30, [R1+0x1624] ;  /* 0x00162400011e7983 */ /* 0x000ea80000100800 */
[----:B------:R1:W-:Y:S02]  /*1f500*/  STL [R1+0xb8c], R54 ;  /* 0x000b8c3601007387 */ /* 0x0003e40000100800 */
[----:B-1----:R-:W-:-:S05]  /*1f510*/  @P0 IMAD.MOV.U32 R54, RZ, RZ, R31 ;  /* 0x000000ffff360224 */ /* 0x002fca00078e001f */
[----:B------:R0:W3:Y:S01]  /*1f520*/  @P0 LDG.E.U16 R39, desc[UR20][R54.64] ;  /* 0x0000001436270981 */ /* 0x0000e2000c1e1500 */
[----:B------:R-:W-:Y:S01]  /*1f530*/  ISETP.GT.U32.AND P2, PT, R90, R28, PT ;  /* 0x0000001c5a00720c */ /* 0x000fe20003f44070 */
[----:B------:R-:W-:-:S12]  /*1f540*/  @!P4 IMAD.MOV R25, RZ, RZ, -R25 ;  /* 0x000000ffff19c224 */ /* 0x000fd800078e0a19 */
[----:B------:R-:W-:Y:S01]  /*1f550*/  @!P2 IMAD.IADD R28, R28, 0x1, -R90 ;  /* 0x000000011c1ca824 */ /* 0x000fe200078e0a5a */
[----:B------:R-:W-:-:S04]  /*1f560*/  SEL R25, R2, R25, !P3 ;  /* 0x0000001902197207 */ /* 0x000fc80005800000 */
[C---:B------:R-:W-:Y:S01]  /*1f570*/  ISETP.GT.U32.AND P2, PT, R90.reuse, R28, PT ;  /* 0x0000001c5a00720c */ /* 0x040fe20003f44070 */
[----:B0-----:R-:W-:Y:S01]  /*1f580*/  IMAD R54, R25, UR7, RZ ;  /* 0x0000000719367c24 */ /* 0x001fe2000f8e02ff */
[----:B------:R-:W-:Y:S01]  /*1f590*/  ISETP.GT.U32.AND P4, PT, R90, R24, PT ;  /* 0x000000185a00720c */ /* 0x000fe20003f84070 */
[----:B------:R-:W0:Y:S01]  /*1f5a0*/  LDCU UR7, c[0x0][0x3b0] ;  /* 0x00007600ff0777ac */ /* 0x000e220008000800 */
[----:B------:R-:W-:-:S09]  /*1f5b0*/  PRMT R38, RZ, 0x7610, R38 ;  /* 0x00007610ff267816 */ /* 0x000fd20000000026 */
[--C-:B------:R-:W-:Y:S01]  /*1f5c0*/  @!P2 IMAD.IADD R28, R28, 0x1, -R90.reuse ;  /* 0x000000011c1ca824 */ /* 0x100fe200078e0a5a */
[----:B------:R-:W-:Y:S01]  /*1f5d0*/  LEA R31, P2, R54, R91, 0x1 ;  /* 0x0000005b361f7211 */ /* 0x000fe200078408ff */
[----:B------:R-:W-:Y:S01]  /*1f5e0*/  @!P4 IMAD.IADD R24, R24, 0x1, -R90 ;  /* 0x000000011818c824 */ /* 0x000fe200078e0a5a */
[----:B----4-:R-:W-:-:S03]  /*1f5f0*/  ISETP.GE.AND P4, PT, R83, RZ, PT ;  /* 0x000000ff5300720c */ /* 0x010fc60003f86270 */
[----:B------:R-:W-:Y:S01]  /*1f600*/  @P0 IMAD.MOV.U32 R82, RZ, RZ, R31 ;  /* 0x000000ffff520224 */ /* 0x000fe200078e001f */
[----:B---3--:R1:W-:Y:S04]  /*1f610*/  STL [R1+0x1a6c], R39 ;  /* 0x001a6c2701007387 */ /* 0x0083e80000100800 */
[----:B------:R-:W3:Y:S01]  /*1f620*/  LDL R55, [R1+0x1618] ;  /* 0x0016180001377983 */ /* 0x000ee20000100800 */
[----:B------:R-:W-:-:S04]  /*1f630*/  ISETP.GT.U32.AND P5, PT, R90, R29, PT ;  /* 0x0000001d5a00720c */ /* 0x000fc80003fa4070 */
[----:B------:R-:W-:Y:S01]  /*1f640*/  @!P4 IMAD.MOV R28, RZ, RZ, -R28 ;  /* 0x000000ffff1cc224 */ /* 0x000fe200078e0a1c */
[----:B------:R-:W4:Y:S01]  /*1f650*/  LDL.LU R25, [R1+0x6e0] ;  /* 0x0006e00001197983 */ /* 0x000f220000300800 */
[----:B-1----:R-:W-:-:S05]  /*1f660*/  LEA.HI.X.SX32 R39, R54, R92, 0x1, P2 ;  /* 0x0000005c36277211 */ /* 0x002fca00010f0eff */
[----:B------:R-:W-:-:S05]  /*1f670*/  @P0 IMAD.MOV.U32 R83, RZ, RZ, R39 ;  /* 0x000000ffff530224 */ /* 0x000fca00078e0027 */
[----:B------:R-:W4:Y:S01]  /*1f680*/  @P0 LDG.E.U16 R38, desc[UR20][R82.64] ;  /* 0x0000001452260981 */ /* 0x000f22000c1e1500 */
[----:B------:R-:W-:-:S04]  /*1f690*/  @!P5 IMAD.IADD R29, R29, 0x1, -R90 ;  /* 0x000000011d1dd824 */ /* 0x000fc800078e0a5a */
[----:B------:R-:W-:Y:S01]  /*1f6a0*/  @!P6 IMAD.MOV R29, RZ, RZ, -R29 ;  /* 0x000000ffff1de224 */ /* 0x000fe200078e0a1d */
[----:B------:R-:W-:-:S04]  /*1f6b0*/  ISETP.GT.U32.AND P6, PT, R90, R27, PT ;  /* 0x0000001b5a00720c */ /* 0x000fc80003fc4070 */
[----:B------:R-:W-:Y:S02]  /*1f6c0*/  SEL R29, R2, R29, !P3 ;  /* 0x0000001d021d7207 */ /* 0x000fe40005800000 */
[----:B------:R-:W-:Y:S02]  /*1f6d0*/  ISETP.GT.U32.AND P2, PT, R90, R24, PT ;  /* 0x000000185a00720c */ /* 0x000fe40003f44070 */
[----:B--2---:R-:W-:Y:S01]  /*1f6e0*/  ISETP.GE.AND P4, PT, R30, RZ, PT ;  /* 0x000000ff1e00720c */ /* 0x004fe20003f86270 */
[----:B------:R-:W-:Y:S01]  /*1f6f0*/  IMAD R30, R29, UR9, RZ ;  /* 0x000000091d1e7c24 */ /* 0x000fe2000f8e02ff */
[----:B------:R1:W-:Y:S01]  /*1f700*/  STL [R1+0xbc0], R31 ;  /* 0x000bc01f01007387 */ /* 0x0003e20000100800 */
[----:B------:R-:W-:Y:S01]  /*1f710*/  PRMT R69, RZ, 0x7610, R69 ;  /* 0x00007610ff457816 */ /* 0x000fe20000000045 */
[----:B------:R-:W2:Y:S01]  /*1f720*/  LDCU UR9, c[0x0][0x3b0] ;  /* 0x00007600ff0977ac */ /* 0x000ea20008000800 */
[--C-:B------:R-:W-:Y:S01]  /*1f730*/  @!P6 IMAD.IADD R27, R27, 0x1, -R90.reuse ;  /* 0x000000011b1be824 */ /* 0x100fe200078e0a5a */
[----:B------:R0:W-:Y:S04]  /*1f740*/  STL [R1+0xbbc], R39 ;  /* 0x000bbc2701007387 */ /* 0x0001e80000100800 */
[----:B-1----:R-:W2:Y:S01]  /*1f750*/  LDL.LU R31, [R1+0x6e4] ;  /* 0x0006e400011f7983 */ /* 0x002ea20000300800 */
[----:B0-----:R-:W-:Y:S01]  /*1f760*/  LEA R39, P6, R30, R91, 0x1 ;  /* 0x0000005b1e277211 */ /* 0x001fe200078c08ff */
[----:B------:R-:W-:-:S03]  /*1f770*/  @!P2 IMAD.IADD R24, R24, 0x1, -R90 ;  /* 0x000000011818a824 */ /* 0x000fc600078e0a5a */
[----:B------:R-:W-:Y:S02]  /*1f780*/  LEA.HI.X.SX32 R54, R30, R92, 0x1, P6 ;  /* 0x0000005c1e367211 */ /* 0x000fe400030f0eff */
[----:B------:R-:W-:-:S05]  /*1f790*/  SEL R28, R2, R28, !P3 ;  /* 0x0000001c021c7207 */ /* 0x000fca0005800000 */
[----:B------:R-:W-:Y:S01]  /*1f7a0*/  IMAD R28, R28, UR7, RZ ;  /* 0x000000071c1c7c24 */ /* 0x000fe2000f8e02ff */
[----:B------:R-:W-:Y:S01]  /*1f7b0*/  @!P4 IADD3 R24, PT, PT, -R24, RZ, RZ ;  /* 0x000000ff1818c210 */ /* 0x000fe20007ffe1ff */
[----:B------:R-:W0:Y:S03]  /*1f7c0*/  LDCU UR7, c[0x0][0x3b0] ;  /* 0x00007600ff0777ac */ /* 0x000e260008000800 */
[----:B------:R-:W-:Y:S02]  /*1f7d0*/  LEA R30, P4, R28, R91, 0x1 ;  /* 0x0000005b1c1e7211 */ /* 0x000fe400078808ff */
[----:B------:R-:W-:Y:S02]  /*1f7e0*/  PRMT R36, RZ, 0x7610, R36 ;  /* 0x00007610ff247816 */ /* 0x000fe40000000024 */
[----:B---3--:R-:W-:Y:S01]  /*1f7f0*/  ISETP.GE.AND P2, PT, R55, RZ, PT ;  /* 0x000000ff3700720c */ /* 0x008fe20003f46270 */
[----:B------:R-:W-:Y:S01]  /*1f800*/  @P0 IMAD.MOV.U32 R55, RZ, RZ, R54 ;  /* 0x000000ffff370224 */ /* 0x000fe200078e0036 */
[----:B----4-:R-:W-:Y:S04]  /*1f810*/  STL [R1+0x1a74], R38 ;  /* 0x001a742601007387 */ /* 0x010fe80000100800 */
[----:B------:R-:W3:Y:S04]  /*1f820*/  LDL R29, [R1+0x1620] ;  /* 0x00162000011d7983 */ /* 0x000ee80000100800 */
[----:B------:R-:W-:Y:S04]  /*1f830*/  STL [R1+0xbc8], R39 ;  /* 0x000bc82701007387 */ /* 0x000fe80000100800 */
[----:B------:R1:W-:Y:S02]  /*1f840*/  STL [R1+0xbc4], R54 ;  /* 0x000bc43601007387 */ /* 0x0003e40000100800 */
[----:B-1----:R-:W-:-:S05]  /*1f850*/  @P0 IMAD.MOV.U32 R54, RZ, RZ, R39 ;  /* 0x000000ffff360224 */ /* 0x002fca00078e0027 */
[----:B------:R1:W4:Y:S01]  /*1f860*/  @P0 LDG.E.U16 R69, desc[UR20][R54.64] ;  /* 0x0000001436450981 */ /* 0x000322000c1e1500 */
[----:B------:R-:W-:Y:S01]  /*1f870*/  LEA.HI.X.SX32 R39, R28, R92, 0x1, P4 ;  /* 0x0000005c1c277211 */ /* 0x000fe200020f0eff */
[----:B-1----:R-:W-:-:S04]  /*1f880*/  @P0 IMAD.MOV.U32 R54, RZ, RZ, R30 ;  /* 0x000000ffff360224 */ /* 0x002fc800078e001e */
[----:B------:R-:W-:-:S05]  /*1f890*/  @P0 IMAD.MOV.U32 R55, RZ, RZ, R39 ;  /* 0x000000ffff370224 */ /* 0x000fca00078e0027 */
[----:B------:R-:W2:Y:S01]  /*1f8a0*/  @P0 LDG.E.U16 R36, desc[UR20][R54.64] ;  /* 0x0000001436240981 */ /* 0x000ea2000c1e1500 */
[----:B------:R-:W-:-:S13]  /*1f8b0*/  ISETP.GT.U32.AND P5, PT, R90, R26, PT ;  /* 0x0000001a5a00720c */ /* 0x000fda0003fa4070 */
[----:B------:R-:W-:-:S05]  /*1f8c0*/  @!P5 IMAD.IADD R26, R26, 0x1, -R90 ;  /* 0x000000011a1ad824 */ /* 0x000fca00078e0a5a */
[----:B------:R-:W-:-:S13]  /*1f8d0*/  ISETP.GT.U32.AND P5, PT, R90, R26, PT ;  /* 0x0000001a5a00720c */ /* 0x000fda0003fa4070 */
[----:B------:R-:W-:Y:S01]  /*1f8e0*/  @!P5 IMAD.IADD R26, R26, 0x1, -R90 ;  /* 0x000000011a1ad824 */ /* 0x000fe200078e0a5a */
[----:B------:R-:W-:-:S13]  /*1f8f0*/  ISETP.GT.U32.AND P5, PT, R90, R25, PT ;  /* 0x000000195a00720c */ /* 0x000fda0003fa4070 */
[----:B------:R-:W-:Y:S01]  /*1f900*/  @!P5 IMAD.IADD R25, R25, 0x1, -R90 ;  /* 0x000000011919d824 */ /* 0x000fe200078e0a5a */
[----:B---3--:R-:W-:Y:S01]  /*1f910*/  ISETP.GE.AND P5, PT, R29, RZ, PT ;  /* 0x000000ff1d00720c */ /* 0x008fe20003fa6270 */
[----:B----4-:R-:W-:Y:S04]  /*1f920*/  STL [R1+0x1a70], R69 ;  /* 0x001a704501007387 */ /* 0x010fe80000100800 */
[----:B------:R1:W-:Y:S04]  /*1f930*/  STL [R1+0xbd0], R30 ;  /* 0x000bd01e01007387 */ /* 0x0003e80000100800 */
[----:B------:R-:W3:Y:S01]  /*1f940*/  LDL R83, [R1+0x1630] ;  /* 0x0016300001537983 */ /* 0x000ee20000100800 */
[----:B------:R-:W-:-:S03]  /*1f950*/  SEL R29, R2, R24, !P3 ;  /* 0x00000018021d7207 */ /* 0x000fc60005800000 */
[----:B------:R-:W4:Y:S04]  /*1f960*/  LDL.LU R28, [R1+0x6e8] ;  /* 0x0006e800011c7983 */ /* 0x000f280000300800 */
[----:B------:R0:W-:Y:S04]  /*1f970*/  STL [R1+0xbcc], R39 ;  /* 0x000bcc2701007387 */ /* 0x0001e80000100800 */
[----:B--2---:R-:W-:Y:S04]  /*1f980*/  STL [R1+0x1a78], R36 ;  /* 0x001a782401007387 */ /* 0x004fe80000100800 */
[----:B------:R-:W2:Y:S01]  /*1f990*/  LDL R24, [R1+0x1638] ;  /* 0x0016380001187983 */ /* 0x000ea20000100800 */
[C---:B------:R-:W-:Y:S01]  /*1f9a0*/  ISETP.GT.U32.AND P6, PT, R90.reuse, R27, PT ;  /* 0x0000001b5a00720c */ /* 0x040fe20003fc4070 */
[----:B------:R-:W-:Y:S01]  /*1f9b0*/  @!P2 IMAD.MOV R26, RZ, RZ, -R26 ;  /* 0x000000ffff1aa224 */ /* 0x000fe200078e0a1a */
[C---:B------:R-:W-:Y:S01]  /*1f9c0*/  ISETP.GT.U32.AND P2, PT, R90.reuse, R25, PT ;  /* 0x000000195a00720c */ /* 0x040fe20003f44070 */
[----:B------:R-:W-:Y:S01]  /*1f9d0*/  IMAD R29, R29, UR10, RZ ;  /* 0x0000000a1d1d7c24 */ /* 0x000fe2000f8e02ff */
[----:B------:R-:W-:Y:S01]  /*1f9e0*/  ISETP.GT.U32.AND P4, PT, R90, R31, PT ;  /* 0x0000001f5a00720c */ /* 0x000fe20003f84070 */
[----:B------:R-:W2:Y:S01]  /*1f9f0*/  LDCU UR10, c[0x0][0x3b0] ;  /* 0x00007600ff0a77ac */ /* 0x000ea20008000800 */
[----:B-1----:R-:W-:-:S02]  /*1fa00*/  SEL R30, R2, R26, !P3 ;  /* 0x0000001a021e7207 */ /* 0x002fc40005800000 */
[----:B------:R-:W-:Y:S01]  /*1fa10*/  PRMT R71, RZ, 0x7610, R71 ;  /* 0x00007610ff477816 */ /* 0x000fe20000000047 */
[----:B------:R-:W4:Y:S02]  /*1fa20*/  LDL.LU R26, [R1+0x6ec] ;  /* 0x0006ec00011a7983 */ /* 0x000f240000300800 */
[----:B0-----:R-:W-:Y:S01]  /*1fa30*/  IMAD R39, R30, UR7, RZ ;  /* 0x000000071e277c24 */ /* 0x001fe2000f8e02ff */
[----:B------:R-:W-:Y:S01]  /*1fa40*/  PRMT R66, RZ, 0x7610, R66 ;  /* 0x00007610ff427816 */ /* 0x000fe20000000042 */
[--C-:B------:R-:W-:Y:S01]  /*1fa50*/  @!P6 IMAD.IADD R27, R27, 0x1, -R90.reuse ;  /* 0x000000011b1be824 */ /* 0x100fe200078e0a5a */
[-C--:B------:R-:W-:Y:S01]  /*1fa60*/  LEA R54, P6, R29, R91.reuse, 0x1 ;  /* 0x0000005b1d367211 */ /* 0x080fe200078c08ff */
[--C-:B------:R-:W-:Y:S01]  /*1fa70*/  @!P2 IMAD.IADD R25, R25, 0x1, -R90.reuse ;  /* 0x000000011919a824 */ /* 0x100fe200078e0a5a */
[----:B------:R-:W-:Y:S01]  /*1fa80*/  PRMT R37, RZ, 0x7610, R37 ;  /* 0x00007610ff257816 */ /* 0x000fe20000000025 */
[----:B------:R-:W-:Y:S01]  /*1fa90*/  @!P5 IMAD.MOV R27, RZ, RZ, -R27 ;  /* 0x000000ffff1bd224 */ /* 0x000fe200078e0a1b */
[-C--:B------:R-:W-:Y:S01]  /*1faa0*/  LEA.HI.X.SX32 R55, R29, R92.reuse, 0x1, P6 ;  /* 0x0000005c1d377211 */ /* 0x080fe200030f0eff */
[----:B------:R-:W-:Y:S01]  /*1fab0*/  @!P4 IMAD.IADD R31, R31, 0x1, -R90 ;  /* 0x000000011f1fc824 */ /* 0x000fe200078e0a5a */
[C---:B------:R-:W-:Y:S01]  /*1fac0*/  LEA R30, P5, R39.reuse, R91, 0x1 ;  /* 0x0000005b271e7211 */ /* 0x040fe200078a08ff */
[----:B------:R-:W-:Y:S01]  /*1fad0*/  @P0 IMAD.MOV.U32 R82, RZ, RZ, R54 ;  /* 0x000000ffff520224 */ /* 0x000fe200078e0036 */
[----:B------:R-:W0:Y:S02]  /*1fae0*/  LDCU UR7, c[0x0][0x3b0] ;  /* 0x00007600ff0777ac */ /* 0x000e240008000800 */
[----:B------:R-:W-:-:S02]  /*1faf0*/  LEA.HI.X.SX32 R39, R39, R92, 0x1, P5 ;  /* 0x0000005c27277211 */ /* 0x000fc400028f0eff */
[----:B------:R-:W-:Y:S02]  /*1fb00*/  ISETP.GT.U32.AND P4, PT, R90, R31, PT ;  /* 0x0000001f5a00720c */ /* 0x000fe40003f84070 */
[----:B------:R-:W-:-:S05]  /*1fb10*/  SEL R27, R2, R27, !P3 ;  /* 0x0000001b021b7207 */ /* 0x000fca0005800000 */
[----:B------:R-:W-:Y:S01]  /*1fb20*/  IMAD R27, R27, UR9, RZ ;  /* 0x000000091b1b7c24 */ /* 0x000fe2000f8e02ff */
[----:B------:R-:W-:Y:S01]  /*1fb30*/  STL [R1+0xc00], R54 ;  /* 0x000c003601007387 */ /* 0x000fe20000100800 */
[----:B------:R-:W-:Y:S01]  /*1fb40*/  PRMT R41, RZ, 0x7610, R41 ;  /* 0x00007610ff297816 */ /* 0x000fe20000000029 */
[----:B------:R-:W1:Y:S02]  /*1fb50*/  LDCU UR9, c[0x0][0x3b0] ;  /* 0x00007600ff0977ac */ /* 0x000e640008000800 */
[----:B------:R-:W4:Y:S01]  /*1fb60*/  LDL.LU R29, [R1+0x6f0] ;  /* 0x0006f000011d7983 */ /* 0x000f220000300800 */
[----:B------:R-:W-:Y:S01]  /*1fb70*/  @!P4 IMAD.IADD R31, R31, 0x1, -R90 ;  /* 0x000000011f1fc824 */ /* 0x000fe200078e0a5a */
[----:B---3--:R-:W-:Y:S01]  /*1fb80*/  ISETP.GE.AND P2, PT, R83, RZ, PT ;  /* 0x000000ff5300720c */ /* 0x008fe20003f46270 */
[----:B------:R-:W-:-:S05]  /*1fb90*/  @P0 IMAD.MOV.U32 R83, RZ, RZ, R55 ;  /* 0x000000ffff530224 */ /* 0x000fca00078e0037 */
[----:B------:R3:W4:Y:S02]  /*1fba0*/  @P0 LDG.E.U16 R71, desc[UR20][R82.64] ;  /* 0x0000001452470981 */ /* 0x000724000c1e1500 */
[----:B---3--:R-:W-:Y:S02]  /*1fbb0*/  @P0 IMAD.MOV.U32 R82, RZ, RZ, R30 ;  /* 0x000000ffff520224 */ /* 0x008fe400078e001e */
[----:B------:R-:W-:-:S05]  /*1fbc0*/  @P0 IMAD.MOV.U32 R83, RZ, RZ, R39 ;  /* 0x000000ffff530224 */ /* 0x000fca00078e0027 */
[----:B------:R3:W4:Y:S01]  /*1fbd0*/  @P0 LDG.E.U16 R66, desc[UR20][R82.64] ;  /* 0x0000001452420981 */ /* 0x000722000c1e1500 */
[----:B--2---:R-:W-:Y:S02]  /*1fbe0*/  ISETP.GE.AND P5, PT, R24, RZ, PT ;  /* 0x000000ff1800720c */ /* 0x004fe40003fa6270 */
[----:B------:R-:W-:-:S04]  /*1fbf0*/  LEA R24, P4, R27, R91, 0x1 ;  /* 0x0000005b1b187211 */ /* 0x000fc800078808ff */
[----:B------:R-:W-:Y:S01]  /*1fc00*/  LEA.HI.X.SX32 R27, R27, R92, 0x1, P4 ;  /* 0x0000005c1b1b7211 */ /* 0x000fe200020f0eff */
[----:B---3--:R-:W-:-:S04]  /*1fc10*/  @P0 IMAD.MOV.U32 R82, RZ, RZ, R24 ;  /* 0x000000ffff520224 */ /* 0x008fc800078e0018 */
[----:B------:R-:W-:-:S05]  /*1fc20*/  @P0 IMAD.MOV.U32 R83, RZ, RZ, R27 ;  /* 0x000000ffff530224 */ /* 0x000fca00078e001b */
[----:B------:R2:W3:Y:S01]  /*1fc30*/  @P0 LDG.E.U16 R37, desc[UR20][R82.64] ;  /* 0x0000001452250981 */ /* 0x0004e2000c1e1500 */
[----:B------:R-:W-:-:S03]  /*1fc40*/  @!P2 IMAD.MOV R25, RZ, RZ, -R25 ;  /* 0x000000ffff19a224 */ /* 0x000fc600078e0a19 */
[----:B------:R0:W-:Y:S01]  /*1fc50*/  STL [R1+0xc08], R30 ;  /* 0x000c081e01007387 */ /* 0x0001e20000100800 */
[----:B----4-:R-:W-:-:S03]  /*1fc60*/  ISETP.GT.U32.AND P6, PT, R90, R28, PT ;  /* 0x0000001c5a00720c */ /* 0x010fc60003fc4070 */
[----:B------:R4:W-:Y:S01]  /*1fc70*/  STL [R1+0xbfc], R55 ;  /* 0x000bfc3701007387 */ /* 0x0009e20000100800 */
[----:B0-----:R-:W-:-:S03]  /*1fc80*/  SEL R30, R2, R25, !P3 ;  /* 0x00000019021e7207 */ /* 0x001fc60005800000 */
[----:B------:R-:W-:Y:S04]  /*1fc90*/  STL [R1+0xc04], R39 ;  /* 0x000c042701007387 */ /* 0x000fe80000100800 */
[----:B------:R-:W3:Y:S01]  /*1fca0*/  LDL R54, [R1+0x1644] ;  /* 0x0016440001367983 */ /* 0x000ee20000100800 */
[----:B------:R-:W-:Y:S02]  /*1fcb0*/  IMAD R30, R30, UR11, RZ ;  /* 0x0000000b1e1e7c24 */ /* 0x000fe4000f8e02ff */
[----:B------:R-:W-:Y:S01]  /*1fcc0*/  @!P5 IMAD.MOV R31, RZ, RZ, -R31 ;  /* 0x000000ffff1fd224 */ /* 0x000fe200078e0a1f */
[----:B------:R-:W-:Y:S01]  /*1fcd0*/  PRMT R67, RZ, 0x7610, R67 ;  /* 0x00007610ff437816 */ /* 0x000fe20000000043 */
[----:B------:R-:W-:Y:S01]  /*1fce0*/  @!P6 IMAD.IADD R28, R28, 0x1, -R90 ;  /* 0x000000011c1ce824 */ /* 0x000fe200078e0a5a */
[C---:B------:R-:W-:Y:S01]  /*1fcf0*/  ISETP.GT.U32.AND P2, PT, R90.reuse, R26, PT ;  /* 0x0000001a5a00720c */ /* 0x040fe20003f44070 */
[----:B------:R-:W0:Y:S03]  /*1fd00*/  LDCU UR11, c[0x0][0x3b0] ;  /* 0x00007600ff0b77ac */ /* 0x000e260008000800 */
[----:B------:R-:W-:-:S02]  /*1fd10*/  ISETP.GT.U32.AND P6, PT, R90, R28, PT ;  /* 0x0000001c5a00720c */ /* 0x000fc40003fc4070 */
[----:B------:R-:W-:-:S05]  /*1fd20*/  SEL R31, R2, R31, !P3 ;  /* 0x0000001f021f7207 */ /* 0x000fca0005800000 */
[----:B------:R-:W-:Y:S01]  /*1fd30*/  IMAD R31, R31, UR7, RZ ;  /* 0x000000071f1f7c24 */ /* 0x000fe2000f8e02ff */
[----:B------:R-:W-:Y:S01]  /*1fd40*/  ISETP.GT.U32.AND P4, PT, R90, R29, PT ;  /* 0x0000001d5a00720c */ /* 0x000fe20003f84070 */
[----:B------:R-:W-:Y:S04]  /*1fd50*/  STL [R1+0x1a7c], R71 ;  /* 0x001a7c4701007387 */ /* 0x000fe80000100800 */
[----:B------:R-:W-:Y:S01]  /*1fd60*/  @!P6 IMAD.IADD R28, R28, 0x1, -R90 ;  /* 0x000000011c1ce824 */ /* 0x000fe200078e0a5a */
[----:B------:R-:W-:Y:S01]  /*1fd70*/  PRMT R34, RZ, 0x7610, R34 ;  /* 0x00007610ff227816 */ /* 0x000fe20000000022 */
[----:B------:R-:W-:Y:S01]  /*1fd80*/  @!P2 IMAD.IADD R26, R26, 0x1, -R90 ;  /* 0x000000011a1aa824 */ /* 0x000fe200078e0a5a */
[----:B------:R-:W0:Y:S01]  /*1fd90*/  LDCU UR7, c[0x0][0x3b0] ;  /* 0x00007600ff0777ac */ /* 0x000e220008000800 */
[----:B------:R-:W-:Y:S04]  /*1fda0*/  STL [R1+0x1a80], R66 ;  /* 0x001a804201007387 */ /* 0x000fe80000100800 */
[----:B------:R0:W-:Y:S04]  /*1fdb0*/  STL [R1+0xc10], R24 ;  /* 0x000c101801007387 */ /* 0x0001e80000100800 */
[----:B------:R-:W3:Y:S04]  /*1fdc0*/  LDL.LU R25, [R1+0x6f4] ;  /* 0x0006f40001197983 */ /* 0x000ee80000300800 */
[----:B------:R1:W-:Y:S04]  /*1fdd0*/  STL [R1+0xc0c], R27 ;  /* 0x000c0c1b01007387 */ /* 0x0003e80000100800 */
[----:B----4-:R-:W4:Y:S04]  /*1fde0*/  LDL R55, [R1+0x1654] ;  /* 0x0016540001377983 */ /* 0x010f280000100800 */
[----:B0-----:R-:W4:Y:S01]  /*1fdf0*/  LDL.LU R24, [R1+0x6fc] ;  /* 0x0006fc0001187983 */ /* 0x001f220000300800 */
[----:B-1----:R-:W-:-:S04]  /*1fe00*/  LEA R27, P5, R30, R91, 0x1 ;  /* 0x0000005b1e1b7211 */ /* 0x002fc800078a08ff */
[----:B------:R-:W-:Y:S01]  /*1fe10*/  LEA.HI.X.SX32 R30, R30, R92, 0x1, P5 ;  /* 0x0000005c1e1e7211 */ /* 0x000fe200028f0eff */
[----:B--2---:R-:W-:-:S04]  /*1fe20*/  @P0 IMAD.MOV.U32 R82, RZ, RZ, R27 ;  /* 0x000000ffff520224 */ /* 0x004fc800078e001b */
[----:B------:R-:W-:-:S05]  /*1fe30*/  @P0 IMAD.MOV.U32 R83, RZ, RZ, R30 ;  /* 0x000000ffff530224 */ /* 0x000fca00078e001e */
[----:B------:R0:W2:Y:S04]  /*1fe40*/  @P0 LDG.E.U16 R41, desc[UR20][R82.64] ;  /* 0x0000001452290981 */ /* 0x0000a8000c1e1500 */
[----:B---3--:R-:W-:Y:S04]  /*1fe50*/  STL [R1+0x1a84], R37 ;  /* 0x001a842501007387 */ /* 0x008fe80000100800 */
[----:B------:R-:W-:Y:S04]  /*1fe60*/  STL [R1+0xc40], R27 ;  /* 0x000c401b01007387 */ /* 0x000fe80000100800 */
[----:B------:R1:W-:Y:S02]  /*1fe70*/  STL [R1+0xc3c], R30 ;  /* 0x000c3c1e01007387 */ /* 0x0003e40000100800 */
[----:B-1----:R-:W-:-:S04]  /*1fe80*/  LEA R30, P6, R31, R91, 0x1 ;  /* 0x0000005b1f1e7211 */ /* 0x002fc800078c08ff */
[----:B------:R-:W-:Y:S01]  /*1fe90*/  LEA.HI.X.SX32 R39, R31, R92, 0x1, P6 ;  /* 0x0000005c1f277211 */ /* 0x000fe200030f0eff */
[----:B0-----:R-:W-:-:S04]  /*1fea0*/  @P0 IMAD.MOV.U32 R82, RZ, RZ, R30 ;  /* 0x000000ffff520224 */ /* 0x001fc800078e001e */
[----:B------:R-:W-:-:S05]  /*1feb0*/  @P0 IMAD.MOV.U32 R83, RZ, RZ, R39 ;  /* 0x000000ffff530224 */ /* 0x000fca00078e0027 */
[----:B------:R0:W3:Y:S01]  /*1fec0*/  @P0 LDG.E.U16 R67, desc[UR20][R82.64] ;  /* 0x0000001452430981 */ /* 0x0000e2000c1e1500 */
[----:B------:R-:W-:Y:S01]  /*1fed0*/  ISETP.GE.AND P2, PT, R54, RZ, PT ;  /* 0x000000ff3600720c */ /* 0x000fe20003f46270 */
[----:B------:R-:W-:Y:S02]  /*1fee0*/  @!P4 IMAD.IADD R29, R29, 0x1, -R90 ;  /* 0x000000011d1dc824 */ /* 0x000fe400078e0a5a */
[----:B------:R-:W3:Y:S03]  /*1fef0*/  LDL R54, [R1+0x1648] ;  /* 0x0016480001367983 */ /* 0x000ee60000100800 */
[----:B------:R-:W-:Y:S01]  /*1ff00*/  ISETP.GT.U32.AND P4, PT, R90, R29, PT ;  /* 0x0000001d5a00720c */ /* 0x000fe20003f84070 */
[----:B------:R-:W3:Y:S06]  /*1ff10*/  LDL.LU R27, [R1+0x6f8] ;  /* 0x0006f800011b7983 */ /* 0x000eec0000300800 */
[----:B------:R-:W-:-:S05]  /*1ff20*/  @!P2 IMAD.MOV R28, RZ, RZ, -R28 ;  /* 0x000000ffff1ca224 */ /* 0x000fca00078e0a1c */
[----:B------:R-:W-:Y:S01]  /*1ff30*/  SEL R28, R2, R28, !P3 ;  /* 0x0000001c021c7207 */ /* 0x000fe20005800000 */
[----:B------:R-:W-:Y:S01]  /*1ff40*/  @!P4 IMAD.IADD R29, R29, 0x1, -R90 ;  /* 0x000000011d1dc824 */ /* 0x000fe200078e0a5a */
[----:B--2---:R-:W-:Y:S04]  /*1ff50*/  STL [R1+0x1a88], R41 ;  /* 0x001a882901007387 */ /* 0x004fe80000100800 */
[----:B------:R-:W-:Y:S04]  /*1ff60*/  STL [R1+0xc48], R30 ;  /* 0x000c481e01007387 */ /* 0x000fe80000100800 */
[----:B------:R-:W2:Y:S04]  /*1ff70*/  LDL R31, [R1+0x1640] ;  /* 0x00164000011f7983 */ /* 0x000ea80000100800 */
[----:B------:R1:W-:Y:S02]  /*1ff80*/  STL [R1+0xc44], R39 ;  /* 0x000c442701007387 */ /* 0x0003e40000100800 */
[----:B-1----:R-:W-:Y:S01]  /*1ff90*/  IMAD R39, R28, UR9, RZ ;  /* 0x000000091c277c24 */ /* 0x002fe2000f8e02ff */
[----:B----4-:R-:W-:Y:S01]  /*1ffa0*/  ISETP.GE.AND P6, PT, R55, RZ, PT ;  /* 0x000000ff3700720c */ /* 0x010fe20003fc6270 */
[----:B------:R-:W1:Y:S03]  /*1ffb0*/  LDCU UR9, c[0x0][0x3b0] ;  /* 0x00007600ff0977ac */ /* 0x000e660008000800 */
[----:B------:R-:W-:-:S04]  /*1ffc0*/  LEA R30, P4, R39, R91, 0x1 ;  /* 0x0000005b271e7211 */ /* 0x000fc800078808ff */
[----:B------:R-:W-:Y:S01]  /*1ffd0*/  LEA.HI.X.SX32 R39, R39, R92, 0x1, P4 ;  /* 0x0000005c27277211 */ /* 0x000fe200020f0eff */
[----:B0-----:R-:W-:-:S04]  /*1ffe0*/  @P0 IMAD.MOV.U32 R82, RZ, RZ, R30 ;  /* 0x000000ffff520224 */ /* 0x001fc800078e001e */
[----:B------:R-:W-:Y:S01]  /*1fff0*/  @P0 IMAD.MOV.U32 R83, RZ, RZ, R39 ;  /* 0x000000ffff530224 */ /* 0x000fe200078e0027 */
[----:B---3--:R-:W-:Y:S04]  /*20000*/  STL [R1+0x1a8c], R67 ;  /* 0x001a8c4301007387 */ /* 0x008fe80000100800 */
[----:B------:R-:W3:Y:S04]  /*20010*/  @P0 LDG.E.U16 R34, desc[UR20][R82.64] ;  /* 0x0000001452220981 */ /* 0x000ee8000c1e1500 */
[----:B------:R-:W4:Y:S01]  /*20020*/  LDL R55, [R1+0x1650] ;  /* 0x0016500001377983 */ /* 0x000f220000100800 */
[----:B------:R-:W-:-:S02]  /*20030*/  ISETP.GT.U32.AND P2, PT, R90, R25, PT ;  /* 0x000000195a00720c */ /* 0x000fc40003f44070 */
[----:B------:R-:W-:Y:S01]  /*20040*/  ISETP.GT.U32.AND P5, PT, R90, R26, PT ;  /* 0x0000001a5a00720c */ /* 0x000fe20003fa4070 */
[----:B------:R-:W4:Y:S10]  /*20050*/  LDL.LU R28, [R1+0x700] ;  /* 0x00070000011c7983 */ /* 0x000f340000300800 */
[--C-:B------:R-:W-:Y:S01]  /*20060*/  @!P2 IMAD.IADD R25, R25, 0x1, -R90.reuse ;  /* 0x000000011919a824 */ /* 0x100fe200078e0a5a */
[----:B------:R-:W-:Y:S01]  /*20070*/  ISETP.GE.AND P2, PT, R54, RZ, PT ;  /* 0x000000ff3600720c */ /* 0x000fe20003f46270 */
[----:B------:R-:W-:-:S04]  /*20080*/  @!P5 IMAD.IADD R26, R26, 0x1, -R90 ;  /* 0x000000011a1ad824 */ /* 0x000fc800078e0a5a */
[----:B------:R-:W-:Y:S01]  /*20090*/  @!P6 IMAD.MOV R26, RZ, RZ, -R26 ;  /* 0x000000ffff1ae224 */ /* 0x000fe200078e0a1a */
[----:B------:R-:W-:-:S04]  /*200a0*/  ISETP.GT.U32.AND P6, PT, R90, R27, PT ;  /* 0x0000001b5a00720c */ /* 0x000fc80003fc4070 */
[----:B------:R-:W-:Y:S02]  /*200b0*/  SEL R26, R2, R26, !P3 ;  /* 0x0000001a021a7207 */ /* 0x000fe40005800000 */
[----:B------:R-:W-:Y:S01]  /*200c0*/  ISETP.GT.U32.AND P4, PT, R90, R25, PT ;  /* 0x000000195a00720c */ /* 0x000fe20003f84070 */
[----:B------:R-:W-:Y:S01]  /*200d0*/  @!P2 IMAD.MOV R29, RZ, RZ, -R29 ;  /* 0x000000ffff1da224 */ /* 0x000fe200078e0a1d */
[----:B------:R0:W-:Y:S04]  /*200e0*/  STL [R1+0xc50], R30 ;  /* 0x000c501e01007387 */ /* 0x0001e80000100800 */
[----:B------:R2:W-:Y:S01]  /*200f0*/  STL [R1+0xc4c], R39 ;  /* 0x000c4c2701007387 */ /* 0x0005e20000100800 */
[----:B------:R-:W-:Y:S01]  /*20100*/  @!P6 IMAD.IADD R27, R27, 0x1, -R90 ;  /* 0x000000011b1be824 */ /* 0x000fe200078e0a5a */
[----:B------:R-:W-:-:S02]  /*20110*/  SEL R29, R2, R29, !P3 ;  /* 0x0000001d021d7207 */ /* 0x000fc40005800000 */
[----:B0-----:R-:W4:Y:S03]  /*20120*/  LDL.LU R30, [R1+0x704] ;  /* 0x00070400011e7983 */ /* 0x001f260000300800 */
[----:B------:R-:W-:Y:S01]  /*20130*/  @!P4 IMAD.IADD R25, R25, 0x1, -R90 ;  /* 0x000000011919c824 */ /* 0x000fe200078e0a5a */
[----:B------:R-:W-:Y:S01]  /*20140*/  PRMT R70, RZ, 0x7610, R70 ;  /* 0x00007610ff467816 */ /* 0x000fe20000000046 */
[----:B-1----:R-:W-:Y:S01]  /*20150*/  IMAD R29, R29, UR9, RZ ;  /* 0x000000091d1d7c24 */ /* 0x002fe2000f8e02ff */
[----:B------:R-:W-:Y:S01]  /*20160*/  PRMT R64, RZ, 0x7610, R64 ;  /* 0x00007610ff407816 */ /* 0x000fe20000000040 */
[----:B------:R-:W0:Y:S01]  /*20170*/  LDCU UR9, c[0x0][0x3b0] ;  /* 0x00007600ff0977ac */ /* 0x000e220008000800 */
[----:B--2---:R-:W-:Y:S01]  /*20180*/  ISETP.GE.AND P2, PT, R31, RZ, PT ;  /* 0x000000ff1f00720c */ /* 0x004fe20003f46270 */
[----:B------:R-:W-:Y:S01]  /*20190*/  IMAD R31, R26, UR7, RZ ;  /* 0x000000071a1f7c24 */ /* 0x000fe2000f8e02ff */
[----:B------:R-:W-:Y:S01]  /*201a0*/  ISETP.GT.U32.AND P5, PT, R90, R24, PT ;  /* 0x000000185a00720c */ /* 0x000fe20003fa4070 */
[----:B------:R-:W1:Y:S03]  /*201b0*/  LDCU UR7, c[0x0][0x3b0] ;  /* 0x00007600ff0777ac */ /* 0x000e660008000800 */
[----:B------:R-:W-:-:S04]  /*201c0*/  LEA R39, P6, R31, R91, 0x1 ;  /* 0x0000005b1f277211 */ /* 0x000fc800078c08ff */
[----:B------:R-:W-:-:S03]  /*201d0*/  LEA.HI.X.SX32 R54, R31, R92, 0x1, P6 ;  /* 0x0000005c1f367211 */ /* 0x000fc600030f0eff */
[----:B------:R-:W-:Y:S01]  /*201e0*/  @!P2 IMAD.MOV R25, RZ, RZ, -R25 ;  /* 0x000000ffff19a224 */ /* 0x000fe200078e0a19 */
[----:B------:R-:W-:Y:S01]  /*201f0*/  LEA R31, P2, R29, R91, 0x1 ;  /* 0x0000005b1d1f7211 */ /* 0x000fe200078408ff */
[----:B---3--:R-:W-:Y:S04]  /*20200*/  STL [R1+0x1a90], R34 ;  /* 0x001a902201007387 */ /* 0x008fe80000100800 */
[----:B------:R-:W2:Y:S01]  /*20210*/  LDL R26, [R1+0x1658] ;  /* 0x00165800011a7983 */ /* 0x000ea20000100800 */
[----:B----4-:R-:W-:Y:S01]  /*20220*/  ISETP.GE.AND P4, PT, R55, RZ, PT ;  /* 0x000000ff3700720c */ /* 0x010fe20003f86270 */
[----:B------:R-:W-:Y:S02]  /*20230*/  @P0 IMAD.MOV.U32 R55, RZ, RZ, R54 ;  /* 0x000000ffff370224 */ /* 0x000fe400078e0036 */
[----:B------:R-:W-:Y:S04]  /*20240*/  STL [R1+0xc80], R39 ;  /* 0x000c802701007387 */ /* 0x000fe80000100800 */
[----:B------:R3:W-:Y:S02]  /*20250*/  STL [R1+0xc7c], R54 ;  /* 0x000c7c3601007387 */ /* 0x0007e40000100800 */
[----:B---3--:R-:W-:Y:S01]  /*20260*/  @P0 IMAD.MOV.U32 R54, RZ, RZ, R39 ;  /* 0x000000ffff360224 */ /* 0x008fe200078e0027 */
[----:B------:R-:W-:-:S04]  /*20270*/  LEA.HI.X.SX32 R39, R29, R92, 0x1, P2 ;  /* 0x0000005c1d277211 */ /* 0x000fc800010f0eff */
[----:B------:R3:W4:Y:S02]  /*20280*/  @P0 LDG.E.U16 R70, desc[UR20][R54.64] ;  /* 0x0000001436460981 */ /* 0x000724000c1e1500 */
[----:B---3--:R-:W-:Y:S02]  /*20290*/  @P0 IMAD.MOV.U32 R54, RZ, RZ, R31 ;  /* 0x000000ffff360224 */ /* 0x008fe400078e001f */
[----:B------:R-:W-:-:S05]  /*202a0*/  @P0 IMAD.MOV.U32 R55, RZ, RZ, R39 ;  /* 0x000000ffff370224 */ /* 0x000fca00078e0027 */
[----:B------:R-:W3:Y:S01]  /*202b0*/  @P0 LDG.E.U16 R64, desc[UR20][R54.64] ;  /* 0x0000001436400981 */ /* 0x000ee2000c1e1500 */
[----:B------:R-:W-:-:S05]  /*202c0*/  @!P5 IMAD.IADD R24, R24, 0x1, -R90 ;  /* 0x000000011818d824 */ /* 0x000fca00078e0a5a */
[----:B------:R-:W-:-:S13]  /*202d0*/  ISETP.GT.U32.AND P5, PT, R90, R24, PT ;  /* 0x000000185a00720c */ /* 0x000fda0003fa4070 */
[----:B------:R-:W-:Y:S01]  /*202e0*/  @!P5 IMAD.IADD R24, R24, 0x1, -R90 ;  /* 0x000000011818d824 */ /* 0x000fe200078e0a5a */
[----:B------:R-:W-:-:S13]  /*202f0*/  ISETP.GT.U32.AND P5, PT, R90, R28, PT ;  /* 0x0000001c5a00720c */ /* 0x000fda0003fa4070 */
[----:B------:R-:W-:Y:S01]  /*20300*/  @!P5 IMAD.IADD R28, R28, 0x1, -R90 ;  /* 0x000000011c1cd824 */ /* 0x000fe200078e0a5a */
[----:B--2---:R-:W-:Y:S01]  /*20310*/  ISETP.GE.AND P5, PT, R26, RZ, PT ;  /* 0x000000ff1a00720c */ /* 0x004fe20003fa6270 */
[----:B----4-:R-:W-:Y:S04]  /*20320*/  STL [R1+0x1a94], R70 ;  /* 0x001a944601007387 */ /* 0x010fe80000100800 */
[----:B------:R2:W-:Y:S04]  /*20330*/  STL [R1+0xc88], R31 ;  /* 0x000c881f01007387 */ /* 0x0005e80000100800 */
[----:B------:R-:W4:Y:S04]  /*20340*/  LDL R83, [R1+0x1660] ;  /* 0x0016600001537983 */ /* 0x000f280000100800 */
[----:B------:R-:W4:Y:S04]  /*20350*/  LDL.LU R29, [R1+0x70c] ;  /* 0x00070c00011d7983 */ /* 0x000f280000300800 */
[----:B------:R1:W-:Y:S04]  /*20360*/  STL [R1+0xc84], R39 ;  /* 0x000c842701007387 */ /* 0x0003e80000100800 */
[----:B---3--:R-:W-:Y:S04]  /*20370*/  STL [R1+0x1a98], R64 ;  /* 0x001a984001007387 */ /* 0x008fe80000100800 */
[----:B------:R-:W3:Y:S01]  /*20380*/  LDL R26, [R1+0x1680] ;  /* 0x00168000011a7983 */ /* 0x000ee20000100800 */
[----:B------:R-:W-:Y:S01]  /*20390*/  ISETP.GT.U32.AND P6, PT, R90, R27, PT ;  /* 0x0000001b5a00720c */ /* 0x000fe20003fc4070 */
[----:B------:R-:W-:Y:S01]  /*203a0*/  @!P4 IMAD.MOV R24, RZ, RZ, -R24 ;  /* 0x000000ffff18c224 */ /* 0x000fe200078e0a18 */
[----:B------:R-:W-:-:S02]  /*203b0*/  SEL R25, R2, R25, !P3 ;  /* 0x0000001902197207 */ /* 0x000fc40005800000 */
[----:B------:R-:W-:Y:S02]  /*203c0*/  ISETP.GT.U32.AND P4, PT, R90, R28, PT ;  /* 0x0000001c5a00720c */ /* 0x000fe40003f84070 */
[----:B--2---:R-:W-:Y:S01]  /*203d0*/  SEL R31, R2, R24, !P3 ;  /* 0x00000018021f7207 */ /* 0x004fe20005800000 */
[----:B------:R-:W-:Y:S01]  /*203e0*/  IMAD R25, R25, UR10, RZ ;  /* 0x0000000a19197c24 */ /* 0x000fe2000f8e02ff */
[----:B------:R-:W-:Y:S01]  /*203f0*/  PRMT R35, RZ, 0x7610, R35 ;  /* 0x00007610ff237816 */ /* 0x000fe20000000023 */
[----:B------:R-:W2:Y:S01]  /*20400*/  LDL.LU R24, [R1+0x710] ;  /* 0x0007100001187983 */ /* 0x000ea20000300800 */
[----:B------:R-:W-:Y:S01]  /*20410*/  PRMT R3, RZ, 0x7610, R3 ;  /* 0x00007610ff037816 */ /* 0x000fe20000000003 */
[----:B-1----:R-:W-:Y:S01]  /*20420*/  IMAD R39, R31, UR7, RZ ;  /* 0x000000071f277c24 */ /* 0x002fe2000f8e02ff */
[----:B------:R-:W-:Y:S01]  /*20430*/  PRMT R65, RZ, 0x7610, R65 ;  /* 0x00007610ff417816 */ /* 0x000fe20000000041 */
[--C-:B------:R-:W-:Y:S01]  /*20440*/  @!P6 IMAD.IADD R27, R27, 0x1, -R90.reuse ;  /* 0x000000011b1be824 */ /* 0x100fe200078e0a5a */
[CC--:B------:R-:W-:Y:S01]  /*20450*/  LEA R54, P6, R25.reuse, R91.reuse, 0x1 ;  /* 0x0000005b19367211 */ /* 0x0c0fe200078c08ff */
[----:B------:R-:W1:Y:S02]  /*20460*/  LDCU UR7, c[0x0][0x3b0] ;  /* 0x00007600ff0777ac */ /* 0x000e640008000800 */
[----:B------:R-:W-:Y:S01]  /*20470*/  @!P5 IMAD.MOV R27, RZ, RZ, -R27 ;  /* 0x000000ffff1bd224 */ /* 0x000fe200078e0a1b */
[-C--:B------:R-:W-:Y:S01]  /*20480*/  LEA.HI.X.SX32 R55, R25, R92.reuse, 0x1, P6 ;  /* 0x0000005c19377211 */ /* 0x080fe200030f0eff */
[----:B------:R-:W-:Y:S01]  /*20490*/  @!P4 IMAD.IADD R28, R28, 0x1, -R90 ;  /* 0x000000011c1cc824 */ /* 0x000fe200078e0a5a */
[C---:B------:R-:W-:Y:S01]  /*204a0*/  LEA R31, P5, R39.reuse, R91, 0x1 ;  /* 0x0000005b271f7211 */ /* 0x040fe200078a08ff */
[----:B------:R-:W-:Y:S01]  /*204b0*/  @P0 IMAD.MOV.U32 R82, RZ, RZ, R54 ;  /* 0x000000ffff520224 */ /* 0x000fe200078e0036 */
[----:B------:R-:W-:Y:S01]  /*204c0*/  SEL R27, R2, R27, !P3 ;  /* 0x0000001b021b7207 */ /* 0x000fe20005800000 */
[----:B------:R-:W1:Y:S01]  /*204d0*/  LDCU UR10, c[0x0][0x3b0] ;  /* 0x00007600ff0a77ac */ /* 0x000e620008000800 */
[----:B------:R-:W-:-:S03]  /*204e0*/  LEA.HI.X.SX32 R39, R39, R92, 0x1, P5 ;  /* 0x0000005c27277211 */ /* 0x000fc600028f0eff */
[----:B0-----:R-:W-:Y:S01]  /*204f0*/  IMAD R27, R27, UR9, RZ ;  /* 0x000000091b1b7c24 */ /* 0x001fe2000f8e02ff */
[----:B------:R-:W-:Y:S01]  /*20500*/  ISETP.GT.U32.AND P2, PT, R90, R30, PT ;  /* 0x0000001e5a00720c */ /* 0x000fe20003f44070 */
[----:B------:R-:W-:Y:S01]  /*20510*/  STL [R1+0xc90], R54 ;  /* 0x000c903601007387 */ /* 0x000fe20000100800 */
[----:B------:R-:W-:Y:S01]  /*20520*/  PRMT R32, RZ, 0x7610, R32 ;  /* 0x00007610ff207816 */ /* 0x000fe20000000020 */
[----:B------:R-:W0:Y:S02]  /*20530*/  LDCU UR9, c[0x0][0x3b0] ;  /* 0x00007600ff0977ac */ /* 0x000e240008000800 */
[----:B------:R-:W2:Y:S01]  /*20540*/  LDL.LU R25, [R1+0x714] ;  /* 0x0007140001197983 */ /* 0x000ea20000300800 */
[----:B----4-:R-:W-:Y:S01]  /*20550*/  ISETP.GE.AND P4, PT, R83, RZ, PT ;  /* 0x000000ff5300720c */ /* 0x010fe20003f86270 */
[----:B------:R-:W-:-:S05]  /*20560*/  @P0 IMAD.MOV.U32 R83, RZ, RZ, R55 ;  /* 0x000000ffff530224 */ /* 0x000fca00078e0037 */
[----:B------:R4:W2:Y:S02]  /*20570*/  @P0 LDG.E.U16 R35, desc[UR20][R82.64] ;  /* 0x0000001452230981 */ /* 0x0008a4000c1e1500 */
[----:B----4-:R-:W-:Y:S02]  /*20580*/  @P0 IMAD.MOV.U32 R82, RZ, RZ, R31 ;  /* 0x000000ffff520224 */ /* 0x010fe400078e001f */
[----:B------:R-:W-:Y:S01]  /*20590*/  @P0 IMAD.MOV.U32 R83, RZ, RZ, R39 ;  /* 0x000000ffff530224 */ /* 0x000fe200078e0027 */
[----:B---3--:R-:W-:Y:S02]  /*205a0*/  ISETP.GE.AND P5, PT, R26, RZ, PT ;  /* 0x000000ff1a00720c */ /* 0x008fe40003fa6270 */
[----:B------:R-:W-:Y:S01]  /*205b0*/  @!P4 IMAD.MOV R28, RZ, RZ, -R28 ;  /* 0x000000ffff1cc224 */ /* 0x000fe200078e0a1c */
[C---:B------:R-:W-:Y:S01]  /*205c0*/  LEA R26, P4, R27.reuse, R91, 0x1 ;  /* 0x0000005b1b1a7211 */ /* 0x040fe200078808ff */
[----:B------:R-:W3:Y:S03]  /*205d0*/  @P0 LDG.E.U16 R3, desc[UR20][R82.64] ;  /* 0x0000001452030981 */ /* 0x000ee6000c1e1500 */
[----:B------:R-:W-:-:S05]  /*205e0*/  LEA.HI.X.SX32 R27, R27, R92, 0x1, P4 ;  /* 0x0000005c1b1b7211 */ /* 0x000fca00020f0eff */
[----:B------:R4:W4:Y:S01]  /*205f0*/  @P0 LDG.E.U16 R65, desc[UR20][R26.64] ;  /* 0x000000141a410981 */ /* 0x000922000c1e1500 */
[----:B------:R-:W-:Y:S02]  /*20600*/  @!P2 IADD3 R30, PT, PT, R30, -R90, RZ ;  /* 0x8000005a1e1ea210 */ /* 0x000fe40007ffe0ff */
[C---:B------:R-:W-:Y:S02]  /*20610*/  ISETP.GT.U32.AND P6, PT, R90.reuse, R29, PT ;  /* 0x0000001d5a00720c */ /* 0x040fe40003fc4070 */
[----:B------:R-:W-:Y:S01]  /*20620*/  ISETP.GT.U32.AND P2, PT, R90, R30, PT ;  /* 0x0000001e5a00720c */ /* 0x000fe20003f44070 */
[----:B------:R0:W-:Y:S04]  /*20630*/  STL [R1+0xcc0], R31 ;  /* 0x000cc01f01007387 */ /* 0x0001e80000100800 */
[----:B------:R1:W-:Y:S01]  /*20640*/  STL [R1+0xc8c], R55 ;  /* 0x000c8c3701007387 */ /* 0x0003e20000100800 */
[----:B0-----:R-:W-:-:S05]  /*20650*/  SEL R31, R2, R28, !P3 ;  /* 0x0000001c021f7207 */ /* 0x001fca0005800000 */
[--C-:B------:R-:W-:Y:S02]  /*20660*/  @!P6 IMAD.IADD R29, R29, 0x1, -R90.reuse ;  /* 0x000000011d1de824 */ /* 0x100fe400078e0a5a */
[----:B------:R-:W-:Y:S01]  /*20670*/  @!P2 IMAD.IADD R30, R30, 0x1, -R90 ;  /* 0x000000011e1ea824 */ /* 0x000fe200078e0a5a */
[----:B------:R-:W-:Y:S01]  /*20680*/  STL [R1+0xcbc], R39 ;  /* 0x000cbc2701007387 */ /* 0x000fe20000100800 */
[----:B------:R-:W-:Y:S01]  /*20690*/  IMAD R31, R31, UR11, RZ ;  /* 0x0000000b1f1f7c24 */ /* 0x000fe2000f8e02ff */
[----:B------:R-:W-:Y:S01]  /*206a0*/  ISETP.GT.U32.AND P6, PT, R90, R29, PT ;  /* 0x0000001d5a00720c */ /* 0x000fe20003fc4070 */
[----:B------:R-:W-:Y:S01]  /*206b0*/  @!P5 IMAD.MOV R30, RZ, RZ, -R30 ;  /* 0x000000ffff1ed224 */ /* 0x000fe200078e0a1e */
[----:B-1----:R-:W4:Y:S01]  /*206c0*/  LDL R55, [R1+0x166c] ;  /* 0x00166c0001377983 */ /* 0x002f220000100800 */
[----:B------:R-:W-:Y:S01]  /*206d0*/  PRMT R88, RZ, 0x7610, R88 ;  /* 0x00007610ff587816 */ /* 0x000fe20000000058 */
[----:B------:R-:W0:Y:S02]  /*206e0*/  LDCU UR11, c[0x0][0x3b0] ;  /* 0x00007600ff0b77ac */ /* 0x000e240008000800 */
[----:B------:R-:W-:-:S05]  /*206f0*/  SEL R30, R2, R30, !P3 ;  /* 0x0000001e021e7207 */ /* 0x000fca0005800000 */
[----:B------:R-:W-:Y:S01]  /*20700*/  IMAD R30, R30, UR7, RZ ;  /* 0x000000071e1e7c24 */ /* 0x000fe2000f8e02ff */
[C---:B--2---:R-:W-:Y:S01]  /*20710*/  ISETP.GT.U32.AND P2, PT, R90.reuse, R24, PT ;  /* 0x000000185a00720c */ /* 0x044fe20003f44070 */
[----:B------:R-:W-:Y:S01]  /*20720*/  @!P6 IMAD.IADD R29, R29, 0x1, -R90 ;  /* 0x000000011d1de824 */ /* 0x000fe200078e0a5a */
[----:B------:R-:W-:Y:S01]  /*20730*/  ISETP.GT.U32.AND P4, PT, R90, R25, PT ;  /* 0x000000195a00720c */ /* 0x000fe20003f84070 */
[----:B------:R-:W1:Y:S01]  /*20740*/  LDCU UR7, c[0x0][0x3b0] ;  /* 0x00007600ff0777ac */ /* 0x000e620008000800 */
[----:B------:R-:W-:Y:S04]  /*20750*/  STL [R1+0x1a9c], R35 ;  /* 0x001a9c2301007387 */ /* 0x000fe80000100800 */
[----:B---3--:R-:W-:Y:S04]  /*20760*/  STL [R1+0x1aa0], R3 ;  /* 0x001aa00301007387 */ /* 0x008fe80000100800 */
[----:B------:R2:W-:Y:S04]  /*20770*/  STL [R1+0xcc8], R26 ;  /* 0x000cc81a01007387 */ /* 0x0005e80000100800 */
[----:B------:R-:W3:Y:S04]  /*20780*/  LDL.LU R28, [R1+0x718] ;  /* 0x00071800011c7983 */ /* 0x000ee80000300800 */
[----:B------:R4:W-:Y:S04]  /*20790*/  STL [R1+0xcc4], R27 ;  /* 0x000cc41b01007387 */ /* 0x0009e80000100800 */
[----:B------:R-:W3:Y:S04]  /*207a0*/  LDL R54, [R1+0x1664] ;  /* 0x0016640001367983 */ /* 0x000ee80000100800 */
[----:B--2---:R-:W2:Y:S01]  /*207b0*/  LDL.LU R26, [R1+0x720] ;  /* 0x00072000011a7983 */ /* 0x004ea20000300800 */
[----:B----4-:R-:W-:-:S04]  /*207c0*/  LEA R27, P5, R31, R91, 0x1 ;  /* 0x0000005b1f1b7211 */ /* 0x010fc800078a08ff */
[----:B------:R-:W-:Y:S01]  /*207d0*/  LEA.HI.X.SX32 R31, R31, R92, 0x1, P5 ;  /* 0x0000005c1f1f7211 */ /* 0x000fe200028f0eff */
[----:B------:R-:W-:Y:S01]  /*207e0*/  STL [R1+0x1aa4], R65 ;  /* 0x001aa44101007387 */ /* 0x000fe20000100800 */
[----:B------:R-:W-:-:S03]  /*207f0*/  @P0 IMAD.MOV.U32 R82, RZ, RZ, R27 ;  /* 0x000000ffff520224 */ /* 0x000fc600078e001b */
[----:B------:R-:W-:Y:S01]  /*20800*/  STL [R1+0xcd0], R27 ;  /* 0x000cd01b01007387 */ /* 0x000fe20000100800 */
[----:B------:R-:W-:-:S03]  /*20810*/  @P0 IMAD.MOV.U32 R83, RZ, RZ, R31 ;  /* 0x000000ffff530224 */ /* 0x000fc600078e001f */
[----:B------:R4:W-:Y:S04]  /*20820*/  STL [R1+0xccc], R31 ;  /* 0x000ccc1f01007387 */ /* 0x0009e80000100800 */
[----:B------:R0:W2:Y:S01]  /*20830*/  @P0 LDG.E.U16 R32, desc[UR20][R82.64] ;  /* 0x0000001452200981 */ /* 0x0000a2000c1e1500 */
[----:B----4-:R-:W-:-:S04]  /*20840*/  LEA R31, P6, R30, R91, 0x1 ;  /* 0x0000005b1e1f7211 */ /* 0x010fc800078c08ff */
[----:B------:R-:W-:Y:S01]  /*20850*/  LEA.HI.X.SX32 R39, R30, R92, 0x1, P6 ;  /* 0x0000005c1e277211 */ /* 0x000fe200030f0eff */
[----:B0-----:R-:W-:-:S04]  /*20860*/  @P0 IMAD.MOV.U32 R82, RZ, RZ, R31 ;  /* 0x000000ffff520224 */ /* 0x001fc800078e001f */
[----:B------:R-:W-:-:S05]  /*20870*/  @P0 IMAD.MOV.U32 R83, RZ, RZ, R39 ;  /* 0x000000ffff530224 */ /* 0x000fca00078e0027 */
[----:B------:R-:W4:Y:S01]  /*20880*/  @P0 LDG.E.U16 R88, desc[UR20][R82.64] ;  /* 0x0000001452580981 */ /* 0x000f22000c1e1500 */
[----:B------:R-:W-:Y:S01]  /*20890*/  @!P2 IMAD.IADD R24, R24, 0x1, -R90 ;  /* 0x000000011818a824 */ /* 0x000fe200078e0a5a */
[----:B------:R-:W-:Y:S02]  /*208a0*/  ISETP.GE.AND P2, PT, R55, RZ, PT ;  /* 0x000000ff3700720c */ /* 0x000fe40003f46270 */
[----:B------:R-:W3:Y:S04]  /*208b0*/  LDL R55, [R1+0x1684] ;  /* 0x0016840001377983 */ /* 0x000ee80000100800 */
[----:B------:R-:W3:Y:S07]  /*208c0*/  LDL.LU R27, [R1+0x71c] ;  /* 0x00071c00011b7983 */ /* 0x000eee0000300800 */
[----:B------:R-:W-:-:S05]  /*208d0*/  @!P2 IMAD.MOV R29, RZ, RZ, -R29 ;  /* 0x000000ffff1da224 */ /* 0x000fca00078e0a1d */
[----:B------:R-:W-:Y:S01]  /*208e0*/  SEL R30, R2, R29, !P3 ;  /* 0x0000001d021e7207 */ /* 0x000fe20005800000 */
[----:B--2---:R-:W-:Y:S04]  /*208f0*/  STL [R1+0x1aa8], R32 ;  /* 0x001aa82001007387 */ /* 0x004fe80000100800 */
[----:B------:R0:W-:Y:S04]  /*20900*/  STL [R1+0xd00], R31 ;  /* 0x000d001f01007387 */ /* 0x0001e80000100800 */
[----:B------:R-:W2:Y:S04]  /*20910*/  LDL R29, [R1+0x1670] ;  /* 0x00167000011d7983 */ /* 0x000ea80000100800 */
[----:B------:R0:W-:Y:S04]  /*20920*/  STL [R1+0xcfc], R39 ;  /* 0x000cfc2701007387 */ /* 0x0001e80000100800 */
[----:B----4-:R-:W-:Y:S04]  /*20930*/  STL [R1+0x1aac], R88 ;  /* 0x001aac5801007387 */ /* 0x010fe80000100800 */
[----:B0-----:R-:W4:Y:S01]  /*20940*/  LDL R31, [R1+0x1678] ;  /* 0x00167800011f7983 */ /* 0x001f220000100800 */
[----:B------:R-:W-:Y:S01]  /*20950*/  @!P4 IMAD.IADD R25, R25, 0x1, -R90 ;  /* 0x000000011919c824 */ /* 0x000fe200078e0a5a */
[----:B---3--:R-:W-:-:S02]  /*20960*/  ISETP.GT.U32.AND P2, PT, R90, R28, PT ;  /* 0x0000001c5a00720c */ /* 0x008fc40003f44070 */
[----:B------:R-:W-:Y:S01]  /*20970*/  ISETP.GT.U32.AND P5, PT, R90, R24, PT ;  /* 0x000000185a00720c */ /* 0x000fe20003fa4070 */
[----:B------:R-:W-:Y:S01]  /*20980*/  IMAD R39, R30, UR9, RZ ;  /* 0x000000091e277c24 */ /* 0x000fe2000f8e02ff */
[----:B------:R-:W-:Y:S01]  /*20990*/  ISETP.GT.U32.AND P4, PT, R90, R25, PT ;  /* 0x000000195a00720c */ /* 0x000fe20003f84070 */
[----:B------:R-:W3:Y:S01]  /*209a0*/  LDL.LU R82, [R1+0x724] ;  /* 0x0007240001527983 */ /* 0x000ee20000300800 */
[----:B------:R-:W-:Y:S01]  /*209b0*/  ISETP.GE.AND P6, PT, R54, RZ, PT ;  /* 0x000000ff3600720c */ /* 0x000fe20003fc6270 */
[----:B------:R-:W0:Y:S01]  /*209c0*/  LDCU UR9, c[0x0][0x3b0] ;  /* 0x00007600ff0977ac */ /* 0x000e220008000800 */
[----:B------:R-:W-:-:S05]  /*209d0*/  PRMT R62, RZ, 0x7610, R62 ;  /* 0x00007610ff3e7816 */ /* 0x000fca000000003e */
[----:B------:R-:W-:-:S04]  /*209e0*/  @!P2 IMAD.IADD R28, R28, 0x1, -R90 ;  /* 0x000000011c1ca824 */ /* 0x000fc800078e0a5a */
[--C-:B------:R-:W-:Y:S01]  /*209f0*/  @!P4 IMAD.IADD R25, R25, 0x1, -R90.reuse ;  /* 0x000000011919c824 */ /* 0x100fe200078e0a5a */
[----:B------:R-:W-:Y:S01]  /*20a00*/  LEA R30, P4, R39, R91, 0x1 ;  /* 0x0000005b271e7211 */ /* 0x000fe200078808ff */
[----:B------:R-:W-:Y:S01]  /*20a10*/  @!P5 IMAD.IADD R24, R24, 0x1, -R90 ;  /* 0x000000011818d824 */ /* 0x000fe200078e0a5a */
[----:B------:R-:W-:Y:S02]  /*20a20*/  ISETP.GE.AND P2, PT, R55, RZ, PT ;  /* 0x000000ff3700720c */ /* 0x000fe40003f46270 */
[----:B------:R-:W-:Y:S01]  /*20a30*/  LEA.HI.X.SX32 R39, R39, R92, 0x1, P4 ;  /* 0x0000005c27277211 */ /* 0x000fe200020f0eff */
[----:B------:R-:W-:Y:S01]  /*20a40*/  @!P6 IMAD.MOV R24, RZ, RZ, -R24 ;  /* 0x000000ffff18e224 */ /* 0x000fe200078e0a18 */
[C---:B------:R-:W-:Y:S01]  /*20a50*/  ISETP.GT.U32.AND P6, PT, R90.reuse, R27, PT ;  /* 0x0000001b5a00720c */ /* 0x040fe20003fc4070 */
[----:B------:R-:W-:Y:S02]  /*20a60*/  @P0 IMAD.MOV.U32 R54, RZ, RZ, R30 ;  /* 0x000000ffff360224 */ /* 0x000fe400078e001e */
[----:B------:R-:W-:Y:S01]  /*20a70*/  @P0 IMAD.MOV.U32 R55, RZ, RZ, R39 ;  /* 0x000000ffff370224 */ /* 0x000fe200078e0027 */
[----:B------:R-:W-:-:S02]  /*20a80*/  ISETP.GT.U32.AND P4, PT, R90, R28, PT ;  /* 0x0000001c5a00720c */ /* 0x000fc40003f84070 */
[----:B------:R-:W-:Y:S02]  /*20a90*/  SEL R24, R2, R24, !P3 ;  /* 0x0000001802187207 */ /* 0x000fe40005800000 */
[----:B------:R-:W3:Y:S01]  /*20aa0*/  @P0 LDG.E.U16 R62, desc[UR20][R54.64] ;  /* 0x00000014363e0981 */ /* 0x000ee2000c1e1500 */
[----:B------:R-:W-:-:S03]  /*20ab0*/  @!P2 IMAD.MOV R25, RZ, RZ, -R25 ;  /* 0x000000ffff19a224 */ /* 0x000fc600078e0a19 */
[----:B------:R0:W-:Y:S01]  /*20ac0*/  STL [R1+0xd08], R30 ;  /* 0x000d081e01007387 */ /* 0x0001e20000100800 */
[----:B------:R-:W-:Y:S01]  /*20ad0*/  @!P6 IMAD.IADD R27, R27, 0x1, -R90 ;  /* 0x000000011b1be824 */ /* 0x000fe200078e0a5a */
[----:B------:R-:W-:-:S03]  /*20ae0*/  PRMT R33, RZ, 0x7610, R33 ;  /* 0x00007610ff217816 */ /* 0x000fc60000000021 */
[----:B------:R-:W-:Y:S01]  /*20af0*/  @!P4 IMAD.IADD R28, R28, 0x1, -R90 ;  /* 0x000000011c1cc824 */ /* 0x000fe200078e0a5a */
[----:B--2---:R-:W-:Y:S01]  /*20b00*/  ISETP.GE.AND P2, PT, R29, RZ, PT ;  /* 0x000000ff1d00720c */ /* 0x004fe20003f46270 */
[----:B-1----:R-:W-:Y:S01]  /*20b10*/  IMAD R29, R24, UR7, RZ ;  /* 0x00000007181d7c24 */ /* 0x002fe2000f8e02ff */
[----:B------:R-:W-:Y:S01]  /*20b20*/  STL [R1+0xd04], R39 ;  /* 0x000d042701007387 */ /* 0x000fe20000100800 */
[----:B------:R-:W-:Y:S01]  /*20b30*/  SEL R25, R2, R25, !P3 ;  /* 0x0000001902197207 */ /* 0x000fe20005800000 */
[----:B------:R-:W1:Y:S02]  /*20b40*/  LDCU UR7, c[0x0][0x3b0] ;  /* 0x00007600ff0777ac */ /* 0x000e640008000800 */
[----:B0-----:R-:W-:Y:S01]  /*20b50*/  LEA R30, P6, R29, R91, 0x1 ;  /* 0x0000005b1d1e7211 */ /* 0x001fe200078c08ff */
[----:B------:R-:W2:Y:S01]  /*20b60*/  LDL.LU R54, [R1+0x728] ;  /* 0x0007280001367983 */ /* 0x000ea20000300800 */
[----:B----4-:R-:W-:Y:S02]  /*20b70*/  ISETP.GE.AND P4, PT, R31, RZ, PT ;  /* 0x000000ff1f00720c */ /* 0x010fe40003f86270 */
[----:B------:R-:W-:-:S05]  /*20b80*/  LEA.HI.X.SX32 R31, R29, R92, 0x1, P6 ;  /* 0x0000005c1d1f7211 */ /* 0x000fca00030f0eff */
[----:B------:R-:W4:Y:S01]  /*20b90*/  @P0 LDG.E.U16 R33, desc[UR20][R30.64] ;  /* 0x000000141e210981 */ /* 0x000f22000c1e1500 */
[----:B------:R-:W-:Y:S02]  /*20ba0*/  IMAD R25, R25, UR9, RZ ;  /* 0x0000000919197c24 */ /* 0x000fe4000f8e02ff */
[----:B------:R-:W-:Y:S01]  /*20bb0*/  @!P2 IMAD.MOV R28, RZ, RZ, -R28 ;  /* 0x000000ffff1ca224 */ /* 0x000fe200078e0a1c */
[----:B---3--:R-:W-:Y:S01]  /*20bc0*/  STL [R1+0x1ab0], R62 ;  /* 0x001ab03e01007387 */ /* 0x008fe20000100800 */
[----:B------:R-:W-:Y:S01]  /*20bd0*/  ISETP.GT.U32.AND P5, PT, R90, R26, PT ;  /* 0x0000001a5a00720c */ /* 0x000fe20003fa4070 */
[----:B------:R-:W0:Y:S02]  /*20be0*/  LDCU UR9, c[0x0][0x3b0] ;  /* 0x00007600ff0977ac */ /* 0x000e240008000800 */
[----:B------:R-:W3:Y:S01]  /*20bf0*/  LDL R24, [R1+0x16a4] ;  /* 0x0016a40001187983 */ /* 0x000ee20000100800 */
[----:B------:R-:W-:-:S03]  /*20c00*/  LEA R29, P2, R25, R91, 0x1 ;  /* 0x0000005b191d7211 */ /* 0x000fc600078408ff */
[----:B------:R0:W-:Y:S04]  /*20c10*/  STL [R1+0xd10], R30 ;  /* 0x000d101e01007387 */ /* 0x0001e80000100800 */
[----:B------:R0:W-:Y:S02]  /*20c20*/  STL [R1+0xd0c], R31 ;  /* 0x000d0c1f01007387 */ /* 0x0001e40000100800 */
[----:B------:R-:W-:-:S05]  /*20c30*/  @!P5 IMAD.IADD R26, R26, 0x1, -R90 ;  /* 0x000000011a1ad824 */ /* 0x000fca00078e0a5a */
[----:B------:R-:W-:Y:S01]  /*20c40*/  ISETP.GT.U32.AND P5, PT, R90, R26, PT ;  /* 0x0000001a5a00720c */ /* 0x000fe20003fa4070 */
[----:B----4-:R-:W-:Y:S04]  /*20c50*/  STL [R1+0x1ad8], R33 ;  /* 0x001ad82101007387 */ /* 0x010fe80000100800 */
[----:B------:R-:W-:Y:S04]  /*20c60*/  STL [R1+0xd40], R29 ;  /* 0x000d401d01007387 */ /* 0x000fe80000100800 */
[----:B------:R-:W4:Y:S04]  /*20c70*/  LDL R55, [R1+0x1690] ;  /* 0x0016900001377983 */ /* 0x000f280000100800 */
[----:B------:R-:W-:Y:S01]  /*20c80*/  @!P5 IMAD.IADD R26, R26, 0x1, -R90 ;  /* 0x000000011a1ad824 */ /* 0x000fe200078e0a5a */
[----:B------:R-:W-:-:S02]  /*20c90*/  ISETP.GT.U32.AND P5, PT, R90, R82, PT ;  /* 0x000000525a00720c */ /* 0x000fc40003fa4070 */
[----:B------:R-:W-:Y:S02]  /*20ca0*/  ISETP.GT.U32.AND P6, PT, R90, R27, PT ;  /* 0x0000001b5a00720c */ /* 0x000fe40003fc4070 */
[----:B0-----:R-:W-:Y:S02]  /*20cb0*/  LEA.HI.X.SX32 R30, R25, R92, 0x1, P2 ;  /* 0x0000005c191e7211 */ /* 0x001fe400010f0eff */
[----:B------:R-:W4:Y:S01]  /*20cc0*/  LDL.LU R25, [R1+0x72c] ;  /* 0x00072c0001197983 */ /* 0x000f220000300800 */
[----:B------:R-:W-:Y:S02]  /*20cd0*/  PRMT R89, RZ, 0x7610, R89 ;  /* 0x00007610ff597816 */ /* 0x000fe40000000059 */
[----:B------:R-:W-:Y:S01]  /*20ce0*/  @P0 IMAD.MOV.U32 R31, RZ, RZ, R30 ;  /* 0x000000ffff1f0224 */ /* 0x000fe200078e001e */
[----:B------:R0:W-:Y:S01]  /*20cf0*/  STL [R1+0xd3c], R30 ;  /* 0x000d3c1e01007387 */ /* 0x0001e20000100800 */
[----:B------:R-:W-:Y:S01]  /*20d00*/  SEL R28, R2, R28, !P3 ;  /* 0x0000001c021c7207 */ /* 0x000fe20005800000 */
[----:B------:R-:W-:-:S02]  /*20d10*/  @!P4 IMAD.MOV R26, RZ, RZ, -R26 ;  /* 0x000000ffff1ac224 */ /* 0x000fc400078e0a1a */
[--C-:B------:R-:W-:Y:S02]  /*20d20*/  @!P5 IMAD.IADD R82, R82, 0x1, -R90.reuse ;  /* 0x000000015252d824 */ /* 0x100fe400078e0a5a */
[----:B0-----:R-:W-:Y:S01]  /*20d30*/  @P0 IMAD.MOV.U32 R30, RZ, RZ, R29 ;  /* 0x000000ffff1e0224 */ /* 0x001fe200078e001d */
[----:B---3--:R-:W-:Y:S01]  /*20d40*/  ISETP.GE.AND P5, PT, R24, RZ, PT ;  /* 0x000000ff1800720c */ /* 0x008fe20003fa6270 */
[----:B------:R-:W-:Y:S01]  /*20d50*/  IMAD R29, R28, UR10, RZ ;  /* 0x0000000a1c1d7c24 */ /* 0x000fe2000f8e02ff */
[----:B------:R-:W-:Y:S01]  /*20d60*/  SEL R26, R2, R26, !P3 ;  /* 0x0000001a021a7207 */ /* 0x000fe20005800000 */
[--C-:B------:R-:W-:Y:S01]  /*20d70*/  @!P6 IMAD.IADD R27, R27, 0x1, -R90.reuse ;  /* 0x000000011b1be824 */ /* 0x100fe200078e0a5a */
[----:B------:R0:W3:Y:S01]  /*20d80*/  @P0 LDG.E.U16 R89, desc[UR20][R30.64] ;  /* 0x000000141e590981 */ /* 0x0000e2000c1e1500 */
[----:B------:R-:W-:Y:S01]  /*20d90*/  ISETP.GT.U32.AND P4, PT, R90, R82, PT ;  /* 0x000000525a00720c */ /* 0x000fe20003f84070 */
[----:B------:R-:W0:Y:S01]  /*20da0*/  LDCU UR10, c[0x0][0x3b0] ;  /* 0x00007600ff0a77ac */ /* 0x000e220008000800 */
[CC--:B------:R-:W-:Y:S01]  /*20db0*/  LEA R28, P6, R29.reuse, R91.reuse, 0x1 ;  /* 0x0000005b1d1c7211 */ /* 0x0c0fe200078c08ff */
[----:B------:R-:W-:Y:S01]  /*20dc0*/  IMAD.MOV.U32 R39, RZ, RZ, R27 ;  /* 0x000000ffff277224 */ /* 0x000fe200078e001b */
[----:B------:R-:W0:Y:S04]  /*20dd0*/  LDL.LU.64 R30, [R1+0x1ba0] ;  /* 0x001ba000011e7983 */ /* 0x000e280000300a00 */
[----:B------:R-:W3:Y:S01]  /*20de0*/  LDL R24, [R1+0x1688] ;  /* 0x0016880001187983 */ /* 0x000ee20000100800 */
[----:B------:R-:W-:Y:S01]  /*20df0*/  PRMT R63, RZ, 0x7610, R63 ;  /* 0x00007610ff3f7816 */ /* 0x000fe2000000003f */
[----:B-1----:R-:W-:Y:S01]  /*20e00*/  IMAD R27, R26, UR7, RZ ;  /* 0x000000071a1b7c24 */ /* 0x002fe2000f8e02ff */
[----:B------:R-:W-:Y:S01]  /*20e10*/  LEA.HI.X.SX32 R29, R29, R92, 0x1, P6 ;  /* 0x0000005c1d1d7211 */ /* 0x000fe200030f0eff */
[----:B------:R-:W3:Y:S01]  /*20e20*/  LDL.LU R33, [R1+0x730] ;  /* 0x0007300001217983 */ /* 0x000ee20000300800 */
[----:B------:R-:W-:Y:S01]  /*20e30*/  @!P5 IMAD.MOV R39, RZ, RZ, -R39 ;  /* 0x000000ffff27d224 */ /* 0x000fe200078e0a27 */
[----:B--2---:R-:W-:Y:S01]  /*20e40*/  ISETP.GT.U32.AND P2, PT, R90, R54, PT ;  /* 0x000000365a00720c */ /* 0x004fe20003f44070 */
[----:B------:R-:W-:Y:S01]  /*20e50*/  @!P4 IMAD.IADD R82, R82, 0x1, -R90 ;  /* 0x000000015252c824 */ /* 0x000fe200078e0a5a */
[----:B------:R-:W-:Y:S01]  /*20e60*/  LEA R26, P5, R27, R91, 0x1 ;  /* 0x0000005b1b1a7211 */ /* 0x000fe200078a08ff */
[----:B------:R-:W2:Y:S01]  /*20e70*/  @P0 LDG.E.U16 R63, desc[UR20][R28.64] ;  /* 0x000000141c3f0981 */ /* 0x000ea2000c1e1500 */
[----:B------:R-:W1:Y:S03]  /*20e80*/  LDCU UR7, c[0x0][0x3b0] ;  /* 0x00007600ff0777ac */ /* 0x000e660008000800 */
[----:B------:R-:W2:Y:S04]  /*20e90*/  LDL.LU R83, [R1+0x734] ;  /* 0x0007340001537983 */ /* 0x000ea80000300800 */
[----:B------:R-:W-:Y:S04]  /*20ea0*/  STL [R1+0xd48], R28 ;  /* 0x000d481c01007387 */ /* 0x000fe80000100800 */
[----:B------:R-:W-:Y:S04]  /*20eb0*/  STL [R1+0xd50], R26 ;  /* 0x000d501a01007387 */ /* 0x000fe80000100800 */
[----:B------:R1:W-:Y:S01]  /*20ec0*/  STL [R1+0xd44], R29 ;  /* 0x000d441d01007387 */ /* 0x0003e20000100800 */
[----:B----4-:R-:W-:-:S03]  /*20ed0*/  ISETP.GE.AND P4, PT, R55, RZ, PT ;  /* 0x000000ff3700720c */ /* 0x010fc60003f86270 */
[----:B------:R-:W4:Y:S01]  /*20ee0*/  LDL R55, [R1+0x16a0] ;  /* 0x0016a00001377983 */ /* 0x000f220000100800 */
[----:B------:R-:W-:-:S05]  /*20ef0*/  @!P2 IMAD.IADD R54, R54, 0x1, -R90 ;  /* 0x000000013636a824 */ /* 0x000fca00078e0a5a */
[C---:B------:R-:W-:Y:S02]  /*20f00*/  ISETP.GT.U32.AND P2, PT, R90.reuse, R54, PT ;  /* 0x000000365a00720c */ /* 0x040fe40003f44070 */
[----:B------:R-:W-:Y:S02]  /*20f10*/  ISETP.GT.U32.AND P6, PT, R90, R25, PT ;  /* 0x000000195a00720c */ /* 0x000fe40003fc4070 */
[----:B------:R-:W-:Y:S01]  /*20f20*/  SEL R62, R2, R39, !P3 ;  /* 0x00000027023e7207 */ /* 0x000fe20005800000 */
[----:B------:R-:W-:Y:S01]  /*20f30*/  IMAD.MOV.U32 R39, RZ, RZ, R82 ;  /* 0x000000ffff277224 */ /* 0x000fe200078e0052 */
[----:B------:R-:W-:-:S03]  /*20f40*/  LEA.HI.X.SX32 R27, R27, R92, 0x1, P5 ;  /* 0x0000005c1b1b7211 */ /* 0x000fc600028f0eff */
[----:B------:R-:W-:Y:S01]  /*20f50*/  IMAD R62, R62, UR9, RZ ;  /* 0x000000093e3e7c24 */ /* 0x000fe2000f8e02ff */
[----:B------:R-:W-:Y:S01]  /*20f60*/  PRMT R86, RZ, 0x7610, R86 ;  /* 0x00007610ff567816 */ /* 0x000fe20000000056 */
[----:B------:R-:W-:Y:S02]  /*20f70*/  @!P4 IMAD.MOV R39, RZ, RZ, -R39 ;  /* 0x000000ffff27c224 */ /* 0x000fe400078e0a27 */
[--C-:B------:R-:W-:Y:S02]  /*20f80*/  @!P2 IMAD.IADD R54, R54, 0x1, -R90.reuse ;  /* 0x000000013636a824 */ /* 0x100fe400078e0a5a */
[----:B------:R-:W-:Y:S01]  /*20f90*/  @!P6 IMAD.IADD R25, R25, 0x1, -R90 ;  /* 0x000000011919e824 */ /* 0x000fe200078e0a5a */
[----:B------:R-:W-:Y:S01]  /*20fa0*/  SEL R39, R2, R39, !P3 ;  /* 0x0000002702277207 */ /* 0x000fe20005800000 */
[----:B------:R0:W-:Y:S01]  /*20fb0*/  STL [R1+0xd4c], R27 ;  /* 0x000d4c1b01007387 */ /* 0x0001e20000100800 */
[----:B------:R-:W-:Y:S01]  /*20fc0*/  PRMT R60, RZ, 0x7610, R60 ;  /* 0x00007610ff3c7816 */ /* 0x000fe2000000003c */
[----:B------:R-:W2:Y:S01]  /*20fd0*/  LDCU UR9, c[0x0][0x3b0] ;  /* 0x00007600ff0977ac */ /* 0x000ea20008000800 */
[----:B------:R-:W-:Y:S01]  /*20fe0*/  ISETP.GT.U32.AND P6, PT, R90, R25, PT ;  /* 0x000000195a00720c */ /* 0x000fe20003fc4070 */
[----:B-1----:R-:W4:Y:S01]  /*20ff0*/  LDL.LU.64 R28, [R1+0x1b98] ;  /* 0x001b9800011c7983 */ /* 0x002f220000300a00 */
[----:B---3--:R-:W-:-:S02]  /*21000*/  ISETP.GE.AND P5, PT, R24, RZ, PT ;  /* 0x000000ff1800720c */ /* 0x008fc40003fa6270 */
[----:B0-----:R-:W-:Y:S02]  /*21010*/  PRMT R30, RZ, 0x7610, R30 ;  /* 0x00007610ff1e7816 */ /* 0x001fe4000000001e */
[----:B------:R-:W-:Y:S02]  /*21020*/  ISETP.GT.U32.AND P2, PT, R90, R33, PT ;  /* 0x000000215a00720c */ /* 0x000fe40003f44070 */
[C---:B------:R-:W-:Y:S01]  /*21030*/  LEA R24, P4, R62.reuse, R91, 0x1 ;  /* 0x0000005b3e187211 */ /* 0x040fe200078808ff */
[----:B------:R-:W-:Y:S01]  /*21040*/  IMAD R39, R39, UR11, RZ ;  /* 0x0000000b27277c24 */ /* 0x000fe2000f8e02ff */
[----:B------:R-:W3:Y:S03]  /*21050*/  @P0 LDG.E.U16 R30, desc[UR20][R26.64] ;  /* 0x000000141a1e0981 */ /* 0x000ee6000c1e1500 */
[----:B------:R-:W-:Y:S01]  /*21060*/  @!P6 IADD3 R25, PT, PT, R25, -R90, RZ ;  /* 0x8000005a1919e210 */ /* 0x000fe20007ffe0ff */
[----:B------:R-:W0:Y:S01]  /*21070*/  LDCU UR11, c[0x0][0x3b0] ;  /* 0x00007600ff0b77ac */ /* 0x000e220008000800 */
[----:B------:R-:W-:Y:S01]  /*21080*/  LEA.HI.X.SX32 R62, R62, R92, 0x1, P4 ;  /* 0x0000005c3e3e7211 */ /* 0x000fe200020f0eff */
[----:B--2---:R1:W-:Y:S01]  /*21090*/  STL [R1+0x1ac0], R63 ;  /* 0x001ac03f01007387 */ /* 0x0043e20000100800 */
[----:B------:R-:W-:-:S03]  /*210a0*/  @!P5 IMAD.MOV R54, RZ, RZ, -R54 ;  /* 0x000000ffff36d224 */ /* 0x000fc600078e0a36 */
[----:B------:R-:W2:Y:S01]  /*210b0*/  LDL.LU.64 R26, [R1+0x1b90] ;  /* 0x001b9000011a7983 */ /* 0x000ea20000300a00 */
[----:B------:R-:W-:-:S03]  /*210c0*/  @!P2 IMAD.IADD R33, R33, 0x1, -R90 ;  /* 0x000000012121a824 */ /* 0x000fc600078e0a5a */
[----:B------:R-:W2:Y:S01]  /*210d0*/  LDL.LU R82, [R1+0x738] ;  /* 0x0007380001527983 */ /* 0x000ea20000300800 */
[----:B-1----:R-:W-:-:S03]  /*210e0*/  @P0 IMAD.MOV.U32 R63, RZ, RZ, R62 ;  /* 0x000000ffff3f0224 */ /* 0x002fc600078e003e */
[----:B------:R-:W-:Y:S04]  /*210f0*/  STL [R1+0xd80], R24 ;  /* 0x000d801801007387 */ /* 0x000fe80000100800 */
[----:B------:R1:W-:Y:S04]  /*21100*/  STL [R1+0xd7c], R62 ;  /* 0x000d7c3e01007387 */ /* 0x0003e80000100800 */
[----:B------:R-:W2:Y:S04]  /*21110*/  LDL R80, [R1+0x168c] ;  /* 0x00168c0001507983 */ /* 0x000ea80000100800 */
[----:B------:R-:W2:Y:S01]  /*21120*/  LDL.LU R68, [R1+0x740] ;  /* 0x0007400001447983 */ /* 0x000ea20000300800 */
[----:B-1----:R-:W-:Y:S01]  /*21130*/  @P0 IMAD.MOV.U32 R62, RZ, RZ, R24 ;  /* 0x000000ffff3e0224 */ /* 0x002fe200078e0018 */
[----:B------:R-:W-:-:S04]  /*21140*/  LEA R24, P5, R39, R91, 0x1 ;  /* 0x0000005b27187211 */ /* 0x000fc800078a08ff */
[----:B------:R-:W-:Y:S01]  /*21150*/  LEA.HI.X.SX32 R39, R39, R92, 0x1, P5 ;  /* 0x0000005c27277211 */ /* 0x000fe200028f0eff */
[----:B------:R1:W3:Y:S04]  /*21160*/  @P0 LDG.E.U16 R86, desc[UR20][R62.64] ;  /* 0x000000143e560981 */ /* 0x0002e8000c1e1500 */
[----:B------:R0:W-:Y:S01]  /*21170*/  STL [R1+0xd88], R24 ;  /* 0x000d881801007387 */ /* 0x0001e20000100800 */
[----:B-1----:R-:W-:Y:S02]  /*21180*/  @P0 IMAD.MOV.U32 R62, RZ, RZ, R24 ;  /* 0x000000ffff3e0224 */ /* 0x002fe400078e0018 */
[----:B------:R-:W-:Y:S02]  /*21190*/  @P0 IMAD.MOV.U32 R63, RZ, RZ, R39 ;  /* 0x000000ffff3f0224 */ /* 0x000fe400078e0027 */
[----:B0-----:R-:W-:-:S03]  /*211a0*/  IMAD.MOV.U32 R24, RZ, RZ, R25 ;  /* 0x000000ffff187224 */ /* 0x001fc600078e0019 */
[----:B------:R0:W3:Y:S01]  /*211b0*/  @P0 LDG.E.U16 R60, desc[UR20][R62.64] ;  /* 0x000000143e3c0981 */ /* 0x0000e2000c1e1500 */
[----:B------:R-:W-:Y:S02]  /*211c0*/  PRMT R31, RZ, 0x7610, R31 ;  /* 0x00007610ff1f7816 */ /* 0x000fe4000000001f */
[----:B----4-:R-:W-:Y:S02]  /*211d0*/  ISETP.GE.AND P2, PT, R55, RZ, PT ;  /* 0x000000ff3700720c */ /* 0x010fe40003f46270 */
[----:B------:R-:W-:Y:S02]  /*211e0*/  SEL R55, R2, R54, !P3 ;  /* 0x0000003602377207 */ /* 0x000fe40005800000 */
[----:B------:R-:W4:Y:S03]  /*211f0*/  LDL R54, [R1+0x1698] ;  /* 0x0016980001367983 */ /* 0x000f260000100800 */
[----:B------:R-:W-:Y:S01]  /*21200*/  IMAD R55, R55, UR7, RZ ;  /* 0x0000000737377c24 */ /* 0x000fe2000f8e02ff */
[----:B------:R1:W-:Y:S01]  /*21210*/  STL [R1+0xd84], R39 ;  /* 0x000d842701007387 */ /* 0x0003e20000100800 */
[----:B------:R-:W-:Y:S01]  /*21220*/  ISETP.GT.U32.AND P4, PT, R90, R83, PT ;  /* 0x000000535a00720c */ /* 0x000fe20003f84070 */
[----:B------:R-:W2:Y:S02]  /*21230*/  LDCU UR7, c[0x0][0x3b0] ;  /* 0x00007600ff0777ac */ /* 0x000ea40008000800 */
[----:B------:R-:W-:-:S04]  /*21240*/  LEA R25, P6, R55, R91, 0x1 ;  /* 0x0000005b37197211 */ /* 0x000fc800078c08ff */
[----:B0-----:R-:W-:Y:S01]  /*21250*/  LEA.HI.X.SX32 R62, R55, R92, 0x1, P6 ;  /* 0x0000005c373e7211 */ /* 0x001fe200030f0eff */
[----:B-1----:R-:W3:Y:S04]  /*21260*/  LDL.LU R39, [R1+0x73c] ;  /* 0x00073c0001277983 */ /* 0x002ee80000300800 */
[----:B------:R-:W-:Y:S01]  /*21270*/  STL [R1+0xd90], R25 ;  /* 0x000d901901007387 */ /* 0x000fe20000100800 */
[----:B------:R-:W-:-:S03]  /*21280*/  @P0 IMAD.MOV.U32 R63, RZ, RZ, R62 ;  /* 0x000000ffff3f0224 */ /* 0x000fc600078e003e */
[----:B------:R-:W3:Y:S04]  /*21290*/  LDL R55, [R1+0x16bc] ;  /* 0x0016bc0001377983 */ /* 0x000ee80000100800 */
[----:B------:R0:W-:Y:S02]  /*212a0*/  STL [R1+0xd8c], R62 ;  /* 0x000d8c3e01007387 */ /* 0x0001e40000100800 */
[----:B0-----:R-:W-:-:S05]  /*212b0*/  @P0 IMAD.MOV.U32 R62, RZ, RZ, R25 ;  /* 0x000000ffff3e0224 */ /* 0x001fca00078e0019 */
[----:B------:R-:W3:Y:S01]  /*212c0*/  @P0 LDG.E.U16 R31, desc[UR20][R62.64] ;  /* 0x000000143e1f0981 */ /* 0x000ee2000c1e1500 */
[----:B------:R-:W-:Y:S02]  /*212d0*/  @!P4 IMAD.IADD R83, R83, 0x1, -R90 ;  /* 0x000000015353c824 */ /* 0x000fe400078e0a5a */
[----:B------:R-:W-:-:S03]  /*212e0*/  @!P2 IMAD.MOV R24, RZ, RZ, -R24 ;  /* 0x000000ffff18a224 */ /* 0x000fc600078e0a18 */
[----:B------:R-:W-:Y:S02]  /*212f0*/  ISETP.GT.U32.AND P4, PT, R90, R83, PT ;  /* 0x000000535a00720c */ /* 0x000fe40003f84070 */
[----:B------:R-:W-:-:S05]  /*21300*/  SEL R24, R2, R24, !P3 ;  /* 0x0000001802187207 */ /* 0x000fca0005800000 */
[----:B------:R-:W-:Y:S01]  /*21310*/  IMAD R25, R24, UR9, RZ ;  /* 0x0000000918197c24 */ /* 0x000fe2000f8e02ff */
[----:B------:R-:W-:Y:S01]  /*21320*/  PRMT R87, RZ, 0x7610, R87 ;  /* 0x00007610ff577816 */ /* 0x000fe20000000057 */
[----:B------:R-:W0:Y:S04]  /*21330*/  LDCU UR9, c[0x0][0x3b0] ;  /* 0x00007600ff0977ac */ /* 0x000e280008000800 */
[----:B------:R-:W-:Y:S01]  /*21340*/  @!P4 IMAD.IADD R83, R83, 0x1, -R90 ;  /* 0x000000015353c824 */ /* 0x000fe200078e0a5a */
[----:B------:R-:W-:-:S04]  /*21350*/  LEA R24, P4, R25, R91, 0x1 ;  /* 0x0000005b19187211 */ /* 0x000fc800078808ff */
[----:B------:R-:W-:-:S05]  /*21360*/  LEA.HI.X.SX32 R25, R25, R92, 0x1, P4 ;  /* 0x0000005c19197211 */ /* 0x000fca00020f0eff */
[----:B------:R-:W4:Y:S01]  /*21370*/  @P0 LDG.E.U16 R87, desc[UR20][R24.64] ;  /* 0x0000001418570981 */ /* 0x000f22000c1e1500 */
[C---:B------:R-:W-:Y:S02]  /*21380*/  ISETP.GT.U32.AND P5, PT, R90.reuse, R33, PT ;  /* 0x000000215a00720c */ /* 0x040fe40003fa4070 */
[----:B--2---:R-:W-:Y:S01]  /*21390*/  ISETP.GT.U32.AND P2, PT, R90, R82, PT ;  /* 0x000000525a00720c */ /* 0x004fe20003f44070 */
[----:B---3--:R1:W-:Y:S04]  /*213a0*/  STL.64 [R1+0x1ab8], R30 ;  /* 0x001ab81e01007387 */ /* 0x0083e80000100a00 */
[----:B------:R-:W2:Y:S01]  /*213b0*/  LDL R62, [R1+0x16c4] ;  /* 0x0016c400013e7983 */ /* 0x000ea20000100800 */
[----:B------:R-:W-:-:S05]  /*213c0*/  ISETP.GE.AND P6, PT, R80, RZ, PT ;  /* 0x000000ff5000720c */ /* 0x000fca0003fc6270 */
[--C-:B------:R-:W-:Y:S02]  /*213d0*/  @!P5 IMAD.IADD R33, R33, 0x1, -R90.reuse ;  /* 0x000000012121d824 */ /* 0x100fe400078e0a5a */
[----:B------:R-:W-:Y:S01]  /*213e0*/  @!P2 IMAD.IADD R82, R82, 0x1, -R90 ;  /* 0x000000015252a824 */ /* 0x000fe200078e0a5a */
[----:B------:R-:W3:Y:S01]  /*213f0*/  LDL.LU R80, [R1+0x744] ;  /* 0x0007440001507983 */ /* 0x000ee20000300800 */
[----:B----4-:R-:W-:Y:S01]  /*21400*/  ISETP.GE.AND P2, PT, R54, RZ, PT ;  /* 0x000000ff3600720c */ /* 0x010fe20003f46270 */
[----:B-1----:R-:W-:Y:S02]  /*21410*/  IMAD.MOV.U32 R31, RZ, RZ, R33 ;  /* 0x000000ffff1f7224 */ /* 0x002fe400078e0021 */
[C---:B------:R-:W-:Y:S01]  /*21420*/  ISETP.GT.U32.AND P4, PT, R90.reuse, R82, PT ;  /* 0x000000525a00720c */ /* 0x040fe20003f84070 */
[----:B------:R-:W-:Y:S01]  /*21430*/  STL [R1+0xdc0], R24 ;  /* 0x000dc01801007387 */ /* 0x000fe20000100800 */
[----:B------:R-:W-:Y:S02]  /*21440*/  IMAD.MOV.U32 R30, RZ, RZ, R83 ;  /* 0x000000ffff1e7224 */ /* 0x000fe400078e0053 */
[----:B------:R-:W-:Y:S01]  /*21450*/  @!P6 IMAD.MOV R31, RZ, RZ, -R31 ;  /* 0x000000ffff1fe224 */ /* 0x000fe200078e0a1f */
[----:B------:R-:W-:Y:S01]  /*21460*/  ISETP.GT.U32.AND P6, PT, R90, R39, PT ;  /* 0x000000275a00720c */ /* 0x000fe20003fc4070 */
[----:B------:R1:W-:Y:S03]  /*21470*/  STL [R1+0xdbc], R25 ;  /* 0x000dbc1901007387 */ /* 0x0003e60000100800 */
[----:B------:R-:W-:Y:S01]  /*21480*/  SEL R31, R2, R31, !P3 ;  /* 0x0000001f021f7207 */ /* 0x000fe20005800000 */
[----:B------:R-:W-:Y:S01]  /*21490*/  @!P2 IMAD.MOV R30, RZ, RZ, -R30 ;  /* 0x000000ffff1ea224 */ /* 0x000fe200078e0a1e */
[----:B------:R-:W-:Y:S01]  /*214a0*/  ISETP.GE.AND P2, PT, R55, RZ, PT ;  /* 0x000000ff3700720c */ /* 0x000fe20003f46270 */
[----:B-1----:R-:W4:Y:S04]  /*214b0*/  LDL.LU.64 R24, [R1+0x1b88] ;  /* 0x001b880001187983 */ /* 0x002f280000300a00 */
[----:B------:R-:W3:Y:S04]  /*214c0*/  LDL.LU R54, [R1+0x748] ;  /* 0x0007480001367983 */ /* 0x000ee80000300800 */
[----:B------:R-:W-:Y:S01]  /*214d0*/  STL.64 [R1+0x1ac8], R86 ;  /* 0x001ac85601007387 */ /* 0x000fe20000100a00 */
[----:B------:R-:W-:-:S03]  /*214e0*/  IMAD R33, R31, UR7, RZ ;  /* 0x000000071f217c24 */ /* 0x000fc6000f8e02ff */
[----:B------:R-:W4:Y:S01]  /*214f0*/  LDL R83, [R1+0x16ac] ;  /* 0x0016ac0001537983 */ /* 0x000f220000100800 */
[----:B------:R-:W-:Y:S01]  /*21500*/  SEL R31, R2, R30, !P3 ;  /* 0x0000001e021f7207 */ /* 0x000fe20005800000 */
[--C-:B------:R-:W-:Y:S01]  /*21510*/  @!P4 IMAD.IADD R82, R82, 0x1, -R90.reuse ;  /* 0x000000015252c824 */ /* 0x100fe200078e0a5a */
[----:B------:R-:W-:Y:S01]  /*21520*/  ISETP.GT.U32.AND P5, PT, R90, R68, PT ;  /* 0x000000445a00720c */ /* 0x000fe20003fa4070 */
[----:B------:R-:W-:Y:S01]  /*21530*/  @!P6 IMAD.IADD R39, R39, 0x1, -R90 ;  /* 0x000000012727e824 */ /* 0x000fe200078e0a5a */
[----:B------:R-:W-:Y:S01]  /*21540*/  LEA R55, P6, R33, R91, 0x1 ;  /* 0x0000005b21377211 */ /* 0x000fe200078c08ff */
[----:B------:R-:W-:Y:S01]  /*21550*/  IMAD.MOV.U32 R30, RZ, RZ, R82 ;  /* 0x000000ffff1e7224 */ /* 0x000fe200078e0052 */
[----:B------:R-:W-:Y:S01]  /*21560*/  PRMT R61, RZ, 0x7610, R61 ;  /* 0x00007610ff3d7816 */ /* 0x000fe2000000003d */
[----:B0-----:R-:W-:Y:S01]  /*21570*/  IMAD R31, R31, UR9, RZ ;  /* 0x000000091f1f7c24 */ /* 0x001fe2000f8e02ff */
[----:B------:R-:W0:Y:S01]  /*21580*/  LDCU UR7, c[0x0][0x3b0] ;  /* 0x00007600ff0777ac */ /* 0x000e220008000800 */
[----:B------:R-:W-:Y:S01]  /*21590*/  @!P2 IMAD.MOV R30, RZ, RZ, -R30 ;  /* 0x000000ffff1ea224 */ /* 0x000fe200078e0a1e */
[----:B------:R-:W-:Y:S01]  /*215a0*/  STL [R1+0xdc8], R55 ;  /* 0x000dc83701007387 */ /* 0x000fe20000100800 */
[----:B------:R-:W-:Y:S01]  /*215b0*/  PRMT R28, RZ, 0x7610, R28 ;  /* 0x00007610ff1c7816 */ /* 0x000fe2000000001c */
[----:B------:R-:W1:Y:S01]  /*215c0*/  LDCU UR9, c[0x0][0x3b0] ;  /* 0x00007600ff0977ac */ /* 0x000e620008000800 */
[----:B--2---:R-:W-:-:S02]  /*215d0*/  ISETP.GE.AND P4, PT, R62, RZ, PT ;  /* 0x000000ff3e00720c */ /* 0x004fc40003f86270 */
[----:B------:R-:W-:Y:S02]  /*215e0*/  LEA.HI.X.SX32 R62, R33, R92, 0x1, P6 ;  /* 0x0000005c213e7211 */ /* 0x000fe400030f0eff */
[----:B------:R-:W-:-:S03]  /*215f0*/  LEA R33, P2, R31, R91, 0x1 ;  /* 0x0000005b1f217211 */ /* 0x000fc600078408ff */
[----:B------:R2:W-:Y:S01]  /*21600*/  STL [R1+0xdc4], R62 ;  /* 0x000dc43e01007387 */ /* 0x0005e20000100800 */
[----:B------:R-:W-:-:S03]  /*21610*/  @P0 IMAD.MOV.U32 R63, RZ, RZ, R62 ;  /* 0x000000ffff3f0224 */ /* 0x000fc600078e003e */
[----:B------:R-:W-:Y:S01]  /*21620*/  STL [R1+0xdd0], R33 ;  /* 0x000dd02101007387 */ /* 0x000fe20000100800 */
[----:B--2---:R-:W-:-:S03]  /*21630*/  @P0 IMAD.MOV.U32 R62, RZ, RZ, R55 ;  /* 0x000000ffff3e0224 */ /* 0x004fc600078e0037 */
[----:B------:R-:W2:Y:S01]  /*21640*/  LDL R55, [R1+0x16c0] ;  /* 0x0016c00001377983 */ /* 0x000ea20000100800 */
[--C-:B------:R-:W-:Y:S01]  /*21650*/  @!P5 IMAD.IADD R68, R68, 0x1, -R90.reuse ;  /* 0x000000014444d824 */ /* 0x100fe200078e0a5a */
[C---:B------:R-:W-:Y:S02]  /*21660*/  ISETP.GT.U32.AND P6, PT, R90.reuse, R39, PT ;  /* 0x000000275a00720c */ /* 0x040fe40003fc4070 */
[----:B------:R0:W2:Y:S02]  /*21670*/  @P0 LDG.E.U16 R61, desc[UR20][R62.64] ;  /* 0x000000143e3d0981 */ /* 0x0000a4000c1e1500 */
[----:B------:R-:W-:Y:S02]  /*21680*/  ISETP.GT.U32.AND P5, PT, R90, R68, PT ;  /* 0x000000445a00720c */ /* 0x000fe40003fa4070 */
[----:B------:R-:W2:Y:S11]  /*21690*/  LDL.LU R82, [R1+0x74c] ;  /* 0x00074c0001527983 */ /* 0x000eb60000300800 */
[----:B------:R-:W-:Y:S01]  /*216a0*/  @!P5 IMAD.IADD R68, R68, 0x1, -R90 ;  /* 0x000000014444d824 */ /* 0x000fe200078e0a5a */
[----:B---3--:R-:W-:-:S02]  /*216b0*/  ISETP.GT.U32.AND P5, PT, R90, R80, PT ;  /* 0x000000505a00720c */ /* 0x008fc40003fa4070 */
[----:B0-----:R-:W-:Y:S01]  /*216c0*/  LEA.HI.X.SX32 R62, R31, R92, 0x1, P2 ;  /* 0x0000005c1f3e7211 */ /* 0x001fe200010f0eff */
[----:B------:R-:W-:Y:S01]  /*216d0*/  IMAD.MOV.U32 R31, RZ, RZ, R68 ;  /* 0x000000ffff1f7224 */ /* 0x000fe200078e0044 */
[----:B------:R-:W-:-:S03]  /*216e0*/  SEL R30, R2, R30, !P3 ;  /* 0x0000001e021e7207 */ /* 0x000fc60005800000 */
[----:B------:R-:W-:Y:S01]  /*216f0*/  @!P4 IMAD.MOV R31, RZ, RZ, -R31 ;  /* 0x000000ffff1fc224 */ /* 0x000fe200078e0a1f */
[----:B------:R0:W-:Y:S01]  /*21700*/  STL [R1+0xdcc], R62 ;  /* 0x000dcc3e01007387 */ /* 0x0001e20000100800 */
[----:B------:R-:W-:-:S04]  /*21710*/  @P0 IMAD.MOV.U32 R63, RZ, RZ, R62 ;  /* 0x000000ffff3f0224 */ /* 0x000fc800078e003e */
[--C-:B------:R-:W-:Y:S01]  /*21720*/  @!P5 IMAD.IADD R80, R80, 0x1, -R90.reuse ;  /* 0x000000015050d824 */ /* 0x100fe200078e0a5a */
[----:B----4-:R-:W-:Y:S02]  /*21730*/  ISETP.GE.AND P5, PT, R83, RZ, PT ;  /* 0x000000ff5300720c */ /* 0x010fe40003fa6270 */
[----:B------:R-:W3:Y:S01]  /*21740*/  LDL R83, [R1+0x16c8] ;  /* 0x0016c80001537983 */ /* 0x000ee20000100800 */
[----:B0-----:R-:W-:Y:S01]  /*21750*/  @P0 IMAD.MOV.U32 R62, RZ, RZ, R33 ;  /* 0x000000ffff3e0224 */ /* 0x001fe200078e0021 */
[----:B------:R-:W-:Y:S01]  /*21760*/  SEL R31, R2, R31, !P3 ;  /* 0x0000001f021f7207 */ /* 0x000fe20005800000 */
[----:B------:R-:W-:Y:S01]  /*21770*/  @!P6 IMAD.IADD R39, R39, 0x1, -R90 ;  /* 0x000000012727e824 */ /* 0x000fe200078e0a5a */
[----:B------:R-:W-:Y:S01]  /*21780*/  ISETP.GT.U32.AND P4, PT, R90, R80, PT ;  /* 0x000000505a00720c */ /* 0x000fe20003f84070 */
[----:B------:R-:W-:Y:S01]  /*21790*/  IMAD R68, R30, UR10, RZ ;  /* 0x0000000a1e447c24 */ /* 0x000fe2000f8e02ff */
[----:B------:R-:W4:Y:S01]  /*217a0*/  @P0 LDG.E.U16 R28, desc[UR20][R62.64] ;  /* 0x000000143e1c0981 */ /* 0x000f22000c1e1500 */
[----:B------:R-:W-:Y:S01]  /*217b0*/  IMAD.MOV.U32 R30, RZ, RZ, R39 ;  /* 0x000000ffff1e7224 */ /* 0x000fe200078e0027 */
[----:B------:R-:W-:Y:S01]  /*217c0*/  ISETP.GT.U32.AND P2, PT, R90, R54, PT ;  /* 0x000000365a00720c */ /* 0x000fe20003f44070 */
[----:B------:R-:W-:Y:S01]  /*217d0*/  IMAD R33, R31, UR7, RZ ;  /* 0x000000071f217c24 */ /* 0x000fe2000f8e02ff */
[-C--:B------:R-:W-:Y:S01]  /*217e0*/  LEA R39, P6, R68, R91.reuse, 0x1 ;  /* 0x0000005b44277211 */ /* 0x080fe200078c08ff */
[----:B------:R-:W0:Y:S01]  /*217f0*/  LDCU UR10, c[0x0][0x3b0] ;  /* 0x00007600ff0a77ac */ /* 0x000e220008000800 */
[----:B------:R-:W4:Y:S01]  /*21800*/  LDL.LU R63, [R1+0x750] ;  /* 0x00075000013f7983 */ /* 0x000f220000300800 */
[----:B------:R-:W-:Y:S01]  /*21810*/  @!P5 IMAD.MOV R30, RZ, RZ, -R30 ;  /* 0x000000ffff1ed224 */ /* 0x000fe200078e0a1e */
[----:B------:R-:W-:-:S03]  /*21820*/  LEA R31, P5, R33, R91, 0x1 ;  /* 0x0000005b211f7211 */ /* 0x000fc600078a08ff */
[--C-:B------:R-:W-:Y:S01]  /*21830*/  @!P4 IMAD.IADD R80, R80, 0x1, -R90.reuse ;  /* 0x000000015050c824 */ /* 0x100fe200078e0a5a */
[----:B------:R-:W-:Y:S01]  /*21840*/  LEA.HI.X.SX32 R68, R68, R92, 0x1, P6 ;  /* 0x0000005c44447211 */ /* 0x000fe200030f0eff */
[----:B------:R-:W4:Y:S02]  /*21850*/  LDL.LU R62, [R1+0x754] ;  /* 0x00075400013e7983 */ /* 0x000f240000300800 */
[----:B------:R-:W-:Y:S01]  /*21860*/  @!P2 IMAD.IADD R54, R54, 0x1, -R90 ;  /* 0x000000013636a824 */ /* 0x000fe200078e0a5a */
[----:B------:R-:W-:Y:S01]  /*21870*/  PRMT R5, RZ, 0x7610, R5 ;  /* 0x00007610ff057816 */ /* 0x000fe20000000005 */
[----:B------:R-:W0:Y:S01]  /*21880*/  LDCU UR7, c[0x0][0x3b0] ;  /* 0x00007600ff0777ac */ /* 0x000e220008000800 */
[----:B------:R-:W-:Y:S04]  /*21890*/  STL [R1+0xe00], R39 ;  /* 0x000e002701007387 */ /* 0x000fe80000100800 */
[----:B------:R0:W-:Y:S04]  /*218a0*/  STL [R1+0xe08], R31 ;  /* 0x000e081f01007387 */ /* 0x0001e80000100800 */
[----:B------:R-:W-:Y:S01]  /*218b0*/  STL [R1+0xdfc], R68 ;  /* 0x000dfc4401007387 */ /* 0x000fe20000100800 */
[----:B--2---:R-:W-:-:S03]  /*218c0*/  ISETP.GE.AND P4, PT, R55, RZ, PT ;  /* 0x000000ff3700720c */ /* 0x004fc60003f86270 */
[----:B------:R-:W2:Y:S01]  /*218d0*/  LDL R55, [R1+0x16b4] ;  /* 0x0016b40001377983 */ /* 0x000ea20000100800 */
[----:B------:R-:W-:Y:S02]  /*218e0*/  @P0 IMAD.MOV.U32 R86, RZ, RZ, R39 ;  /* 0x000000ffff560224 */ /* 0x000fe400078e0027 */
[----:B------:R-:W-:Y:S01]  /*218f0*/  @P0 IMAD.MOV.U32 R87, RZ, RZ, R68 ;  /* 0x000000ffff570224 */ /* 0x000fe200078e0044 */
[----:B------:R-:W-:Y:S02]  /*21900*/  ISETP.GT.U32.AND P2, PT, R90, R54, PT ;  /* 0x000000365a00720c */ /* 0x000fe40003f44070 */
[----:B------:R-:W-:Y:S02]  /*21910*/  LEA.HI.X.SX32 R33, R33, R92, 0x1, P5 ;  /* 0x0000005c21217211 */ /* 0x000fe400028f0eff */
[----:B------:R0:W2:Y:S01]  /*21920*/  @P0 LDG.E.U16 R5, desc[UR20][R86.64] ;  /* 0x0000001456050981 */ /* 0x0000a2000c1e1500 */
[----:B------:R-:W-:Y:S02]  /*21930*/  SEL R30, R2, R30, !P3 ;  /* 0x0000001e021e7207 */ /* 0x000fe40005800000 */
[----:B------:R-:W-:Y:S01]  /*21940*/  ISETP.GT.U32.AND P6, PT, R90, R82, PT ;  /* 0x000000525a00720c */ /* 0x000fe20003fc4070 */
[----:B------:R1:W-:Y:S01]  /*21950*/  STL [R1+0xe04], R33 ;  /* 0x000e042101007387 */ /* 0x0003e20000100800 */
[----:B0-----:R-:W-:-:S02]  /*21960*/  @P0 IMAD.MOV.U32 R86, RZ, RZ, R31 ;  /* 0x000000ffff560224 */ /* 0x001fc400078e001f */
[----:B------:R-:W-:Y:S02]  /*21970*/  IMAD.MOV.U32 R31, RZ, RZ, R80 ;  /* 0x000000ffff1f7224 */ /* 0x000fe400078e0050 */
[----:B------:R-:W-:Y:S02]  /*21980*/  @P0 IMAD.MOV.U32 R87, RZ, RZ, R33 ;  /* 0x000000ffff570224 */ /* 0x000fe400078e0021 */
[----:B-1----:R-:W-:Y:S01]  /*21990*/  IMAD R33, R30, UR9, RZ ;  /* 0x000000091e217c24 */ /* 0x002fe2000f8e02ff */
[----:B------:R-:W-:Y:S01]  /*219a0*/  PRMT R58, RZ, 0x7610, R58 ;  /* 0x00007610ff3a7816 */ /* 0x000fe2000000003a */
[----:B------:R-:W-:Y:S01]  /*219b0*/  @!P4 IMAD.MOV R31, RZ, RZ, -R31 ;  /* 0x000000ffff1fc224 */ /* 0x000fe200078e0a1f */
[----:B------:R-:W-:Y:S01]  /*219c0*/  PRMT R8, RZ, 0x7610, R8 ;  /* 0x00007610ff087816 */ /* 0x000fe20000000008 */
[--C-:B------:R-:W-:Y:S01]  /*219d0*/  @!P2 IMAD.IADD R54, R54, 0x1, -R90.reuse ;  /* 0x000000013636a824 */ /* 0x100fe200078e0a5a */
[----:B------:R-:W-:Y:S02]  /*219e0*/  LEA R30, P4, R33, R91, 0x1 ;  /* 0x0000005b211e7211 */ /* 0x000fe400078808ff */
[----:B---3--:R-:W-:Y:S01]  /*219f0*/  ISETP.GE.AND P5, PT, R83, RZ, PT ;  /* 0x000000ff5300720c */ /* 0x008fe20003fa6270 */
[----:B------:R-:W-:Y:S01]  /*21a00*/  @!P6 IMAD.IADD R82, R82, 0x1, -R90 ;  /* 0x000000015252e824 */ /* 0x000fe200078e0a5a */
[----:B------:R-:W-:Y:S01]  /*21a10*/  SEL R31, R2, R31, !P3 ;  /* 0x0000001f021f7207 */ /* 0x000fe20005800000 */
[----:B------:R-:W3:Y:S01]  /*21a20*/  LDL.LU R83, [R1+0x758] ;  /* 0x0007580001537983 */ /* 0x000ee20000300800 */
[----:B------:R-:W-:Y:S01]  /*21a30*/  LEA.HI.X.SX32 R39, R33, R92, 0x1, P4 ;  /* 0x0000005c21277211 */ /* 0x000fe200020f0eff */
[----:B------:R-:W-:Y:S01]  /*21a40*/  IMAD.MOV.U32 R33, RZ, RZ, R54 ;  /* 0x000000ffff217224 */ /* 0x000fe200078e0036 */
[----:B------:R-:W0:Y:S01]  /*21a50*/  LDCU UR9, c[0x0][0x3b0] ;  /* 0x00007600ff0977ac */ /* 0x000e220008000800 */
[----:B------:R-:W-:Y:S01]  /*21a60*/  IMAD R31, R31, UR11, RZ ;  /* 0x0000000b1f1f7c24 */ /* 0x000fe2000f8e02ff */
[----:B------:R1:W3:Y:S01]  /*21a70*/  @P0 LDG.E.U16 R58, desc[UR20][R86.64] ;  /* 0x00000014563a0981 */ /* 0x0002e2000c1e1500 */
[----:B----4-:R-:W-:-:S03]  /*21a80*/  ISETP.GT.U32.AND P2, PT, R90, R63, PT ;  /* 0x0000003f5a00720c */ /* 0x010fc60003f44070 */
[----:B------:R4:W-:Y:S01]  /*21a90*/  STL [R1+0xe10], R30 ;  /* 0x000e101e01007387 */ /* 0x0009e20000100800 */
[----:B-1----:R-:W-:Y:S01]  /*21aa0*/  @P0 IMAD.MOV.U32 R86, RZ, RZ, R30 ;  /* 0x000000ffff560224 */ /* 0x002fe200078e001e */
[C---:B------:R-:W-:Y:S01]  /*21ab0*/  ISETP.GT.U32.AND P6, PT, R90.reuse, R82, PT ;  /* 0x000000525a00720c */ /* 0x040fe20003fc4070 */
[----:B------:R-:W-:Y:S01]  /*21ac0*/  @!P5 IMAD.MOV R33, RZ, RZ, -R33 ;  /* 0x000000ffff21d224 */ /* 0x000fe200078e0a21 */
[----:B------:R-:W-:Y:S01]  /*21ad0*/  STL [R1+0xe0c], R39 ;  /* 0x000e0c2701007387 */ /* 0x000fe20000100800 */
[----:B------:R-:W-:Y:S01]  /*21ae0*/  ISETP.GT.U32.AND P4, PT, R90, R62, PT ;  /* 0x0000003e5a00720c */ /* 0x000fe20003f84070 */
[----:B------:R-:W1:Y:S02]  /*21af0*/  LDCU UR11, c[0x0][0x3b0] ;  /* 0x00007600ff0b77ac */ /* 0x000e640008000800 */
[----:B------:R-:W3:Y:S01]  /*21b00*/  LDL R54, [R1+0x16e4] ;  /* 0x0016e40001367983 */ /* 0x000ee20000100800 */
[----:B----4-:R-:W-:-:S03]  /*21b10*/  LEA R30, P5, R31, R91, 0x1 ;  /* 0x0000005b1f1e7211 */ /* 0x010fc600078a08ff */
[----:B------:R-:W4:Y:S01]  /*21b20*/  LDL.LU R80, [R1+0x760] ;  /* 0x0007600001507983 */ /* 0x000f220000300800 */
[--C-:B------:R-:W-:Y:S01]  /*21b30*/  @!P2 IMAD.IADD R63, R63, 0x1, -R90.reuse ;  /* 0x000000013f3fa824 */ /* 0x100fe200078e0a5a */
[----:B------:R-:W-:Y:S02]  /*21b40*/  SEL R33, R2, R33, !P3 ;  /* 0x0000002102217207 */ /* 0x000fe40005800000 */
[----:B------:R0:W-:Y:S01]  /*21b50*/  STL [R1+0xe40], R30 ;  /* 0x000e401e01007387 */ /* 0x0001e20000100800 */
[----:B------:R-:W-:Y:S02]  /*21b60*/  LEA.HI.X.SX32 R31, R31, R92, 0x1, P5 ;  /* 0x0000005c1f1f7211 */ /* 0x000fe400028f0eff */
[----:B------:R-:W-:Y:S02]  /*21b70*/  IMAD R33, R33, UR7, RZ ;  /* 0x0000000721217c24 */ /* 0x000fe4000f8e02ff */
[--C-:B------:R-:W-:Y:S01]  /*21b80*/  @!P6 IMAD.IADD R82, R82, 0x1, -R90.reuse ;  /* 0x000000015252e824 */ /* 0x100fe200078e0a5a */
[----:B------:R0:W4:Y:S01]  /*21b90*/  @P0 LDG.E.U16 R8, desc[UR20][R30.64] ;  /* 0x000000141e080981 */ /* 0x000122000c1e1500 */
[----:B------:R-:W-:Y:S01]  /*21ba0*/  @P0 IMAD.MOV.U32 R87, RZ, RZ, R39 ;  /* 0x000000ffff570224 */ /* 0x000fe200078e0027 */
[----:B--2---:R-:W-:Y:S01]  /*21bb0*/  ISETP.GE.AND P2, PT, R55, RZ, PT ;  /* 0x000000ff3700720c */ /* 0x004fe20003f46270 */
[----:B------:R-:W-:Y:S01]  /*21bc0*/  @!P4 IMAD.IADD R62, R62, 0x1, -R90 ;  /* 0x000000013e3ec824 */ /* 0x000fe200078e0a5a */
[----:B------:R-:W2:Y:S01]  /*21bd0*/  LDL R55, [R1+0x16ec] ;  /* 0x0016ec0001377983 */ /* 0x000ea20000100800 */
[----:B------:R-:W-:Y:S01]  /*21be0*/  PRMT R29, RZ, 0x7610, R29 ;  /* 0x00007610ff1d7816 */ /* 0x000fe2000000001d */
[----:B------:R-:W1:Y:S02]  /*21bf0*/  LDCU UR7, c[0x0][0x3b0] ;  /* 0x00007600ff0777ac */ /* 0x000e640008000800 */
[----:B------:R1:W-:Y:S01]  /*21c00*/  STL [R1+0xe3c], R31 ;  /* 0x000e3c1f01007387 */ /* 0x0003e20000100800 */
[----:B0-----:R-:W-:-:S03]  /*21c10*/  MOV R30, R82 ;  /* 0x00000052001e7202 */ /* 0x001fc60000000f00 */
[----:B------:R-:W4:Y:S01]  /*21c20*/  LDL.LU R39, [R1+0x75c] ;  /* 0x00075c0001277983 */ /* 0x000f220000300800 */
[----:B------:R-:W-:-:S03]  /*21c30*/  ISETP.GT.U32.AND P4, PT, R90, R62, PT ;  /* 0x0000003e5a00720c */ /* 0x000fc60003f84070 */
[----:B------:R0:W4:Y:S01]  /*21c40*/  @P0 LDG.E.U16 R29, desc[UR20][R86.64] ;  /* 0x00000014561d0981 */ /* 0x000122000c1e1500 */
[----:B-1----:R-:W-:-:S05]  /*21c50*/  LEA R31, P6, R33, R91, 0x1 ;  /* 0x0000005b211f7211 */ /* 0x002fca00078c08ff */
[----:B------:R-:W-:Y:S04]  /*21c60*/  STL [R1+0xe48], R31 ;  /* 0x000e481f01007387 */ /* 0x000fe80000100800 */
[----:B------:R-:W4:Y:S01]  /*21c70*/  LDL R82, [R1+0x16d4] ;  /* 0x0016d40001527983 */ /* 0x000f220000100800 */
[----:B------:R-:W-:Y:S01]  /*21c80*/  @!P2 IMAD.MOV R30, RZ, RZ, -R30 ;  /* 0x000000ffff1ea224 */ /* 0x000fe200078e0a1e */
[----:B------:R-:W-:Y:S02]  /*21c90*/  LEA.HI.X.SX32 R33, R33, R92, 0x1, P6 ;  /* 0x0000005c21217211 */ /* 0x000fe400030f0eff */
[----:B---3--:R-:W-:Y:S02]  /*21ca0*/  ISETP.GT.U32.AND P2, PT, R90, R83, PT ;  /* 0x000000535a00720c */ /* 0x008fe40003f44070 */
[----:B------:R-:W-:Y:S01]  /*21cb0*/  SEL R30, R2, R30, !P3 ;  /* 0x0000001e021e7207 */ /* 0x000fe20005800000 */
[----:B------:R1:W-:Y:S01]  /*21cc0*/  STL [R1+0xe44], R33 ;  /* 0x000e442101007387 */ /* 0x0003e20000100800 */
[----:B0-----:R-:W-:Y:S01]  /*21cd0*/  @P0 IMAD.MOV.U32 R87, RZ, RZ, R33 ;  /* 0x000000ffff570224 */ /* 0x001fe200078e0021 */
[----:B------:R-:W-:-:S02]  /*21ce0*/  PRMT R59, RZ, 0x7610, R59 ;  /* 0x00007610ff3b7816 */ /* 0x000fc4000000003b */
[----:B------:R-:W3:Y:S01]  /*21cf0*/  LDL R68, [R1+0x1704] ;  /* 0x0017040001447983 */ /* 0x000ee20000100800 */
[----:B------:R-:W-:Y:S02]  /*21d00*/  @P0 IMAD.MOV.U32 R86, RZ, RZ, R31 ;  /* 0x000000ffff560224 */ /* 0x000fe400078e001f */
[----:B-1----:R-:W-:-:S03]  /*21d10*/  IMAD R33, R30, UR9, RZ ;  /* 0x000000091e217c24 */ /* 0x002fc6000f8e02ff */
[----:B------:R0:W3:Y:S01]  /*21d20*/  @P0 LDG.E.U16 R59, desc[UR20][R86.64] ;  /* 0x00000014563b0981 */ /* 0x0000e2000c1e1500 */
[--C-:B------:R-:W-:Y:S01]  /*21d30*/  @!P2 IMAD.IADD R83, R83, 0x1, -R90.reuse ;  /* 0x000000015353a824 */ /* 0x100fe200078e0a5a */
[----:B------:R-:W-:Y:S01]  /*21d40*/  ISETP.GT.U32.AND P5, PT, R90, R63, PT ;  /* 0x0000003f5a00720c */ /* 0x000fe20003fa4070 */
[----:B------:R-:W-:Y:S01]  /*21d50*/  @!P4 IMAD.IADD R62, R62, 0x1, -R90 ;  /* 0x000000013e3ec824 */ /* 0x000fe200078e0a5a */
[C---:B------:R-:W-:Y:S01]  /*21d60*/  LEA R30, P4, R33.reuse, R91, 0x1 ;  /* 0x0000005b211e7211 */ /* 0x040fe200078808ff */
[----:B------:R-:W1:Y:S01]  /*21d70*/  LDCU UR9, c[0x0][0x3b0] ;  /* 0x00007600ff0977ac */ /* 0x000e620008000800 */
[----:B------:R-:W-:Y:S02]  /*21d80*/  ISETP.GE.AND P6, PT, R54, RZ, PT ;  /* 0x000000ff3600720c */ /* 0x000fe40003fc6270 */
[----:B------:R-:W3:Y:S01]  /*21d90*/  LDL.LU R54, [R1+0x764] ;  /* 0x0007640001367983 */ /* 0x000ee20000300800 */
[----:B------:R-:W-:Y:S01]  /*21da0*/  LEA.HI.X.SX32 R33, R33, R92, 0x1, P4 ;  /* 0x0000005c21217211 */ /* 0x000fe200020f0eff */
[----:B0-----:R-:W-:-:S02]  /*21db0*/  @P0 IMAD.MOV.U32 R86, RZ, RZ, R30 ;  /* 0x000000ffff560224 */ /* 0x001fc400078e001e */
[----:B------:R0:W-:Y:S04]  /*21dc0*/  STL [R1+0xe50], R30 ;  /* 0x000e501e01007387 */ /* 0x0001e80000100800 */
[----:B------:R1:W-:Y:S01]  /*21dd0*/  STL [R1+0xe4c], R33 ;  /* 0x000e4c2101007387 */ /* 0x0003e20000100800 */
[----:B0-----:R-:W-:Y:S01]  /*21de0*/  IMAD.MOV.U32 R30, RZ, RZ, R62 ;  /* 0x000000ffff1e7224 */ /* 0x001fe200078e003e */
[----:B--2---:R-:W-:Y:S02]  /*21df0*/  ISETP.GE.AND P2, PT, R55, RZ, PT ;  /* 0x000000ff3700720c */ /* 0x004fe40003f46270 */
[----:B------:R-:W2:Y:S11]  /*21e00*/  LDL.LU R55, [R1+0x768] ;  /* 0x0007680001377983 */ /* 0x000eb60000300800 */
[----:B------:R-:W-:Y:S01]  /*21e10*/  @!P2 IMAD.MOV R30, RZ, RZ, -R30 ;  /* 0x000000ffff1ea224 */ /* 0x000fe200078e0a1e */
[----:B----4-:R-:W-:-:S02]  /*21e20*/  ISETP.GE.AND P2, PT, R82, RZ, PT ;  /* 0x000000ff5200720c */ /* 0x010fc40003f46270 */
[----:B------:R-:W4:Y:S01]  /*21e30*/  LDL R82, [R1+0x16f0] ;  /* 0x0016f00001527983 */ /* 0x000f220000100800 */
[----:B------:R-:W-:Y:S01]  /*21e40*/  @!P5 IMAD.IADD R63, R63, 0x1, -R90 ;  /* 0x000000013f3fd824 */ /* 0x000fe200078e0a5a */
[----:B------:R-:W-:-:S03]  /*21e50*/  ISETP.GT.U32.AND P4, PT, R90, R83, PT ;  /* 0x000000535a00720c */ /* 0x000fc60003f84070 */
[----:B------:R-:W-:Y:S01]  /*21e60*/  IMAD.MOV.U32 R31, RZ, RZ, R63 ;  /* 0x000000ffff1f7224 */ /* 0x000fe200078e003f */
[----:B------:R-:W-:-:S03]  /*21e70*/  ISETP.GT.U32.AND P5, PT, R90, R80, PT ;  /* 0x000000505a00720c */ /* 0x000fc60003fa4070 */
[----:B------:R-:W-:Y:S01]  /*21e80*/  @!P6 IMAD.MOV R31, RZ, RZ, -R31 ;  /* 0x000000ffff1fe224 */ /* 0x000fe200078e0a1f */
[----:B------:R-:W-:-:S04]  /*21e90*/  ISETP.GT.U32.AND P6, PT, R90, R39, PT ;  /* 0x000000275a00720c */ /* 0x000fc80003fc4070 */
[C---:B------:R-:W-:Y:S01]  /*21ea0*/  SEL R31, R2.reuse, R31, !P3 ;  /* 0x0000001f021f7207 */ /* 0x040fe20005800000 */
[----:B------:R-:W-:Y:S02]  /*21eb0*/  @P0 IMAD.MOV.U32 R87, RZ, RZ, R33 ;  /* 0x000000ffff570224 */ /* 0x000fe400078e0021 */
[--C-:B------:R-:W-:Y:S02]  /*21ec0*/  @!P4 IMAD.IADD R83, R83, 0x1, -R90.reuse ;  /* 0x000000015353c824 */ /* 0x100fe400078e0a5a */
[----:B-1----:R-:W-:Y:S01]  /*21ed0*/  IMAD R33, R31, UR7, RZ ;  /* 0x000000071f217c24 */ /* 0x002fe2000f8e02ff */
[----:B------:R-:W-:Y:S01]  /*21ee0*/  SEL R31, R2, R30, !P3 ;  /* 0x0000001e021f7207 */ /* 0x000fe20005800000 */
[--C-:B------:R-:W-:Y:S02]  /*21ef0*/  @!P5 IMAD.IADD R80, R80, 0x1, -R90.reuse ;  /* 0x000000015050d824 */ /* 0x100fe400078e0a5a */
[----:B------:R-:W-:Y:S01]  /*21f00*/  @!P6 IMAD.IADD R39, R39, 0x1, -R90 ;  /* 0x000000012727e824 */ /* 0x000fe200078e0a5a */
[-C--:B------:R-:W-:Y:S01]  /*21f10*/  LEA R62, P6, R33, R91.reuse, 0x1 ;  /* 0x0000005b213e7211 */ /* 0x080fe200078c08ff */
[----:B------:R-:W-:Y:S01]  /*21f20*/  IMAD.MOV.U32 R30, RZ, RZ, R83 ;  /* 0x000000ffff1e7224 */ /* 0x000fe200078e0053 */
[----:B------:R-:W-:Y:S01]  /*21f30*/  PRMT R9, RZ, 0x7610, R9 ;  /* 0x00007610ff097816 */ /* 0x000fe20000000009 */
[----:B------:R-:W-:Y:S01]  /*21f40*/  IMAD R31, R31, UR9, RZ ;  /* 0x000000091f1f7c24 */ /* 0x000fe2000f8e02ff */
[----:B------:R-:W-:Y:S01]  /*21f50*/  LEA.HI.X.SX32 R63, R33, R92, 0x1, P6 ;  /* 0x0000005c213f7211 */ /* 0x000fe200030f0eff */
[----:B------:R-:W-:Y:S01]  /*21f60*/  @!P2 IMAD.MOV R30, RZ, RZ, -R30 ;  /* 0x000000ffff1ea224 */ /* 0x000fe200078e0a1e */
[----:B------:R-:W-:Y:S01]  /*21f70*/  ISETP.GT.U32.AND P5, PT, R90, R80, PT ;  /* 0x000000505a00720c */ /* 0x000fe20003fa4070 */
[----:B------:R0:W-:Y:S01]  /*21f80*/  STL [R1+0xe80], R62 ;  /* 0x000e803e01007387 */ /* 0x0001e20000100800 */
[----:B------:R-:W-:Y:S01]  /*21f90*/  LEA R33, P2, R31, R91, 0x1 ;  /* 0x0000005b1f217211 */ /* 0x000fe200078408ff */
[----:B------:R-:W1:Y:S02]  /*21fa0*/  LDCU UR7, c[0x0][0x3b0] ;  /* 0x00007600ff0777ac */ /* 0x000e640008000800 */
[----:B------:R0:W-:Y:S01]  /*21fb0*/  STL [R1+0xe7c], R63 ;  /* 0x000e7c3f01007387 */ /* 0x0001e20000100800 */
[----:B---3--:R-:W-:Y:S01]  /*21fc0*/  ISETP.GE.AND P4, PT, R68, RZ, PT ;  /* 0x000000ff4400720c */ /* 0x008fe20003f86270 */
[----:B------:R-:W3:Y:S02]  /*21fd0*/  LDCU UR9, c[0x0][0x3b0] ;  /* 0x00007600ff0977ac */ /* 0x000ee40008000800 */
[----:B------:R-:W-:Y:S04]  /*21fe0*/  STL [R1+0xe88], R33 ;  /* 0x000e882101007387 */ /* 0x000fe80000100800 */
[----:B------:R-:W2:Y:S01]  /*21ff0*/  LDL R83, [R1+0x16e0] ;  /* 0x0016e00001537983 */ /* 0x000ea20000100800 */
[----:B------:R-:W-:Y:S01]  /*22000*/  @!P5 IMAD.IADD R80, R80, 0x1, -R90 ;  /* 0x000000015050d824 */ /* 0x000fe200078e0a5a */
[----:B------:R-:W-:-:S02]  /*22010*/  ISETP.GT.U32.AND P5, PT, R90, R54, PT ;  /* 0x000000365a00720c */ /* 0x000fc40003fa4070 */
[----:B------:R0:W3:Y:S04]  /*22020*/  @P0 LDG.E.U16 R9, desc[UR20][R62.64] ;  /* 0x000000143e090981 */ /* 0x0000e8000c1e1500 */
[----:B------:R-:W3:Y:S01]  /*22030*/  LDL.LU R68, [R1+0x76c] ;  /* 0x00076c0001447983 */ /* 0x000ee20000300800 */
[----:B0-----:R-:W-:-:S06]  /*22040*/  LEA.HI.X.SX32 R62, R31, R92, 0x1, P2 ;  /* 0x0000005c1f3e7211 */ /* 0x001fcc00010f0eff */
[----:B------:R-:W-:Y:S01]  /*22050*/  @!P5 IMAD.IADD R54, R54, 0x1, -R90 ;  /* 0x000000013636d824 */ /* 0x000fe200078e0a5a */
[----:B------:R0:W-:Y:S01]  /*22060*/  STL [R1+0xe84], R62 ;  /* 0x000e843e01007387 */ /* 0x0001e20000100800 */
[----:B----4-:R-:W-:-:S03]  /*22070*/  ISETP.GE.AND P5, PT, R82, RZ, PT ;  /* 0x000000ff5200720c */ /* 0x010fc60003fa6270 */
[----:B------:R-:W4:Y:S01]  /*22080*/  LDL R82, [R1+0x1700] ;  /* 0x0017000001527983 */ /* 0x000f220000100800 */
[----:B------:R-:W-:Y:S01]  /*22090*/  ISETP.GT.U32.AND P6, PT, R90, R39, PT ;  /* 0x000000275a00720c */ /* 0x000fe20003fc4070 */
[----:B------:R-:W-:Y:S01]  /*220a0*/  IMAD.MOV.U32 R31, RZ, RZ, R80 ;  /* 0x000000ffff1f7224 */ /* 0x000fe200078e0050 */
[----:B------:R-:W-:-:S03]  /*220b0*/  SEL R30, R2, R30, !P3 ;  /* 0x0000001e021e7207 */ /* 0x000fc60005800000 */
[----:B------:R-:W-:Y:S01]  /*220c0*/  @!P4 IMAD.MOV R31, RZ, RZ, -R31 ;  /* 0x000000ffff1fc224 */ /* 0x000fe200078e0a1f */
[----:B------:R-:W-:Y:S01]  /*220d0*/  PRMT R56, RZ, 0x7610, R56 ;  /* 0x00007610ff387816 */ /* 0x000fe20000000038 */
[----:B------:R-:W-:Y:S02]  /*220e0*/  @P0 IMAD.MOV.U32 R63, RZ, RZ, R62 ;  /* 0x000000ffff3f0224 */ /* 0x000fe400078e003e */
[----:B0-----:R-:W-:Y:S01]  /*220f0*/  @P0 IMAD.MOV.U32 R62, RZ, RZ, R33 ;  /* 0x000000ffff3e0224 */ /* 0x001fe200078e0021 */
[----:B------:R-:W-:Y:S01]  /*22100*/  SEL R31, R2, R31, !P3 ;  /* 0x0000001f021f7207 */ /* 0x000fe20005800000 */
[----:B------:R-:W-:Y:S01]  /*22110*/  IMAD R80, R30, UR10, RZ ;  /* 0x0000000a1e507c24 */ /* 0x000fe2000f8e02ff */
[----:B------:R-:W-:Y:S01]  /*22120*/  ISETP.GT.U32.AND P4, PT, R90, R54, PT ;  /* 0x000000365a00720c */ /* 0x000fe20003f84070 */
[----:B------:R-:W-:Y:S01]  /*22130*/  @!P6 IMAD.IADD R39, R39, 0x1, -R90 ;  /* 0x000000012727e824 */ /* 0x000fe200078e0a5a */
[----:B------:R-:W4:Y:S01]  /*22140*/  LDL.LU R33, [R1+0x770] ;  /* 0x0007700001217983 */ /* 0x000f220000300800 */
[----:B------:R-:W-:Y:S01]  /*22150*/  PRMT R26, RZ, 0x7610, R26 ;  /* 0x00007610ff1a7816 */ /* 0x000fe2000000001a */
[----:B------:R-:W0:Y:S01]  /*22160*/  LDCU UR10, c[0x0][0x3b0] ;  /* 0x00007600ff0a77ac */ /* 0x000e220008000800 */
[----:B------:R-:W-:Y:S01]  /*22170*/  IMAD.MOV.U32 R30, RZ, RZ, R39 ;  /* 0x000000ffff1e7224 */ /* 0x000fe200078e0027 */
[----:B------:R1:W4:Y:S03]  /*22180*/  @P0 LDG.E.U16 R56, desc[UR20][R62.64] ;  /* 0x000000143e380981 */ /* 0x000326000c1e1500 */
[----:B------:R-:W-:Y:S01]  /*22190*/  @!P5 IMAD.MOV R30, RZ, RZ, -R30 ;  /* 0x000000ffff1ed224 */ /* 0x000fe200078e0a1e */
[----:B------:R-:W4:Y:S03]  /*221a0*/  LDL.LU R39, [R1+0x774] ;  /* 0x0007740001277983 */ /* 0x000f260000300800 */
[----:B------:R-:W-:Y:S01]  /*221b0*/  @!P4 IMAD.IADD R54, R54, 0x1, -R90 ;  /* 0x000000013636c824 */ /* 0x000fe200078e0a5a */
[----:B------:R0:W4:Y:S01]  /*221c0*/  @P0 LDG.E.U16 R26, desc[UR20][R86.64] ;  /* 0x00000014561a0981 */ /* 0x000122000c1e1500 */
[----:B-1----:R-:W-:Y:S01]  /*221d0*/  IMAD R62, R31, UR7, RZ ;  /* 0x000000071f3e7c24 */ /* 0x002fe2000f8e02ff */
[-C--:B------:R-:W-:Y:S01]  /*221e0*/  LEA R63, P6, R80, R91.reuse, 0x1 ;  /* 0x0000005b503f7211 */ /* 0x080fe200078c08ff */
[----:B------:R-:W1:Y:S03]  /*221f0*/  LDCU UR7, c[0x0][0x3b0] ;  /* 0x00007600ff0777ac */ /* 0x000e660008000800 */
[----:B------:R-:W-:-:S02]  /*22200*/  LEA R31, P5, R62, R91, 0x1 ;  /* 0x0000005b3e1f7211 */ /* 0x000fc400078a08ff */
[-C--:B------:R-:W-:Y:S01]  /*22210*/  LEA.HI.X.SX32 R80, R80, R92.reuse, 0x1, P6 ;  /* 0x0000005c50507211 */ /* 0x080fe200030f0eff */
[----:B------:R0:W-:Y:S01]  /*22220*/  STL [R1+0xe90], R63 ;  /* 0x000e903f01007387 */ /* 0x0001e20000100800 */
[----:B------:R-:W-:Y:S02]  /*22230*/  LEA.HI.X.SX32 R62, R62, R92, 0x1, P5 ;  /* 0x0000005c3e3e7211 */ /* 0x000fe400028f0eff */
[----:B--2---:R-:W-:Y:S01]  /*22240*/  ISETP.GE.AND P4, PT, R83, RZ, PT ;  /* 0x000000ff5300720c */ /* 0x004fe20003f86270 */
[----:B------:R-:W-:Y:S01]  /*22250*/  STL [R1+0xec0], R31 ;  /* 0x000ec01f01007387 */ /* 0x000fe20000100800 */
[----:B------:R-:W-:-:S03]  /*22260*/  SEL R30, R2, R30, !P3 ;  /* 0x0000001e021e7207 */ /* 0x000fc60005800000 */
[----:B------:R-:W-:Y:S04]  /*22270*/  STL [R1+0xe8c], R80 ;  /* 0x000e8c5001007387 */ /* 0x000fe80000100800 */
[----:B------:R-:W2:Y:S01]  /*22280*/  LDL R83, [R1+0x1714] ;  /* 0x0017140001537983 */ /* 0x000ea20000100800 */
[----:B0-----:R-:W-:Y:S02]  /*22290*/  @P0 IMAD.MOV.U32 R86, RZ, RZ, R63 ;  /* 0x000000ffff560224 */ /* 0x001fe400078e003f */
[----:B------:R-:W-:Y:S01]  /*222a0*/  @P0 IMAD.MOV.U32 R63, RZ, RZ, R62 ;  /* 0x000000ffff3f0224 */ /* 0x000fe200078e003e */
[----:B------:R0:W-:Y:S01]  /*222b0*/  STL [R1+0xebc], R62 ;  /* 0x000ebc3e01007387 */ /* 0x0001e20000100800 */
[----:B------:R-:W-:Y:S02]  /*222c0*/  @!P4 IMAD.MOV R54, RZ, RZ, -R54 ;  /* 0x000000ffff36c224 */ /* 0x000fe400078e0a36 */
[----:B0-----:R-:W-:-:S02]  /*222d0*/  @P0 IMAD.MOV.U32 R62, RZ, RZ, R31 ;  /* 0x000000ffff3e0224 */ /* 0x001fc400078e001f */
[----:B---3--:R-:W-:Y:S02]  /*222e0*/  IMAD R31, R30, UR9, RZ ;  /* 0x000000091e1f7c24 */ /* 0x008fe4000f8e02ff */
[----:B------:R-:W-:Y:S01]  /*222f0*/  @P0 IMAD.MOV.U32 R87, RZ, RZ, R80 ;  /* 0x000000ffff570224 */ /* 0x000fe200078e0050 */
[----:B----4-:R-:W-:Y:S01]  /*22300*/  ISETP.GE.AND P5, PT, R82, RZ, PT ;  /* 0x000000ff5200720c */ /* 0x010fe20003fa6270 */
[----:B------:R-:W3:Y:S01]  /*22310*/  LDL.LU R80, [R1+0x778] ;  /* 0x0007780001507983 */ /* 0x000ee20000300800 */
[C---:B------:R-:W-:Y:S01]  /*22320*/  LEA R30, P4, R31.reuse, R91, 0x1 ;  /* 0x0000005b1f1e7211 */ /* 0x040fe200078808ff */
[----:B------:R-:W0:Y:S03]  /*22330*/  LDCU UR9, c[0x0][0x3b0] ;  /* 0x00007600ff0977ac */ /* 0x000e260008000800 */
[----:B------:R-:W-:Y:S01]  /*22340*/  LEA.HI.X.SX32 R31, R31, R92, 0x1, P4 ;  /* 0x0000005c1f1f7211 */ /* 0x000fe200020f0eff */
[----:B------:R4:W-:Y:S04]  /*22350*/  STL [R1+0xec8], R30 ;  /* 0x000ec81e01007387 */ /* 0x0009e80000100800 */
[----:B------:R0:W-:Y:S04]  /*22360*/  STL [R1+0xec4], R31 ;  /* 0x000ec41f01007387 */ /* 0x0001e80000100800 */
[----:B------:R-:W3:Y:S01]  /*22370*/  LDL R82, [R1+0x16f8] ;  /* 0x0016f80001527983 */ /* 0x000ee20000100800 */
[----:B------:R-:W-:-:S02]  /*22380*/  ISETP.GT.U32.AND P2, PT, R90, R55, PT ;  /* 0x000000375a00720c */ /* 0x000fc40003f44070 */
[----:B------:R-:W-:-:S11]  /*22390*/  ISETP.GT.U32.AND P6, PT, R90, R68, PT ;  /* 0x000000445a00720c */ /* 0x000fd60003fc4070 */
[----:B------:R-:W-:-:S05]  /*223a0*/  @!P2 IMAD.IADD R55, R55, 0x1, -R90 ;  /* 0x000000013737a824 */ /* 0x000fca00078e0a5a */
[----:B------:R-:W-:Y:S01]  /*223b0*/  ISETP.GT.U32.AND P2, PT, R90, R55, PT ;  /* 0x000000375a00720c */ /* 0x000fe20003f44070 */
[----:B------:R-:W-:Y:S01]  /*223c0*/  @!P6 IMAD.IADD R68, R68, 0x1, -R90 ;  /* 0x000000014444e824 */ /* 0x000fe200078e0a5a */
[----:B------:R-:W-:Y:S02]  /*223d0*/  SEL R54, R2, R54, !P3 ;  /* 0x0000003602367207 */ /* 0x000fe40005800000 */
[----:B------:R-:W-:Y:S02]  /*223e0*/  PRMT R57, RZ, 0x7610, R57 ;  /* 0x00007610ff397816 */ /* 0x000fe40000000039 */
[----:B------:R-:W-:-:S07]  /*223f0*/  ISETP.GT.U32.AND P6, PT, R90, R68, PT ;  /* 0x000000445a00720c */ /* 0x000fce0003fc4070 */
[----:B------:R-:W-:Y:S01]  /*22400*/  @!P2 IMAD.IADD R55, R55, 0x1, -R90 ;  /* 0x000000013737a824 */ /* 0x000fe200078e0a5a */
[----:B------:R-:W-:Y:S01]  /*22410*/  ISETP.GT.U32.AND P2, PT, R90, R33, PT ;  /* 0x000000215a00720c */ /* 0x000fe20003f44070 */
[----:B------:R-:W-:Y:S01]  /*22420*/  IMAD R54, R54, UR11, RZ ;  /* 0x0000000b36367c24 */ /* 0x000fe2000f8e02ff */
[----:B------:R-:W-:Y:S01]  /*22430*/  PRMT R27, RZ, 0x7610, R27 ;  /* 0x00007610ff1b7816 */ /* 0x000fe2000000001b */
[----:B------:R4:W3:Y:S01]  /*22440*/  @P0 LDG.E.U16 R57, desc[UR20][R30.64] ;  /* 0x000000141e390981 */ /* 0x0008e2000c1e1500 */
[----:B------:R-:W-:Y:S01]  /*22450*/  @!P5 IMAD.MOV R55, RZ, RZ, -R55 ;  /* 0x000000ffff37d224 */ /* 0x000fe200078e0a37 */
[----:B------:R-:W-:Y:S01]  /*22460*/  PRMT R6, RZ, 0x7610, R6 ;  /* 0x00007610ff067816 */ /* 0x000fe20000000006 */
[----:B------:R-:W-:Y:S01]  /*22470*/  @!P6 IMAD.IADD R68, R68, 0x1, -R90 ;  /* 0x000000014444e824 */ /* 0x000fe200078e0a5a */
[----:B------:R-:W-:Y:S01]  /*22480*/  PRMT R24, RZ, 0x7610, R24 ;  /* 0x00007610ff187816 */ /* 0x000fe20000000018 */
[----:B------:R-:W3:Y:S01]  /*22490*/  @P0 LDG.E.U16 R27, desc[UR20][R86.64] ;  /* 0x00000014561b0981 */ /* 0x000ee2000c1e1500 */
[----:B------:R-:W-:Y:S01]  /*224a0*/  SEL R55, R2, R55, !P3 ;  /* 0x0000003702377207 */ /* 0x000fe20005800000 */
[----:B------:R-:W3:Y:S02]  /*224b0*/  LDCU UR11, c[0x0][0x3b0] ;  /* 0x00007600ff0b77ac */ /* 0x000ee40008000800 */
[----:B------:R1:W3:Y:S01]  /*224c0*/  @P0 LDG.E.U16 R6, desc[UR20][R62.64] ;  /* 0x000000143e060981 */ /* 0x0002e2000c1e1500 */
[C---:B----4-:R-:W-:Y:S01]  /*224d0*/  LEA R30, P5, R54.reuse, R91, 0x1 ;  /* 0x0000005b361e7211 */ /* 0x050fe200078a08ff */
[----:B------:R-:W-:Y:S01]  /*224e0*/  @!P2 IMAD.IADD R33, R33, 0x1, -R90 ;  /* 0x000000012121a824 */ /* 0x000fe200078e0a5a */
[----:B--2---:R-:W-:Y:S01]  /*224f0*/  ISETP.GE.AND P2, PT, R83, RZ, PT ;  /* 0x000000ff5300720c */ /* 0x004fe20003f46270 */
[----:B0-----:R-:W2:Y:S01]  /*22500*/  LDL.LU R31, [R1+0x780] ;  /* 0x00078000011f7983 */ /* 0x001ea20000300800 */
[----:B------:R-:W-:-:S03]  /*22510*/  LEA.HI.X.SX32 R54, R54, R92, 0x1, P5 ;  /* 0x0000005c36367211 */ /* 0x000fc600028f0eff */
[----:B------:R-:W-:Y:S04]  /*22520*/  STL [R1+0xed0], R30 ;  /* 0x000ed01e01007387 */ /* 0x000fe80000100800 */
[----:B------:R-:W4:Y:S01]  /*22530*/  LDL R87, [R1+0x1708] ;  /* 0x0017080001577983 */ /* 0x000f220000100800 */
[----:B-1----:R-:W-:Y:S01]  /*22540*/  IMAD R63, R55, UR7, RZ ;  /* 0x00000007373f7c24 */ /* 0x002fe2000f8e02ff */
[C---:B------:R-:W-:Y:S01]  /*22550*/  ISETP.GT.U32.AND P4, PT, R90.reuse, R39, PT ;  /* 0x000000275a00720c */ /* 0x040fe20003f84070 */
[----:B------:R-:W-:Y:S01]  /*22560*/  @P0 IMAD.MOV.U32 R55, RZ, RZ, R54 ;  /* 0x000000ffff370224 */ /* 0x000fe200078e0036 */
[----:B------:R0:W-:Y:S01]  /*22570*/  STL [R1+0xecc], R54 ;  /* 0x000ecc3601007387 */ /* 0x0001e20000100800 */
[----:B------:R-:W-:Y:S01]  /*22580*/  ISETP.GT.U32.AND P5, PT, R90, R33, PT ;  /* 0x000000215a00720c */ /* 0x000fe20003fa4070 */
[----:B------:R-:W1:Y:S02]  /*22590*/  LDCU UR7, c[0x0][0x3b0] ;  /* 0x00007600ff0777ac */ /* 0x000e640008000800 */
[----:B------:R-:W2:Y:S01]  /*225a0*/  LDL.LU R83, [R1+0x77c] ;  /* 0x00077c0001537983 */ /* 0x000ea20000300800 */
[----:B0-----:R-:W-:-:S02]  /*225b0*/  @P0 IMAD.MOV.U32 R54, RZ, RZ, R30 ;  /* 0x000000ffff360224 */ /* 0x001fc400078e001e */
[----:B------:R-:W-:Y:S01]  /*225c0*/  IMAD.MOV.U32 R30, RZ, RZ, R68 ;  /* 0x000000ffff1e7224 */ /* 0x000fe200078e0044 */
[C---:B------:R-:W-:Y:S02]  /*225d0*/  LEA R62, P6, R63.reuse, R91, 0x1 ;  /* 0x0000005b3f3e7211 */ /* 0x040fe400078c08ff */
[----:B------:R-:W2:Y:S01]  /*225e0*/  @P0 LDG.E.U16 R24, desc[UR20][R54.64] ;  /* 0x0000001436180981 */ /* 0x000ea2000c1e1500 */
[----:B------:R-:W-:Y:S01]  /*225f0*/  @!P2 IMAD.MOV R30, RZ, RZ, -R30 ;  /* 0x000000ffff1ea224 */ /* 0x000fe200078e0a1e */
[----:B------:R-:W-:-:S04]  /*22600*/  LEA.HI.X.SX32 R63, R63, R92, 0x1, P6 ;  /* 0x0000005c3f3f7211 */ /* 0x000fc800030f0eff */
[----:B------:R-:W-:Y:S01]  /*22610*/  SEL R30, R2, R30, !P3 ;  /* 0x0000001e021e7207 */ /* 0x000fe20005800000 */
[----:B------:R-:W2:Y:S04]  /*22620*/  LDL.LU.64 R54, [R1+0x1b80] ;  /* 0x001b800001367983 */ /* 0x000ea80000300a00 */
[----:B------:R0:W-:Y:S04]  /*22630*/  STL [R1+0xef8], R62 ;  /* 0x000ef83e01007387 */ /* 0x0001e80000100800 */
[----:B------:R-:W2:Y:S04]  /*22640*/  LDL R68, [R1+0x1728] ;  /* 0x0017280001447983 */ /* 0x000ea80000100800 */
[----:B------:R0:W-:Y:S01]  /*22650*/  STL [R1+0xef4], R63 ;  /* 0x000ef43f01007387 */ /* 0x0001e20000100800 */
[----:B---3--:R-:W-:Y:S01]  /*22660*/  ISETP.GE.AND P6, PT, R82, RZ, PT ;  /* 0x000000ff5200720c */ /* 0x008fe20003fc6270 */
[----:B------:R-:W-:-:S02]  /*22670*/  IMAD R82, R30, UR9, RZ ;  /* 0x000000091e527c24 */ /* 0x000fc4000f8e02ff */
[----:B------:R-:W-:Y:S01]  /*22680*/  @!P4 IMAD.IADD R39, R39, 0x1, -R90 ;  /* 0x000000012727c824 */ /* 0x000fe200078e0a5a */
[----:B------:R-:W3:Y:S01]  /*22690*/  LDL R30, [R1+0x170c] ;  /* 0x00170c00011e7983 */ /* 0x000ee20000100800 */
[C---:B------:R-:W-:Y:S02]  /*226a0*/  ISETP.GT.U32.AND P2, PT, R90.reuse, R80, PT ;  /* 0x000000505a00720c */ /* 0x040fe40003f44070 */
[----:B------:R-:W-:Y:S01]  /*226b0*/  PRMT R88, RZ, 0x7610, R88 ;  /* 0x00007610ff587816 */ /* 0x000fe20000000058 */
[----:B------:R-:W-:Y:S01]  /*226c0*/  @!P5 IMAD.IADD R33, R33, 0x1, -R90 ;  /* 0x000000012121d824 */ /* 0x000fe200078e0a5a */
[----:B------:R-:W-:Y:S01]  /*226d0*/  ISETP.GT.U32.AND P4, PT, R90, R39, PT ;  /* 0x000000275a00720c */ /* 0x000fe20003f84070 */
[----:B------:R-:W1:Y:S03]  /*226e0*/  LDCU UR9, c[0x0][0x3b0] ;  /* 0x00007600ff0977ac */ /* 0x000e660008000800 */
[----:B------:R0:W3:Y:S01]  /*226f0*/  @P0 LDG.E.U16 R88, desc[UR20][R62.64] ;  /* 0x000000143e580981 */ /* 0x0000e2000c1e1500 */
[----:B------:R-:W-:-:S04]  /*22700*/  @!P6 IMAD.MOV R33, RZ, RZ, -R33 ;  /* 0x000000ffff21e224 */ /* 0x000fc800078e0a21 */
[--C-:B------:R-:W-:Y:S01]  /*22710*/  @!P2 IMAD.IADD R80, R80, 0x1, -R90.reuse ;  /* 0x000000015050a824 */ /* 0x100fe200078e0a5a */
[----:B0-----:R-:W3:Y:S03]  /*22720*/  LDL.LU R62, [R1+0x78c] ;  /* 0x00078c00013e7983 */ /* 0x001ee60000300800 */
[----:B------:R-:W-:Y:S01]  /*22730*/  @!P4 IMAD.IADD R39, R39, 0x1, -R90 ;  /* 0x000000012727c824 */ /* 0x000fe200078e0a5a */
[----:B------:R-:W-:Y:S02]  /*22740*/  LEA R63, P4, R82, R91, 0x1 ;  /* 0x0000005b523f7211 */ /* 0x000fe400078808ff */
[----:B------:R-:W-:Y:S02]  /*22750*/  SEL R33, R2, R33, !P3 ;  /* 0x0000002102217207 */ /* 0x000fe40005800000 */
[----:B------:R-:W-:Y:S02]  /*22760*/  LEA.HI.X.SX32 R82, R82, R92, 0x1, P4 ;  /* 0x0000005c52527211 */ /* 0x000fe400020f0eff */
[----:B------:R-:W-:Y:S01]  /*22770*/  ISETP.GT.U32.AND P4, PT, R90, R80, PT ;  /* 0x000000505a00720c */ /* 0x000fe20003f84070 */
[----:B------:R1:W-:Y:S01]  /*22780*/  STL [R1+0xf00], R63 ;  /* 0x000f003f01007387 */ /* 0x0003e20000100800 */
[----:B------:R-:W-:-:S03]  /*22790*/  @P0 MOV R86, R63 ;  /* 0x0000003f00560202 */ /* 0x000fc60000000f00 */
[----:B------:R0:W-:Y:S01]  /*227a0*/  STL [R1+0xefc], R82 ;  /* 0x000efc5201007387 */ /* 0x0001e20000100800 */
[----:B-1----:R-:W-:Y:S01]  /*227b0*/  IMAD R63, R33, UR7, RZ ;  /* 0x00000007213f7c24 */ /* 0x002fe2000f8e02ff */
[----:B------:R-:W-:Y:S02]  /*227c0*/  PRMT R7, RZ, 0x7610, R7 ;  /* 0x00007610ff077816 */ /* 0x000fe40000000007 */
[----:B----4-:R-:W-:Y:S01]  /*227d0*/  ISETP.GE.AND P2, PT, R87, RZ, PT ;  /* 0x000000ff5700720c */ /* 0x010fe20003f46270 */
[----:B------:R-:W-:Y:S01]  /*227e0*/  @P0 IMAD.MOV.U32 R87, RZ, RZ, R82 ;  /* 0x000000ffff570224 */ /* 0x000fe200078e0052 */
[----:B--2---:R-:W-:Y:S01]  /*227f0*/  PRMT R54, RZ, 0x7610, R54 ;  /* 0x00007610ff367816 */ /* 0x004fe20000000036 */
[----:B0-----:R-:W2:Y:S01]  /*22800*/  LDL.LU R82, [R1+0x794] ;  /* 0x0007940001527983 */ /* 0x001ea20000300800 */
[----:B------:R-:W-:Y:S01]  /*22810*/  ISETP.GT.U32.AND P6, PT, R90, R83, PT ;  /* 0x000000535a00720c */ /* 0x000fe20003fc4070 */
[--C-:B------:R-:W-:Y:S01]  /*22820*/  @!P4 IMAD.IADD R80, R80, 0x1, -R90.reuse ;  /* 0x000000015050c824 */ /* 0x100fe200078e0a5a */
[----:B------:R-:W-:Y:S01]  /*22830*/  ISETP.GT.U32.AND P5, PT, R90, R31, PT ;  /* 0x0000001f5a00720c */ /* 0x000fe20003fa4070 */
[----:B------:R-:W4:Y:S06]  /*22840*/  LDL R33, [R1+0x1710] ;  /* 0x0017100001217983 */ /* 0x000f2c0000100800 */
[----:B------:R-:W-:Y:S01]  /*22850*/  @!P2 IMAD.MOV R39, RZ, RZ, -R39 ;  /* 0x000000ffff27a224 */ /* 0x000fe200078e0a27 */
[----:B------:R-:W0:Y:S01]  /*22860*/  LDCU UR7, c[0x0][0x3b0] ;  /* 0x00007600ff0777ac */ /* 0x000e220008000800 */
[----:B------:R-:W-:Y:S01]  /*22870*/  ISETP.GE.AND P2, PT, R68, RZ, PT ;  /* 0x000000ff4400720c */ /* 0x000fe20003f46270 */
[----:B------:R1:W2:Y:S02]  /*22880*/  @P0 LDG.E.U16 R7, desc[UR20][R86.64] ;  /* 0x0000001456070981 */ /* 0x0002a4000c1e1500 */
[----:B------:R-:W-:Y:S01]  /*22890*/  SEL R68, R2, R39, !P3 ;  /* 0x0000002702447207 */ /* 0x000fe20005800000 */
[----:B------:R-:W-:Y:S01]  /*228a0*/  @!P6 IMAD.IADD R83, R83, 0x1, -R90 ;  /* 0x000000015353e824 */ /* 0x000fe200078e0a5a */
[----:B------:R-:W-:-:S05]  /*228b0*/  LEA R39, P6, R63, R91, 0x1 ;  /* 0x0000005b3f277211 */ /* 0x000fca00078c08ff */
[----:B------:R0:W-:Y:S01]  /*228c0*/  STL [R1+0xf08], R39 ;  /* 0x000f082701007387 */ /* 0x0001e20000100800 */
[----:B-1----:R-:W-:Y:S01]  /*228d0*/  @P0 IMAD.MOV.U32 R86, RZ, RZ, R39 ;  /* 0x000000ffff560224 */ /* 0x002fe200078e0027 */
[----:B---3--:R-:W-:Y:S01]  /*228e0*/  ISETP.GE.AND P4, PT, R30, RZ, PT ;  /* 0x000000ff1e00720c */ /* 0x008fe20003f86270 */
[----:B------:R-:W-:Y:S02]  /*228f0*/  IMAD.MOV.U32 R30, RZ, RZ, R80 ;  /* 0x000000ffff1e7224 */ /* 0x000fe400078e0050 */
[----:B------:R-:W-:Y:S01]  /*22900*/  IMAD R80, R68, UR9, RZ ;  /* 0x0000000944507c24 */ /* 0x000fe2000f8e02ff */
[----:B------:R-:W-:Y:S01]  /*22910*/  LEA.HI.X.SX32 R68, R63, R92, 0x1, P6 ;  /* 0x0000005c3f447211 */ /* 0x000fe200030f0eff */
[----:B------:R-:W-:Y:S01]  /*22920*/  @!P2 IMAD.MOV R30, RZ, RZ, -R30 ;  /* 0x000000ffff1ea224 */ /* 0x000fe200078e0a1e */
[----:B------:R-:W-:Y:S01]  /*22930*/  PRMT R25, RZ, 0x7610, R25 ;  /* 0x00007610ff197816 */ /* 0x000fe20000000019 */
[----:B------:R-:W-:Y:S01]  /*22940*/  @!P5 IMAD.IADD R31, R31, 0x1, -R90 ;  /* 0x000000011f1fd824 */ /* 0x000fe200078e0a5a */
[----:B------:R-:W1:Y:S01]  /*22950*/  LDCU UR9, c[0x0][0x3b0] ;  /* 0x00007600ff0977ac */ /* 0x000e620008000800 */
[----:B------:R3:W-:Y:S04]  /*22960*/  STL [R1+0xf04], R68 ;  /* 0x000f044401007387 */ /* 0x0007e80000100800 */
[----:B0-----:R-:W2:Y:S01]  /*22970*/  LDL R39, [R1+0x1724] ;  /* 0x0017240001277983 */ /* 0x001ea20000100800 */
[----:B------:R-:W-:Y:S01]  /*22980*/  LEA R63, P2, R80, R91, 0x1 ;  /* 0x0000005b503f7211 */ /* 0x000fe200078408ff */
[----:B------:R-:W-:-:S03]  /*22990*/  @P0 IMAD.MOV.U32 R87, RZ, RZ, R68 ;  /* 0x000000ffff570224 */ /* 0x000fc600078e0044 */
[----:B------:R-:W-:Y:S01]  /*229a0*/  LEA.HI.X.SX32 R80, R80, R92, 0x1, P2 ;  /* 0x0000005c50507211 */ /* 0x000fe200010f0eff */
[----:B------:R-:W-:Y:S04]  /*229b0*/  STL [R1+0xf10], R63 ;  /* 0x000f103f01007387 */ /* 0x000fe80000100800 */
[----:B------:R0:W2:Y:S04]  /*229c0*/  @P0 LDG.E.U16 R54, desc[UR20][R86.64] ;  /* 0x0000001456360981 */ /* 0x0000a8000c1e1500 */
[----:B---3--:R-:W3:Y:S04]  /*229d0*/  LDL.LU R68, [R1+0x7a0] ;  /* 0x0007a00001447983 */ /* 0x008ee80000300800 */
[----:B------:R1:W-:Y:S01]  /*229e0*/  STL [R1+0xf0c], R80 ;  /* 0x000f0c5001007387 */ /* 0x0003e20000100800 */
[----:B0-----:R-:W-:-:S03]  /*229f0*/  @P0 IMAD.MOV.U32 R87, RZ, RZ, R80 ;  /* 0x000000ffff570224 */ /* 0x001fc600078e0050 */
[----:B-1----:R-:W3:Y:S01]  /*22a00*/  LDL R80, [R1+0x1740] ;  /* 0x0017400001507983 */ /* 0x002ee20000100800 */
[C---:B------:R-:W-:Y:S02]  /*22a10*/  ISETP.GT.U32.AND P5, PT, R90.reuse, R31, PT ;  /* 0x0000001f5a00720c */ /* 0x040fe40003fa4070 */
[----:B------:R-:W-:-:S11]  /*22a20*/  ISETP.GT.U32.AND P6, PT, R90, R83, PT ;  /* 0x000000535a00720c */ /* 0x000fd60003fc4070 */
[--C-:B------:R-:W-:Y:S01]  /*22a30*/  @!P5 IMAD.IADD R31, R31, 0x1, -R90.reuse ;  /* 0x000000011f1fd824 */ /* 0x100fe200078e0a5a */
[----:B------:R-:W-:Y:S01]  /*22a40*/  ISETP.GT.U32.AND P5, PT, R90, R62, PT ;  /* 0x0000003e5a00720c */ /* 0x000fe20003fa4070 */
[----:B------:R-:W-:Y:S02]  /*22a50*/  @P0 IMAD.MOV.U32 R86, RZ, RZ, R63 ;  /* 0x000000ffff560224 */ /* 0x000fe400078e003f */
[----:B------:R-:W-:Y:S01]  /*22a60*/  @!P4 IMAD.MOV R31, RZ, RZ, -R31 ;  /* 0x000000ffff1fc224 */ /* 0x000fe200078e0a1f */
[C---:B------:R-:W-:Y:S01]  /*22a70*/  SEL R30, R2.reuse, R30, !P3 ;  /* 0x0000001e021e7207 */ /* 0x040fe20005800000 */
[----:B------:R-:W-:Y:S01]  /*22a80*/  @!P6 IMAD.IADD R83, R83, 0x1, -R90 ;  /* 0x000000015353e824 */ /* 0x000fe200078e0a5a */
[----:B------:R0:W3:Y:S02]  /*22a90*/  @P0 LDG.E.U16 R25, desc[UR20][R86.64] ;  /* 0x0000001456190981 */ /* 0x0000e4000c1e1500 */
[----:B------:R-:W-:-:S05]  /*22aa0*/  SEL R31, R2, R31, !P3 ;  /* 0x0000001f021f7207 */ /* 0x000fca0005800000 */
[----:B------:R-:W-:Y:S02]  /*22ab0*/  @!P5 IMAD.IADD R62, R62, 0x1, -R90 ;  /* 0x000000013e3ed824 */ /* 0x000fe400078e0a5a */
[----:B0-----:R-:W-:Y:S01]  /*22ac0*/  IMAD R86, R30, UR10, RZ ;  /* 0x0000000a1e567c24 */ /* 0x001fe2000f8e02ff */
[----:B------:R-:W-:Y:S02]  /*22ad0*/  PRMT R32, RZ, 0x7610, R32 ;  /* 0x00007610ff207816 */ /* 0x000fe40000000020 */
[----:B------:R-:W-:Y:S01]  /*22ae0*/  ISETP.GT.U32.AND P4, PT, R90, R62, PT ;  /* 0x0000003e5a00720c */ /* 0x000fe20003f84070 */
[----:B------:R-:W-:Y:S01]  /*22af0*/  IMAD.MOV.U32 R30, RZ, RZ, R83 ;  /* 0x000000ffff1e7224 */ /* 0x000fe200078e0053 */
[----:B----4-:R-:W-:Y:S01]  /*22b00*/  ISETP.GE.AND P5, PT, R33, RZ, PT ;  /* 0x000000ff2100720c */ /* 0x010fe20003fa6270 */
[----:B------:R-:W-:Y:S01]  /*22b10*/  IMAD R33, R31, UR7, RZ ;  /* 0x000000071f217c24 */ /* 0x000fe2000f8e02ff */
[----:B------:R-:W4:Y:S01]  /*22b20*/  LDL.LU R83, [R1+0x788] ;  /* 0x0007880001537983 */ /* 0x000f220000300800 */
[----:B------:R-:W-:-:S08]  /*22b30*/  LEA R63, P6, R86, R91, 0x1 ;  /* 0x0000005b563f7211 */ /* 0x000fd000078c08ff */
[----:B------:R-:W-:Y:S01]  /*22b40*/  @!P4 IMAD.IADD R62, R62, 0x1, -R90 ;  /* 0x000000013e3ec824 */ /* 0x000fe200078e0a5a */
[----:B--2---:R-:W-:Y:S01]  /*22b50*/  ISETP.GT.U32.AND P2, PT, R90, R82, PT ;  /* 0x000000525a00720c */ /* 0x004fe20003f44070 */
[----:B------:R-:W0:Y:S01]  /*22b60*/  LDCU UR7, c[0x0][0x3b0] ;  /* 0x00007600ff0777ac */ /* 0x000e220008000800 */
[----:B------:R-:W-:Y:S01]  /*22b70*/  LEA.HI.X.SX32 R86, R86, R92, 0x1, P6 ;  /* 0x0000005c56567211 */ /* 0x000fe200030f0eff */
[----:B------:R-:W-:Y:S01]  /*22b80*/  STL [R1+0xf38], R63 ;  /* 0x000f383f01007387 */ /* 0x000fe20000100800 */
[----:B------:R-:W-:Y:S01]  /*22b90*/  PRMT R4, RZ, 0x7610, R4 ;  /* 0x00007610ff047816 */ /* 0x000fe20000000004 */
[----:B------:R-:W1:Y:S01]  /*22ba0*/  LDCU UR10, c[0x0][0x3b0] ;  /* 0x00007600ff0a77ac */ /* 0x000e620008000800 */
[----:B------:R-:W-:Y:S01]  /*22bb0*/  @!P5 IMAD.MOV R30, RZ, RZ, -R30 ;  /* 0x000000ffff1ed224 */ /* 0x000fe200078e0a1e */
[----:B------:R-:W-:-:S05]  /*22bc0*/  LEA R31, P5, R33, R91, 0x1 ;  /* 0x0000005b211f7211 */ /* 0x000fca00078a08ff */
[----:B------:R-:W-:Y:S04]  /*22bd0*/  STL [R1+0xf40], R31 ;  /* 0x000f401f01007387 */ /* 0x000fe80000100800 */
[----:B------:R2:W-:Y:S01]  /*22be0*/  STL [R1+0xf34], R86 ;  /* 0x000f345601007387 */ /* 0x0005e20000100800 */
[----:B------:R-:W-:Y:S02]  /*22bf0*/  LEA.HI.X.SX32 R33, R33, R92, 0x1, P5 ;  /* 0x0000005c21217211 */ /* 0x000fe400028f0eff */
[----:B------:R-:W-:Y:S02]  /*22c00*/  ISETP.GE.AND P4, PT, R39, RZ, PT ;  /* 0x000000ff2700720c */ /* 0x000fe40003f86270 */
[----:B------:R-:W4:Y:S04]  /*22c10*/  LDL R39, [R1+0x1748] ;  /* 0x0017480001277983 */ /* 0x000f280000100800 */
[----:B------:R0:W-:Y:S01]  /*22c20*/  STL [R1+0xf3c], R33 ;  /* 0x000f3c2101007387 */ /* 0x0001e20000100800 */
[----:B---3--:R-:W-:-:S03]  /*22c30*/  ISETP.GE.AND P5, PT, R80, RZ, PT ;  /* 0x000000ff5000720c */ /* 0x008fc60003fa6270 */
[----:B------:R-:W3:Y:S01]  /*22c40*/  LDL R80, [R1+0x16b0] ;  /* 0x0016b00001507983 */ /* 0x000ee20000100800 */
[----:B------:R-:W-:Y:S02]  /*22c50*/  @!P2 IMAD.IADD R82, R82, 0x1, -R90 ;  /* 0x000000015252a824 */ /* 0x000fe400078e0a5a */
[----:B------:R-:W-:Y:S02]  /*22c60*/  @P0 IMAD.MOV.U32 R87, RZ, RZ, R86 ;  /* 0x000000ffff570224 */ /* 0x000fe400078e0056 */
[----:B--2---:R-:W-:Y:S01]  /*22c70*/  @P0 IMAD.MOV.U32 R86, RZ, RZ, R63 ;  /* 0x000000ffff560224 */ /* 0x004fe200078e003f */
[----:B------:R-:W-:Y:S02]  /*22c80*/  ISETP.GT.U32.AND P2, PT, R90, R82, PT ;  /* 0x000000525a00720c */ /* 0x000fe40003f44070 */
[----:B------:R-:W-:Y:S02]  /*22c90*/  SEL R30, R2, R30, !P3 ;  /* 0x0000001e021e7207 */ /* 0x000fe40005800000 */
[----:B------:R2:W3:Y:S01]  /*22ca0*/  @P0 LDG.E.U16 R32, desc[UR20][R86.64] ;  /* 0x0000001456200981 */ /* 0x0004e2000c1e1500 */
[----:B------:R-:W-:Y:S01]  /*22cb0*/  ISETP.GT.U32.AND P6, PT, R90, R68, PT ;  /* 0x000000445a00720c */ /* 0x000fe20003fc4070 */
[----:B--2---:R-:W-:-:S02]  /*22cc0*/  @P0 IMAD.MOV.U32 R86, RZ, RZ, R31 ;  /* 0x000000ffff560224 */ /* 0x004fc400078e001f */
[----:B------:R-:W-:Y:S02]  /*22cd0*/  IMAD.MOV.U32 R31, RZ, RZ, R62 ;  /* 0x000000ffff1f7224 */ /* 0x000fe400078e003e */
[----:B------:R-:W-:Y:S02]  /*22ce0*/  @P0 IMAD.MOV.U32 R87, RZ, RZ, R33 ;  /* 0x000000ffff570224 */ /* 0x000fe400078e0021 */
[----:B0-----:R-:W-:Y:S01]  /*22cf0*/  IMAD R33, R30, UR9, RZ ;  /* 0x000000091e217c24 */ /* 0x001fe2000f8e02ff */
[----:B------:R-:W-:Y:S01]  /*22d00*/  PRMT R22, RZ, 0x7610, R22 ;  /* 0x00007610ff167816 */ /* 0x000fe20000000016 */
[----:B------:R-:W-:Y:S01]  /*22d10*/  @!P4 IMAD.MOV R31, RZ, RZ, -R31 ;  /* 0x000000ffff1fc224 */ /* 0x000fe200078e0a1f */
[----:B------:R0:W2:Y:S01]  /*22d20*/  @P0 LDG.E.U16 R4, desc[UR20][R86.64] ;  /* 0x0000001456040981 */ /* 0x0000a2000c1e1500 */
[--C-:B------:R-:W-:Y:S01]  /*22d30*/  @!P2 IMAD.IADD R82, R82, 0x1, -R90.reuse ;  /* 0x000000015252a824 */ /* 0x100fe200078e0a5a */
[----:B------:R-:W-:Y:S01]  /*22d40*/  ISETP.GT.U32.AND P2, PT, R90, R23, PT ;  /* 0x000000175a00720c */ /* 0x000fe20003f44070 */
[----:B------:R-:W-:Y:S01]  /*22d50*/  @!P6 IMAD.IADD R68, R68, 0x1, -R90 ;  /* 0x000000014444e824 */ /* 0x000fe200078e0a5a */
[----:B------:R-:W-:Y:S01]  /*22d60*/  LEA R30, P4, R33, R91, 0x1 ;  /* 0x0000005b211e7211 */ /* 0x000fe200078808ff */
[----:B------:R-:W1:Y:S01]  /*22d70*/  LDCU UR9, c[0x0][0x3b0] ;  /* 0x00007600ff0977ac */ /* 0x000e620008000800 */
[----:B------:R-:W-:-:S02]  /*22d80*/  SEL R31, R2, R31, !P3 ;  /* 0x0000001f021f7207 */ /* 0x000fc40005800000 */
[----:B------:R-:W-:Y:S01]  /*22d90*/  LEA.HI.X.SX32 R63, R33, R92, 0x1, P4 ;  /* 0x0000005c213f7211 */ /* 0x000fe200020f0eff */
[----:B------:R-:W-:Y:S02]  /*22da0*/  IMAD.MOV.U32 R33, RZ, RZ, R82 ;  /* 0x000000ffff217224 */ /* 0x000fe400078e0052 */
[----:B------:R-:W-:Y:S01]  /*22db0*/  IMAD R31, R31, UR11, RZ ;  /* 0x0000000b1f1f7c24 */ /* 0x000fe2000f8e02ff */
[----:B------:R1:W-:Y:S01]  /*22dc0*/  STL [R1+0xf48], R30 ;  /* 0x000f481e01007387 */ /* 0x0003e20000100800 */
[----:B0-----:R-:W-:Y:S02]  /*22dd0*/  @P0 IMAD.MOV.U32 R86, RZ, RZ, R30 ;  /* 0x000000ffff560224 */ /* 0x001fe400078e001e */
[----:B------:R-:W-:Y:S01]  /*22de0*/  @!P2 IMAD.IADD R23, R23, 0x1, -R90 ;  /* 0x000000011717a824 */ /* 0x000fe200078e0a5a */
[----:B------:R-:W2:Y:S01]  /*22df0*/  LDL.LU R62, [R1+0x790] ;  /* 0x00079000013e7983 */ /* 0x000ea20000300800 */
[----:B------:R-:W-:Y:S01]  /*22e00*/  @!P5 IMAD.MOV R33, RZ, RZ, -R33 ;  /* 0x000000ffff21d224 */ /* 0x000fe200078e0a21 */
[----:B----4-:R-:W-:-:S02]  /*22e10*/  ISETP.GT.U32.AND P4, PT, R90, R83, PT ;  /* 0x000000535a00720c */ /* 0x010fc40003f84070 */
[----:B------:R-:W-:Y:S01]  /*22e20*/  ISETP.GT.U32.AND P6, PT, R90, R68, PT ;  /* 0x000000445a00720c */ /* 0x000fe20003fc4070 */
[----:B------:R-:W-:Y:S01]  /*22e30*/  @P0 IMAD.MOV.U32 R87, RZ, RZ, R63 ;  /* 0x000000ffff570224 */ /* 0x000fe200078e003f */
[C---:B-1----:R-:W-:Y:S01]  /*22e40*/  LEA R30, P5, R31.reuse, R91, 0x1 ;  /* 0x0000005b1f1e7211 */ /* 0x042fe200078a08ff */
[----:B------:R-:W-:Y:S01]  /*22e50*/  STL [R1+0xf44], R63 ;  /* 0x000f443f01007387 */ /* 0x000fe20000100800 */
[----:B------:R-:W-:Y:S01]  /*22e60*/  SEL R33, R2, R33, !P3 ;  /* 0x0000002102217207 */ /* 0x000fe20005800000 */
[----:B------:R-:W0:Y:S01]  /*22e70*/  LDCU UR11, c[0x0][0x3b0] ;  /* 0x00007600ff0b77ac */ /* 0x000e220008000800 */
[----:B------:R-:W-:Y:S01]  /*22e80*/  LEA.HI.X.SX32 R31, R31, R92, 0x1, P5 ;  /* 0x0000005c1f1f7211 */ /* 0x000fe200028f0eff */
[----:B------:R-:W4:Y:S01]  /*22e90*/  LDL.LU R82, [R1+0x798] ;  /* 0x0007980001527983 */ /* 0x000f220000300800 */
[----:B------:R-:W-:Y:S01]  /*22ea0*/  ISETP.GT.U32.AND P5, PT, R90, R23, PT ;  /* 0x000000175a00720c */ /* 0x000fe20003fa4070 */
[----:B------:R-:W-:Y:S01]  /*22eb0*/  IMAD R33, R33, UR7, RZ ;  /* 0x0000000721217c24 */ /* 0x000fe2000f8e02ff */
[----:B------:R-:W-:Y:S01]  /*22ec0*/  PRMT R55, RZ, 0x7610, R55 ;  /* 0x00007610ff377816 */ /* 0x000fe20000000037 */
[----:B------:R-:W-:Y:S01]  /*22ed0*/  STL [R1+0xf50], R30 ;  /* 0x000f501e01007387 */ /* 0x000fe20000100800 */
[--C-:B------:R-:W-:Y:S01]  /*22ee0*/  @!P4 IMAD.IADD R83, R83, 0x1, -R90.reuse ;  /* 0x000000015353c824 */ /* 0x100fe200078e0a5a */
[----:B------:R-:W1:Y:S02]  /*22ef0*/  LDCU UR7, c[0x0][0x3b0] ;  /* 0x00007600ff0777ac */ /* 0x000e640008000800 */
[----:B------:R0:W-:Y:S01]  /*22f00*/  STL [R1+0xf4c], R31 ;  /* 0x000f4c1f01007387 */ /* 0x0001e20000100800 */
[----:B------:R-:W-:-:S03]  /*22f10*/  @!P6 IMAD.IADD R68, R68, 0x1, -R90 ;  /* 0x000000014444e824 */ /* 0x000fc600078e0a5a */
[----:B------:R0:W4:Y:S02]  /*22f20*/  @P0 LDG.E.U16 R22, desc[UR20][R30.64] ;  /* 0x000000141e160981 */ /* 0x000124000c1e1500 */
[----:B------:R-:W-:Y:S02]  /*22f30*/  @!P5 IMAD.IADD R23, R23, 0x1, -R90 ;  /* 0x000000011717d824 */ /* 0x000fe400078e0a5a */
[----:B------:R1:W4:Y:S01]  /*22f40*/  @P0 LDG.E.U16 R55, desc[UR20][R86.64] ;  /* 0x0000001456370981 */ /* 0x000322000c1e1500 */
[----:B0-----:R-:W-:Y:S01]  /*22f50*/  LEA R31, P4, R33, R91, 0x1 ;  /* 0x0000005b211f7211 */ /* 0x001fe200078808ff */
[----:B------:R-:W-:-:S03]  /*22f60*/  IMAD.MOV.U32 R30, RZ, RZ, R68 ;  /* 0x000000ffff1e7224 */ /* 0x000fc600078e0044 */
[----:B------:R-:W-:Y:S01]  /*22f70*/  LEA.HI.X.SX32 R33, R33, R92, 0x1, P4 ;  /* 0x0000005c21217211 */ /* 0x000fe200020f0eff */
[----:B------:R0:W-:Y:S01]  /*22f80*/  STL [R1+0xf78], R31 ;  /* 0x000f781f01007387 */ /* 0x0001e20000100800 */
[----:B-1----:R-:W-:-:S03]  /*22f90*/  @P0 IMAD.MOV.U32 R86, RZ, RZ, R31 ;  /* 0x000000ffff560224 */ /* 0x002fc600078e001f */
[----:B------:R1:W-:Y:S01]  /*22fa0*/  STL [R1+0xf74], R33 ;  /* 0x000f742101007387 */ /* 0x0003e20000100800 */
[----:B------:R-:W-:Y:S01]  /*22fb0*/  ISETP.GE.AND P5, PT, R52, RZ, PT ;  /* 0x000000ff3400720c */ /* 0x000fe20003fa6270 */
[----:B0-----:R-:W-:Y:S02]  /*22fc0*/  IMAD.MOV.U32 R31, RZ, RZ, R23 ;  /* 0x000000ffff1f7224 */ /* 0x001fe400078e0017 */
[----:B------:R-:W4:Y:S04]  /*22fd0*/  LDL.LU R23, [R1+0x1b78] ;  /* 0x001b780001177983 */ /* 0x000f280000300800 */
[----:B------:R-:W4:Y:S01]  /*22fe0*/  LDL.LU R52, [R1+0x1b74] ;  /* 0x001b740001347983 */ /* 0x000f220000300800 */
[----:B------:R-:W-:Y:S01]  /*22ff0*/  @P0 IMAD.MOV.U32 R87, RZ, RZ, R33 ;  /* 0x000000ffff570224 */ /* 0x000fe200078e0021 */
[----:B------:R-:W-:-:S13]  /*23000*/  ISETP.GE.AND P2, PT, R39, RZ, PT ;  /* 0x000000ff2700720c */ /* 0x000fda0003f46270 */
[----:B------:R-:W-:Y:S01]  /*23010*/  @!P2 IMAD.MOV R30, RZ, RZ, -R30 ;  /* 0x000000ffff1ea224 */ /* 0x000fe200078e0a1e */
[----:B------:R-:W-:-:S04]  /*23020*/  ISETP.GT.U32.AND P2, PT, R90, R83, PT ;  /* 0x000000535a00720c */ /* 0x000fc80003f44070 */
[----:B------:R-:W-:-:S05]  /*23030*/  SEL R30, R2, R30, !P3 ;  /* 0x0000001e021e7207 */ /* 0x000fca0005800000 */
[----:B-1----:R-:W-:Y:S01]  /*23040*/  IMAD R33, R30, UR9, RZ ;  /* 0x000000091e217c24 */ /* 0x002fe2000f8e02ff */
[----:B------:R-:W-:Y:S01]  /*23050*/  PRMT R65, RZ, 0x7610, R65 ;  /* 0x00007610ff417816 */ /* 0x000fe20000000041 */
[----:B------:R-:W0:Y:S02]  /*23060*/  LDCU UR9, c[0x0][0x3b0] ;  /* 0x00007600ff0977ac */ /* 0x000e240008000800 */
[----:B------:R-:W-:Y:S01]  /*23070*/  @!P2 IMAD.IADD R83, R83, 0x1, -R90 ;  /* 0x000000015353a824 */ /* 0x000fe200078e0a5a */
[C---:B------:R-:W-:Y:S02]  /*23080*/  LEA R30, P2, R33.reuse, R91, 0x1 ;  /* 0x0000005b211e7211 */ /* 0x040fe400078408ff */
[----:B---3--:R-:W-:Y:S01]  /*23090*/  ISETP.GE.AND P6, PT, R80, RZ, PT ;  /* 0x000000ff5000720c */ /* 0x008fe20003fc6270 */
[----:B------:R1:W3:Y:S01]  /*230a0*/  @P0 LDG.E.U16 R65, desc[UR20][R86.64] ;  /* 0x0000001456410981 */ /* 0x0002e2000c1e1500 */
[----:B------:R-:W-:-:S03]  /*230b0*/  LEA.HI.X.SX32 R63, R33, R92, 0x1, P2 ;  /* 0x0000005c213f7211 */ /* 0x000fc600010f0eff */
[----:B------:R-:W3:Y:S04]  /*230c0*/  LDL.LU R80, [R1+0x7ac] ;  /* 0x0007ac0001507983 */ /* 0x000ee80000300800 */
[----:B------:R0:W-:Y:S04]  /*230d0*/  STL [R1+0xf80], R30 ;  /* 0x000f801e01007387 */ /* 0x0001e80000100800 */
[----:B------:R-:W3:Y:S04]  /*230e0*/  LDL R39, [R1+0x16e8] ;  /* 0x0016e80001277983 */ /* 0x000ee80000100800 */
[----:B------:R-:W-:Y:S04]  /*230f0*/  STL [R1+0xf7c], R63 ;  /* 0x000f7c3f01007387 */ /* 0x000fe80000100800 */
[----:B------:R-:W3:Y:S01]  /*23100*/  LDL R68, [R1+0x16f4] ;  /* 0x0016f40001447983 */ /* 0x000ee20000100800 */
[----:B------:R-:W-:-:S05]  /*23110*/  @!P6 IMAD.MOV R31, RZ, RZ, -R31 ;  /* 0x000000ffff1fe224 */ /* 0x000fca00078e0a1f */
[----:B------:R-:W-:Y:S02]  /*23120*/  SEL R31, R2, R31, !P3 ;  /* 0x0000001f021f7207 */ /* 0x000fe40005800000 */
[----:B--2---:R-:W-:-:S03]  /*23130*/  ISETP.GT.U32.AND P4, PT, R90, R62, PT ;  /* 0x0000003e5a00720c */ /* 0x004fc60003f84070 */
[----:B------:R-:W-:Y:S01]  /*23140*/  IMAD R31, R31, UR7, RZ ;  /* 0x000000071f1f7c24 */ /* 0x000fe2000f8e02ff */
[----:B------:R-:W2:Y:S01]  /*23150*/  LDCU UR7, c[0x0][0x3b0] ;  /* 0x00007600ff0777ac */ /* 0x000ea20008000800 */
[----:B----4-:R-:W-:-:S08]  /*23160*/  ISETP.GT.U32.AND P6, PT, R90, R82, PT ;  /* 0x000000525a00720c */ /* 0x010fd00003fc4070 */
[----:B------:R-:W-:Y:S01]  /*23170*/  @!P4 IMAD.IADD R62, R62, 0x1, -R90 ;  /* 0x000000013e3ec824 */ /* 0x000fe200078e0a5a */
[C---:B------:R-:W-:Y:S01]  /*23180*/  ISETP.GT.U32.AND P4, PT, R90.reuse, R53, PT ;  /* 0x000000355a00720c */ /* 0x040fe20003f84070 */
[----:B-1----:R-:W-:Y:S02]  /*23190*/  @P0 IMAD.MOV.U32 R86, RZ, RZ, R30 ;  /* 0x000000ffff560224 */ /* 0x002fe400078e001e */
[----:B------:R-:W-:Y:S01]  /*231a0*/  IMAD.MOV.U32 R33, RZ, RZ, R83 ;  /* 0x000000ffff217224 */ /* 0x000fe200078e0053 */
[----:B------:R-:W-:Y:S01]  /*231b0*/  ISETP.GT.U32.AND P2, PT, R90, R62, PT ;  /* 0x0000003e5a00720c */ /* 0x000fe20003f44070 */
[----:B------:R-:W-:Y:S01]  /*231c0*/  @!P6 IMAD.IADD R82, R82, 0x1, -R90 ;  /* 0x000000015252e824 */ /* 0x000fe200078e0a5a */
[----:B0-----:R-:W-:Y:S02]  /*231d0*/  LEA R30, P6, R31, R91, 0x1 ;  /* 0x0000005b1f1e7211 */ /* 0x001fe400078c08ff */
[----:B------:R-:W-:Y:S02]  /*231e0*/  @!P5 IADD3 R33, PT, PT, -R33, RZ, RZ ;  /* 0x000000ff2121d210 */ /* 0x000fe40007ffe1ff */
[----:B------:R-:W-:-:S03]  /*231f0*/  LEA.HI.X.SX32 R31, R31, R92, 0x1, P6 ;  /* 0x0000005c1f1f7211 */ /* 0x000fc600030f0eff */
[----:B------:R-:W-:Y:S01]  /*23200*/  @!P4 IMAD.IADD R53, R53, 0x1, -R90 ;  /* 0x000000013535c824 */ /* 0x000fe200078e0a5a */
[----:B------:R-:W-:-:S03]  /*23210*/  SEL R33, R2, R33, !P3 ;  /* 0x0000002102217207 */ /* 0x000fc60005800000 */
[----:B------:R-:W-:Y:S01]  /*23220*/  @!P2 IMAD.IADD R62, R62, 0x1, -R90 ;  /* 0x000000013e3ea824 */ /* 0x000fe200078e0a5a */
[----:B------:R-:W-:Y:S01]  /*23230*/  ISETP.GT.U32.AND P2, PT, R90, R53, PT ;  /* 0x000000355a00720c */ /* 0x000fe20003f44070 */
[----:B------:R-:W-:Y:S01]  /*23240*/  IMAD R33, R33, UR10, RZ ;  /* 0x0000000a21217c24 */ /* 0x000fe2000f8e02ff */
[----:B------:R-:W-:Y:S02]  /*23250*/  ISETP.GE.AND P5, PT, R23, RZ, PT ;  /* 0x000000ff1700720c */ /* 0x000fe40003fa6270 */
[----:B------:R-:W-:Y:S01]  /*23260*/  PRMT R52, RZ, 0x7610, R52 ;  /* 0x00007610ff347816 */ /* 0x000fe20000000034 */
[----:B------:R-:W4:Y:S08]  /*23270*/  LDL.LU R23, [R1+0x1b70] ;  /* 0x001b700001177983 */ /* 0x000f300000300800 */
[----:B------:R-:W-:-:S02]  /*23280*/  @!P2 IMAD.IADD R53, R53, 0x1, -R90 ;  /* 0x000000013535a824 */ /* 0x000fc400078e0a5a */
[----:B------:R-:W-:Y:S01]  /*23290*/  @P0 IMAD.MOV.U32 R87, RZ, RZ, R63 ;  /* 0x000000ffff570224 */ /* 0x000fe200078e003f */
[----:B------:R0:W-:Y:S01]  /*232a0*/  STL [R1+0xf88], R30 ;  /* 0x000f881e01007387 */ /* 0x0001e20000100800 */
[----:B------:R-:W-:Y:S01]  /*232b0*/  ISETP.GT.U32.AND P4, PT, R90, R82, PT ;  /* 0x000000525a00720c */ /* 0x000fe20003f84070 */
[----:B------:R-:W1:Y:S02]  /*232c0*/  LDCU UR10, c[0x0][0x3b0] ;  /* 0x00007600ff0a77ac */ /* 0x000e640008000800 */
[----:B------:R0:W-:Y:S04]  /*232d0*/  STL [R1+0xf84], R31 ;  /* 0x000f841f01007387 */ /* 0x0001e80000100800 */
[----:B------:R-:W4:Y:S04]  /*232e0*/  LDL.LU R83, [R1+0x7a4] ;  /* 0x0007a40001537983 */ /* 0x000f280000300800 */
[----:B------:R0:W4:Y:S02]  /*232f0*/  @P0 LDG.E.U16 R52, desc[UR20][R30.64] ;  /* 0x000000141e340981 */ /* 0x000124000c1e1500 */
[----:B0-----:R-:W-:Y:S01]  /*23300*/  IMAD.MOV.U32 R30, RZ, RZ, R62 ;  /* 0x000000ffff1e7224 */ /* 0x001fe200078e003e */
[----:B------:R-:W-:-:S03]  /*23310*/  LEA R31, P6, R33, R91, 0x1 ;  /* 0x0000005b211f7211 */ /* 0x000fc600078c08ff */
[----:B------:R-:W-:Y:S01]  /*23320*/  @!P5 IMAD.MOV R30, RZ, RZ, -R30 ;  /* 0x000000ffff1ed224 */ /* 0x000fe200078e0a1e */
[----:B------:R-:W-:Y:S01]  /*23330*/  LEA.HI.X.SX32 R33, R33, R92, 0x1, P6 ;  /* 0x0000005c21217211 */ /* 0x000fe200030f0eff */
[----:B------:R-:W-:Y:S03]  /*23340*/  STL [R1+0xf90], R31 ;  /* 0x000f901f01007387 */ /* 0x000fe60000100800 */
[----:B------:R-:W-:Y:S01]  /*23350*/  SEL R30, R2, R30, !P3 ;  /* 0x0000001e021e7207 */ /* 0x000fe20005800000 */
[----:B------:R0:W-:Y:S04]  /*23360*/  STL [R1+0xf8c], R33 ;  /* 0x000f8c2101007387 */ /* 0x0001e80000100800 */
[----:B------:R-:W4:Y:S04]  /*23370*/  LDL.LU R63, [R1+0x7b0] ;  /* 0x0007b000013f7983 */ /* 0x000f280000300800 */
[----:B------:R-:W4:Y:S01]  /*23380*/  LDL R62, [R1+0x16fc] ;  /* 0x0016fc00013e7983 */ /* 0x000f220000100800 */
[----:B---3--:R-:W-:Y:S01]  /*23390*/  ISETP.GE.AND P6, PT, R39, RZ, PT ;  /* 0x000000ff2700720c */ /* 0x008fe20003fc6270 */
[----:B--2---:R-:W-:Y:S01]  /*233a0*/  IMAD R39, R30, UR7, RZ ;  /* 0x000000071e277c24 */ /* 0x004fe2000f8e02ff */
[----:B------:R-:W-:Y:S01]  /*233b0*/  ISETP.GE.AND P2, PT, R68, RZ, PT ;  /* 0x000000ff4400720c */ /* 0x000fe20003f46270 */
[----:B------:R-:W-:Y:S01]  /*233c0*/  IMAD.MOV.U32 R30, RZ, RZ, R53 ;  /* 0x000000ffff1e7224 */ /* 0x000fe200078e0035 */
[----:B------:R-:W2:Y:S01]  /*233d0*/  LDL R68, [R1+0x1720] ;  /* 0x0017200001447983 */ /* 0x000ea20000100800 */
[----:B------:R-:W-:Y:S01]  /*233e0*/  ISETP.GT.U32.AND P5, PT, R90, R80, PT ;  /* 0x000000505a00720c */ /* 0x000fe20003fa4070 */
[----:B------:R-:W-:Y:S01]  /*233f0*/  @!P4 IMAD.IADD R82, R82, 0x1, -R90 ;  /* 0x000000015252c824 */ /* 0x000fe200078e0a5a */
[----:B------:R-:W-:Y:S01]  /*23400*/  PRMT R84, RZ, 0x7610, R84 ;  /* 0x00007610ff547816 */ /* 0x000fe20000000054 */
[----:B------:R-:W3:Y:S01]  /*23410*/  LDL.LU R53, [R1+0x1b6c] ;  /* 0x001b6c0001357983 */ /* 0x000ee20000300800 */
[----:B------:R-:W-:Y:S01]  /*23420*/  ISETP.GT.U32.AND P4, PT, R90, R20, PT ;  /* 0x000000145a00720c */ /* 0x000fe20003f84070 */
[----:B------:R-:W1:Y:S03]  /*23430*/  LDCU UR7, c[0x0][0x3b0] ;  /* 0x00007600ff0777ac */ /* 0x000e660008000800 */
[----:B------:R0:W2:Y:S05]  /*23440*/  @P0 LDG.E.U16 R84, desc[UR20][R86.64] ;  /* 0x0000001456540981 */ /* 0x0000aa000c1e1500 */
[----:B------:R-:W-:-:S02]  /*23450*/  @!P5 IMAD.IADD R80, R80, 0x1, -R90 ;  /* 0x000000015050d824 */ /* 0x000fc400078e0a5a */
[----:B0-----:R-:W-:Y:S02]  /*23460*/  @P0 IMAD.MOV.U32 R86, RZ, RZ, R31 ;  /* 0x000000ffff560224 */ /* 0x001fe400078e001f */
[----:B------:R-:W-:Y:S01]  /*23470*/  @P0 IMAD.MOV.U32 R87, RZ, RZ, R33 ;  /* 0x000000ffff570224 */ /* 0x000fe200078e0021 */
[C---:B------:R-:W-:Y:S01]  /*23480*/  LEA R33, P5, R39.reuse, R91, 0x1 ;  /* 0x0000005b27217211 */ /* 0x040fe200078a08ff */
[----:B------:R-:W-:Y:S02]  /*23490*/  IMAD.MOV.U32 R31, RZ, RZ, R82 ;  /* 0x000000ffff1f7224 */ /* 0x000fe400078e0052 */
[----:B------:R-:W-:Y:S01]  /*234a0*/  @!P4 IMAD.IADD R20, R20, 0x1, -R90 ;  /* 0x000000011414c824 */ /* 0x000fe200078e0a5a */
[----:B------:R-:W-:Y:S01]  /*234b0*/  LEA.HI.X.SX32 R39, R39, R92, 0x1, P5 ;  /* 0x0000005c27277211 */ /* 0x000fe200028f0eff */
[----:B------:R-:W-:Y:S01]  /*234c0*/  @!P6 IMAD.MOV R31, RZ, RZ, -R31 ;  /* 0x000000ffff1fe224 */ /* 0x000fe200078e0a1f */
[----:B------:R-:W-:Y:S01]  /*234d0*/  ISETP.GT.U32.AND P6, PT, R90, R80, PT ;  /* 0x000000505a00720c */ /* 0x000fe20003fc4070 */
[----:B------:R-:W-:Y:S01]  /*234e0*/  @!P2 IMAD.MOV R30, RZ, RZ, -R30 ;  /* 0x000000ffff1ea224 */ /* 0x000fe200078e0a1e */
[----:B------:R-:W-:Y:S02]  /*234f0*/  STL [R1+0xfb8], R33 ;  /* 0x000fb82101007387 */ /* 0x000fe40000100800 */
[----:B------:R-:W-:-:S02]  /*23500*/  SEL R31, R2, R31, !P3 ;  /* 0x0000001f021f7207 */ /* 0x000fc40005800000 */
[----:B------:R0:W-:Y:S01]  /*23510*/  STL [R1+0xfb4], R39 ;  /* 0x000fb42701007387 */ /* 0x0001e20000100800 */
[----:B------:R-:W-:-:S03]  /*23520*/  SEL R30, R2, R30, !P3 ;  /* 0x0000001e021e7207 */ /* 0x000fc60005800000 */
[----:B------:R-:W2:Y:S01]  /*23530*/  LDL R82, [R1+0x172c] ;  /* 0x00172c0001527983 */ /* 0x000ea20000100800 */
[----:B------:R-:W-:Y:S02]  /*23540*/  ISETP.GT.U32.AND P5, PT, R90, R20, PT ;  /* 0x000000145a00720c */ /* 0x000fe40003fa4070 */
[----:B------:R-:W-:Y:S01]  /*23550*/  @!P6 IMAD.IADD R80, R80, 0x1, -R90 ;  /* 0x000000015050e824 */ /* 0x000fe200078e0a5a */
[----:B------:R-:W-:Y:S02]  /*23560*/  PRMT R3, RZ, 0x7610, R3 ;  /* 0x00007610ff037816 */ /* 0x000fe40000000003 */
[----:B----4-:R-:W-:-:S06]  /*23570*/  PRMT R23, RZ, 0x7610, R23 ;  /* 0x00007610ff177816 */ /* 0x010fcc0000000017 */
[----:B------:R4:W2:Y:S01]  /*23580*/  @P0 LDG.E.U16 R23, desc[UR20][R86.64] ;  /* 0x0000001456170981 */ /* 0x0008a2000c1e1500 */
[----:B------:R-:W-:Y:S01]  /*23590*/  ISETP.GT.U32.AND P4, PT, R90, R83, PT ;  /* 0x000000535a00720c */ /* 0x000fe20003f84070 */
[----:B----4-:R-:W-:Y:S02]  /*235a0*/  @P0 IMAD.MOV.U32 R87, RZ, RZ, R39 ;  /* 0x000000ffff570224 */ /* 0x010fe400078e0027 */
[----:B0-----:R-:W-:Y:S01]  /*235b0*/  IMAD R39, R31, UR9, RZ ;  /* 0x000000091f277c24 */ /* 0x001fe2000f8e02ff */
[----:B------:R-:W0:Y:S01]  /*235c0*/  LDCU UR9, c[0x0][0x3b0] ;  /* 0x00007600ff0977ac */ /* 0x000e220008000800 */
[----:B-1----:R-:W-:Y:S02]  /*235d0*/  IMAD R31, R30, UR7, RZ ;  /* 0x000000071e1f7c24 */ /* 0x002fe4000f8e02ff */
[----:B------:R-:W-:Y:S01]  /*235e0*/  @P0 IMAD.MOV.U32 R86, RZ, RZ, R33 ;  /* 0x000000ffff560224 */ /* 0x000fe200078e0021 */
[-C--:B------:R-:W-:Y:S01]  /*235f0*/  LEA R33, P6, R39, R91.reuse, 0x1 ;  /* 0x0000005b27217211 */ /* 0x080fe200078c08ff */
[--C-:B------:R-:W-:Y:S01]  /*23600*/  @!P5 IMAD.IADD R20, R20, 0x1, -R90.reuse ;  /* 0x000000011414d824 */ /* 0x100fe200078e0a5a */
[----:B------:R-:W1:Y:S03]  /*23610*/  LDCU UR7, c[0x0][0x3b0] ;  /* 0x00007600ff0777ac */ /* 0x000e660008000800 */
[----:B------:R-:W-:Y:S01]  /*23620*/  @!P4 IMAD.IADD R83, R83, 0x1, -R90 ;  /* 0x000000015353c824 */ /* 0x000fe200078e0a5a */
[----:B------:R-:W-:Y:S01]  /*23630*/  LEA R30, P4, R31, R91, 0x1 ;  /* 0x0000005b1f1e7211 */ /* 0x000fe200078808ff */
[----:B------:R4:W2:Y:S01]  /*23640*/  @P0 LDG.E.U16 R3, desc[UR20][R86.64] ;  /* 0x0000001456030981 */ /* 0x0008a2000c1e1500 */
[----:B------:R-:W-:-:S02]  /*23650*/  LEA.HI.X.SX32 R39, R39, R92, 0x1, P6 ;  /* 0x0000005c27277211 */ /* 0x000fc400030f0eff */
[----:B------:R-:W-:Y:S01]  /*23660*/  LEA.HI.X.SX32 R31, R31, R92, 0x1, P4 ;  /* 0x0000005c1f1f7211 */ /* 0x000fe200020f0eff */
[----:B------:R-:W-:Y:S04]  /*23670*/  STL [R1+0xfc0], R33 ;  /* 0x000fc02101007387 */ /* 0x000fe80000100800 */
[----:B------:R-:W-:Y:S01]  /*23680*/  STL [R1+0xfc8], R30 ;  /* 0x000fc81e01007387 */ /* 0x000fe20000100800 */
[----:B----4-:R-:W-:-:S03]  /*23690*/  @P0 IMAD.MOV.U32 R87, RZ, RZ, R39 ;  /* 0x000000ffff570224 */ /* 0x010fc600078e0027 */
[----:B------:R4:W-:Y:S04]  /*236a0*/  STL [R1+0xfbc], R39 ;  /* 0x000fbc2701007387 */ /* 0x0009e80000100800 */
[----:B------:R0:W-:Y:S04]  /*236b0*/  STL [R1+0xfc4], R31 ;  /* 0x000fc41f01007387 */ /* 0x0001e80000100800 */
[----:B----4-:R-:W4:Y:S01]  /*236c0*/  LDL R39, [R1+0x1734] ;  /* 0x0017340001277983 */ /* 0x010f220000100800 */
[----:B------:R-:W-:Y:S02]  /*236d0*/  ISETP.GE.AND P6, PT, R62, RZ, PT ;  /* 0x000000ff3e00720c */ /* 0x000fe40003fc6270 */
[----:B------:R-:W-:Y:S01]  /*236e0*/  ISETP.GT.U32.AND P4, PT, R90, R83, PT ;  /* 0x000000535a00720c */ /* 0x000fe20003f84070 */
[----:B------:R-:W-:-:S12]  /*236f0*/  @P0 IMAD.MOV.U32 R86, RZ, RZ, R33 ;  /* 0x000000ffff560224 */ /* 0x000fd800078e0021 */
[----:B------:R-:W-:-:S04]  /*23700*/  @!P4 IMAD.IADD R83, R83, 0x1, -R90 ;  /* 0x000000015353c824 */ /* 0x000fc800078e0a5a */
[----:B------:R-:W-:Y:S01]  /*23710*/  IMAD.MOV.U32 R33, RZ, RZ, R83 ;  /* 0x000000ffff217224 */ /* 0x000fe200078e0053 */
[----:B---3--:R-:W-:-:S06]  /*23720*/  PRMT R53, RZ, 0x7610, R53 ;  /* 0x00007610ff357816 */ /* 0x008fcc0000000035 */
[----:B------:R3:W4:Y:S02]  /*23730*/  @P0 LDG.E.U16 R53, desc[UR20][R30.64] ;  /* 0x000000141e350981 */ /* 0x000724000c1e1500 */
[----:B---3--:R-:W-:Y:S02]  /*23740*/  IMAD.MOV.U32 R30, RZ, RZ, R20 ;  /* 0x000000ffff1e7224 */ /* 0x008fe400078e0014 */
[----:B------:R-:W3:Y:S01]  /*23750*/  LDL.LU R20, [R1+0x1b68] ;  /* 0x001b680001147983 */ /* 0x000ee20000300800 */
[----:B0-----:R-:W-:-:S03]  /*23760*/  IMAD.MOV.U32 R31, RZ, RZ, R80 ;  /* 0x000000ffff1f7224 */ /* 0x001fc600078e0050 */
[----:B------:R-:W3:Y:S01]  /*23770*/  LDL R62, [R1+0x1730] ;  /* 0x00173000013e7983 */ /* 0x000ee20000100800 */
[----:B------:R-:W-:-:S05]  /*23780*/  @!P6 IMAD.MOV R31, RZ, RZ, -R31 ;  /* 0x000000ffff1fe224 */ /* 0x000fca00078e0a1f */
[----:B------:R-:W-:Y:S02]  /*23790*/  SEL R31, R2, R31, !P3 ;  /* 0x0000001f021f7207 */ /* 0x000fe40005800000 */
[----:B--2---:R-:W-:-:S03]  /*237a0*/  ISETP.GE.AND P5, PT, R68, RZ, PT ;  /* 0x000000ff4400720c */ /* 0x004fc60003fa6270 */
[----:B------:R-:W-:Y:S01]  /*237b0*/  IMAD R83, R31, UR10, RZ ;  /* 0x0000000a1f537c24 */ /* 0x000fe2000f8e02ff */
[----:B------:R-:W-:Y:S01]  /*237c0*/  ISETP.GT.U32.AND P2, PT, R90, R63, PT ;  /* 0x0000003f5a00720c */ /* 0x000fe20003f44070 */
[----:B------:R-:W2:Y:S01]  /*237d0*/  LDL.LU R31, [R1+0x7c8] ;  /* 0x0007c800011f7983 */ /* 0x000ea20000300800 */
[----:B------:R-:W-:Y:S01]  /*237e0*/  PRMT R85, RZ, 0x7610, R85 ;  /* 0x00007610ff557816 */ /* 0x000fe20000000055 */
[----:B------:R-:W0:Y:S02]  /*237f0*/  LDCU UR10, c[0x0][0x3b0] ;  /* 0x00007600ff0a77ac */ /* 0x000e240008000800 */
[----:B------:R-:W2:Y:S04]  /*23800*/  LDL R68, [R1+0x1744] ;  /* 0x0017440001447983 */ /* 0x000ea80000100800 */
[----:B------:R-:W-:-:S04]  /*23810*/  @!P5 IMAD.MOV R30, RZ, RZ, -R30 ;  /* 0x000000ffff1ed224 */ /* 0x000fc800078e0a1e */
[----:B------:R-:W-:Y:S01]  /*23820*/  @!P2 IMAD.IADD R63, R63, 0x1, -R90 ;  /* 0x000000013f3fa824 */ /* 0x000fe200078e0a5a */
[----:B------:R-:W-:Y:S01]  /*23830*/  ISETP.GE.AND P2, PT, R82, RZ, PT ;  /* 0x000000ff5200720c */ /* 0x000fe20003f46270 */
[----:B------:R0:W2:Y:S03]  /*23840*/  @P0 LDG.E.U16 R85, desc[UR20][R86.64] ;  /* 0x0000001456550981 */ /* 0x0000a6000c1e1500 */
[C---:B------:R-:W-:Y:S02]  /*23850*/  ISETP.GT.U32.AND P6, PT, R90.reuse, R63, PT ;  /* 0x0000003f5a00720c */ /* 0x040fe40003fc4070 */
[----:B------:R-:W-:Y:S02]  /*23860*/  ISETP.GT.U32.AND P5, PT, R90, R50, PT ;  /* 0x000000325a00720c */ /* 0x000fe40003fa4070 */
[----:B------:R-:W-:-:S05]  /*23870*/  SEL R30, R2, R30, !P3 ;  /* 0x0000001e021e7207 */ /* 0x000fca0005800000 */
[----:B-1----:R-:W-:Y:S01]  /*23880*/  IMAD R80, R30, UR7, RZ ;  /* 0x000000071e507c24 */ /* 0x002fe2000f8e02ff */
[----:B------:R-:W-:Y:S01]  /*23890*/  ISETP.GT.U32.AND P4, PT, R90, R21, PT ;  /* 0x000000155a00720c */ /* 0x000fe20003f84070 */
[----:B------:R-:W-:Y:S01]  /*238a0*/  @!P2 IMAD.MOV R33, RZ, RZ, -R33 ;  /* 0x000000ffff21a224 */ /* 0x000fe200078e0a21 */
[-C--:B------:R-:W-:Y:S01]  /*238b0*/  LEA R82, P2, R83, R91.reuse, 0x1 ;  /* 0x0000005b53527211 */ /* 0x080fe200078408ff */
[--C-:B------:R-:W-:Y:S01]  /*238c0*/  @!P6 IMAD.IADD R63, R63, 0x1, -R90.reuse ;  /* 0x000000013f3fe824 */ /* 0x100fe200078e0a5a */
[----:B------:R-:W-:Y:S01]  /*238d0*/  LEA R30, P6, R80, R91, 0x1 ;  /* 0x0000005b501e7211 */ /* 0x000fe200078c08ff */
[----:B------:R-:W-:Y:S01]  /*238e0*/  @!P5 IMAD.IADD R50, R50, 0x1, -R90 ;  /* 0x000000013232d824 */ /* 0x000fe200078e0a5a */
[-C--:B------:R-:W-:Y:S01]  /*238f0*/  LEA.HI.X.SX32 R83, R83, R92.reuse, 0x1, P2 ;  /* 0x0000005c53537211 */ /* 0x080fe200010f0eff */
[----:B------:R-:W-:Y:S01]  /*23900*/  STL [R1+0xfd0], R82 ;  /* 0x000fd05201007387 */ /* 0x000fe20000100800 */
[----:B0-----:R-:W-:Y:S01]  /*23910*/  LEA.HI.X.SX32 R86, R80, R92, 0x1, P6 ;  /* 0x0000005c50567211 */ /* 0x001fe200030f0eff */
[----:B------:R-:W0:Y:S02]  /*23920*/  LDCU UR7, c[0x0][0x3b0] ;  /* 0x00007600ff0777ac */ /* 0x000e240008000800 */
[----:B------:R-:W-:Y:S01]  /*23930*/  STL [R1+0xff8], R30 ;  /* 0x000ff81e01007387 */ /* 0x000fe20000100800 */
[----:B------:R-:W-:Y:S01]  /*23940*/  ISETP.GT.U32.AND P5, PT, R90, R50, PT ;  /* 0x000000325a00720c */ /* 0x000fe20003fa4070 */
[----:B------:R-:W-:Y:S01]  /*23950*/  @P0 IMAD.MOV.U32 R87, RZ, RZ, R86 ;  /* 0x000000ffff570224 */ /* 0x000fe200078e0056 */
[----:B------:R-:W-:Y:S01]  /*23960*/  SEL R33, R2, R33, !P3 ;  /* 0x0000002102217207 */ /* 0x000fe20005800000 */
[----:B------:R-:W-:Y:S01]  /*23970*/  @!P4 IMAD.IADD R21, R21, 0x1, -R90 ;  /* 0x000000011515c824 */ /* 0x000fe200078e0a5a */
[----:B------:R-:W-:-:S03]  /*23980*/  PRMT R35, RZ, 0x7610, R35 ;  /* 0x00007610ff237816 */ /* 0x000fc60000000023 */
[----:B------:R-:W-:Y:S01]  /*23990*/  IMAD R33, R33, UR9, RZ ;  /* 0x0000000921217c24 */ /* 0x000fe2000f8e02ff */
[----:B------:R-:W1:Y:S05]  /*239a0*/  LDCU UR9, c[0x0][0x3b0] ;  /* 0x00007600ff0977ac */ /* 0x000e6a0008000800 */
[----:B------:R-:W-:Y:S01]  /*239b0*/  @!P5 IMAD.IADD R50, R50, 0x1, -R90 ;  /* 0x000000013232d824 */ /* 0x000fe200078e0a5a */
[----:B----4-:R-:W-:Y:S02]  /*239c0*/  ISETP.GE.AND P2, PT, R39, RZ, PT ;  /* 0x000000ff2700720c */ /* 0x010fe40003f46270 */
[----:B------:R-:W4:Y:S04]  /*239d0*/  LDL.LU R39, [R1+0x7c0] ;  /* 0x0007c00001277983 */ /* 0x000f280000300800 */
[----:B------:R-:W-:Y:S04]  /*239e0*/  STL [R1+0xfcc], R83 ;  /* 0x000fcc5301007387 */ /* 0x000fe80000100800 */
[----:B------:R-:W4:Y:S04]  /*239f0*/  LDL.LU R80, [R1+0x7bc] ;  /* 0x0007bc0001507983 */ /* 0x000f280000300800 */
[----:B------:R0:W-:Y:S02]  /*23a00*/  STL [R1+0xff4], R86 ;  /* 0x000ff45601007387 */ /* 0x0001e40000100800 */
[----:B0-----:R-:W-:-:S02]  /*23a10*/  @P0 IMAD.MOV.U32 R86, RZ, RZ, R30 ;  /* 0x000000ffff560224 */ /* 0x001fc400078e001e */
[----:B------:R-:W-:-:S03]  /*23a20*/  IMAD.MOV.U32 R30, RZ, RZ, R63 ;  /* 0x000000ffff1e7224 */ /* 0x000fc600078e003f */
[----:B------:R0:W4:Y:S01]  /*23a30*/  @P0 LDG.E.U16 R35, desc[UR20][R86.64] ;  /* 0x0000001456230981 */ /* 0x000122000c1e1500 */
[----:B------:R-:W-:Y:S01]  /*23a40*/  @!P2 IMAD.MOV R30, RZ, RZ, -R30 ;  /* 0x000000ffff1ea224 */ /* 0x000fe200078e0a1e */
[----:B------:R-:W-:Y:S02]  /*23a50*/  ISETP.GT.U32.AND P2, PT, R90, R21, PT ;  /* 0x000000155a00720c */ /* 0x000fe40003f44070 */
[C---:B------:R-:W-:Y:S02]  /*23a60*/  LEA R63, P6, R33.reuse, R91, 0x1 ;  /* 0x0000005b213f7211 */ /* 0x040fe400078c08ff */
[----:B------:R-:W-:Y:S02]  /*23a70*/  SEL R30, R2, R30, !P3 ;  /* 0x0000001e021e7207 */ /* 0x000fe40005800000 */
[----:B0-----:R-:W-:-:S03]  /*23a80*/  LEA.HI.X.SX32 R86, R33, R92, 0x1, P6 ;  /* 0x0000005c21567211 */ /* 0x001fc600030f0eff */
[----:B------:R-:W-:Y:S01]  /*23a90*/  IMAD R33, R30, UR11, RZ ;  /* 0x0000000b1e217c24 */ /* 0x000fe2000f8e02ff */
[----:B------:R-:W-:Y:S01]  /*23aa0*/  PRMT R64, RZ, 0x7610, R64 ;  /* 0x00007610ff407816 */ /* 0x000fe20000000040 */
[----:B------:R-:W0:Y:S01]  /*23ab0*/  LDCU UR11, c[0x0][0x3b0] ;  /* 0x00007600ff0b77ac */ /* 0x000e220008000800 */
[----:B------:R-:W-:Y:S02]  /*23ac0*/  @P0 IMAD.MOV.U32 R87, RZ, RZ, R86 ;  /* 0x000000ffff570224 */ /* 0x000fe400078e0056 */
[----:B------:R-:W-:Y:S01]  /*23ad0*/  @!P2 IMAD.IADD R21, R21, 0x1, -R90 ;  /* 0x000000011515a824 */ /* 0x000fe200078e0a5a */
[----:B---3--:R-:W-:Y:S02]  /*23ae0*/  PRMT R20, RZ, 0x7610, R20 ;  /* 0x00007610ff147816 */ /* 0x008fe40000000014 */
[----:B------:R-:W-:-:S04]  /*23af0*/  ISETP.GE.AND P4, PT, R62, RZ, PT ;  /* 0x000000ff3e00720c */ /* 0x000fc80003f86270 */
[----:B------:R3:W3:Y:S01]  /*23b00*/  @P0 LDG.E.U16 R20, desc[UR20][R82.64] ;  /* 0x0000001452140981 */ /* 0x0006e2000c1e1500 */
[----:B------:R-:W-:-:S03]  /*23b10*/  IMAD.MOV.U32 R62, RZ, RZ, R50 ;  /* 0x000000ffff3e7224 */ /* 0x000fc600078e0032 */
[----:B------:R-:W3:Y:S05]  /*23b20*/  LDL.LU.64 R82, [R1+0x1b60] ;  /* 0x001b600001527983 */ /* 0x000eea0000300a00 */
[----:B------:R-:W-:Y:S01]  /*23b30*/  @!P4 IMAD.MOV R62, RZ, RZ, -R62 ;  /* 0x000000ffff3ec224 */ /* 0x000fe200078e0a3e */
[----:B------:R-:W-:Y:S04]  /*23b40*/  STL [R1+0x1000], R63 ;  /* 0x0010003f01007387 */ /* 0x000fe80000100800 */
[----:B------:R-:W3:Y:S04]  /*23b50*/  LDL.LU R50, [R1+0x1b58] ;  /* 0x001b580001327983 */ /* 0x000ee80000300800 */
[----:B------:R0:W-:Y:S01]  /*23b60*/  STL [R1+0xffc], R86 ;  /* 0x000ffc5601007387 */ /* 0x0001e20000100800 */
[----:B--2---:R-:W-:-:S03]  /*23b70*/  ISETP.GE.AND P5, PT, R68, RZ, PT ;  /* 0x000000ff4400720c */ /* 0x004fc60003fa6270 */
[----:B------:R-:W2:Y:S01]  /*23b80*/  LDL R30, [R1+0x174c] ;  /* 0x00174c00011e7983 */ /* 0x000ea20000100800 */
[----:B0-----:R-:W-:Y:S01]  /*23b90*/  @P0 IMAD.MOV.U32 R86, RZ, RZ, R63 ;  /* 0x000000ffff560224 */ /* 0x001fe200078e003f */
[----:B------:R-:W-:-:S04]  /*23ba0*/  LEA R63, P4, R33, R91, 0x1 ;  /* 0x0000005b213f7211 */ /* 0x000fc800078808ff */
[----:B------:R-:W-:Y:S01]  /*23bb0*/  LEA.HI.X.SX32 R68, R33, R92, 0x1, P4 ;  /* 0x0000005c21447211 */ /* 0x000fe200020f0eff */
[----:B------:R0:W-:Y:S01]  /*23bc0*/  STL [R1+0x1008], R63 ;  /* 0x0010083f01007387 */ /* 0x0001e20000100800 */
[----:B------:R-:W-:-:S03]  /*23bd0*/  IMAD.MOV.U32 R33, RZ, RZ, R21 ;  /* 0x000000ffff217224 */ /* 0x000fc600078e0015 */
[----:B------:R-:W2:Y:S01]  /*23be0*/  LDL.LU R21, [R1+0x1b54] ;  /* 0x001b540001157983 */ /* 0x000ea20000300800 */
[----:B------:R-:W-:Y:S02]  /*23bf0*/  ISETP.GT.U32.AND P6, PT, R90, R31, PT ;  /* 0x0000001f5a00720c */ /* 0x000fe40003fc4070 */
[----:B------:R-:W-:Y:S01]  /*23c00*/  SEL R62, R2, R62, !P3 ;  /* 0x0000003e023e7207 */ /* 0x000fe20005800000 */
[----:B------:R-:W-:-:S10]  /*23c10*/  @!P5 IMAD.MOV R33, RZ, RZ, -R33 ;  /* 0x000000ffff21d224 */ /* 0x000fd400078e0a21 */
[----:B------:R-:W-:-:S05]  /*23c20*/  @!P6 IMAD.IADD R31, R31, 0x1, -R90 ;  /* 0x000000011f1fe824 */ /* 0x000fca00078e0a5a */
[----:B------:R-:W-:Y:S02]  /*23c30*/  ISETP.GT.U32.AND P4, PT, R90, R31, PT ;  /* 0x0000001f5a00720c */ /* 0x000fe40003f84070 */
[----:B------:R-:W-:Y:S01]  /*23c40*/  SEL R33, R2, R33, !P3 ;  /* 0x0000002102217207 */ /* 0x000fe20005800000 */
[----:B------:R0:W-:Y:S04]  /*23c50*/  STL [R1+0x1004], R68 ;  /* 0x0010044401007387 */ /* 0x0001e80000100800 */
[----:B-1----:R-:W-:Y:S01]  /*23c60*/  IMAD R33, R33, UR9, RZ ;  /* 0x0000000921217c24 */ /* 0x002fe2000f8e02ff */
[----:B------:R-:W1:Y:S05]  /*23c70*/  LDCU UR9, c[0x0][0x3b0] ;  /* 0x00007600ff0977ac */ /* 0x000e6a0008000800 */
[----:B------:R-:W-:Y:S01]  /*23c80*/  @!P4 IMAD.IADD R31, R31, 0x1, -R90 ;  /* 0x000000011f1fc824 */ /* 0x000fe200078e0a5a */
[----:B------:R-:W-:-:S02]  /*23c90*/  ISETP.GT.U32.AND P4, PT, R90, R18, PT ;  /* 0x000000125a00720c */ /* 0x000fc40003f84070 */
[C---:B----4-:R-:W-:Y:S02]  /*23ca0*/  ISETP.GT.U32.AND P2, PT, R90.reuse, R39, PT ;  /* 0x000000275a00720c */ /* 0x050fe40003f44070 */
[----:B------:R-:W-:-:S11]  /*23cb0*/  ISETP.GT.U32.AND P6, PT, R90, R80, PT ;  /* 0x000000505a00720c */ /* 0x000fd60003fc4070 */
[----:B------:R-:W-:-:S04]  /*23cc0*/  @!P2 IADD3 R39, PT, PT, R39, -R90, RZ ;  /* 0x8000005a2727a210 */ /* 0x000fc80007ffe0ff */
[----:B------:R-:W-:Y:S01]  /*23cd0*/  ISETP.GT.U32.AND P2, PT, R90, R39, PT ;  /* 0x000000275a00720c */ /* 0x000fe20003f44070 */
[--C-:B------:R-:W-:Y:S02]  /*23ce0*/  @!P6 IMAD.IADD R80, R80, 0x1, -R90.reuse ;  /* 0x000000015050e824 */ /* 0x100fe400078e0a5a */
[----:B------:R-:W-:-:S10]  /*23cf0*/  @!P4 IMAD.IADD R18, R18, 0x1, -R90 ;  /* 0x000000011212c824 */ /* 0x000fd400078e0a5a */
[----:B------:R-:W-:Y:S01]  /*23d00*/  @!P2 IMAD.IADD R39, R39, 0x1, -R90 ;  /* 0x000000012727a824 */ /* 0x000fe200078e0a5a */
[----:B------:R-:W-:-:S13]  /*23d10*/  ISETP.GT.U32.AND P4, PT, R90, R18, PT ;  /* 0x000000125a00720c */ /* 0x000fda0003f84070 */
[----:B------:R-:W-:Y:S01]  /*23d20*/  @!P4 IMAD.IADD R18, R18, 0x1, -R90 ;  /* 0x000000011212c824 */ /* 0x000fe200078e0a5a */
[----:B---3--:R-:W-:-:S06]  /*23d30*/  PRMT R82, RZ, 0x7610, R82 ;  /* 0x00007610ff527816 */ /* 0x008fcc0000000052 */
[----:B------:R3:W4:Y:S02]  /*23d40*/  @P0 LDG.E.U16 R82, desc[UR20][R86.64] ;  /* 0x0000001456520981 */ /* 0x000724000c1e1500 */
[----:B---3--:R-:W-:Y:S02]  /*23d50*/  @P0 IMAD.MOV.U32 R86, RZ, RZ, R63 ;  /* 0x000000ffff560224 */ /* 0x008fe400078e003f */
[----:B0-----:R-:W-:Y:S01]  /*23d60*/  IMAD R63, R62, UR7, RZ ;  /* 0x000000073e3f7c24 */ /* 0x001fe2000f8e02ff */
[----:B------:R-:W-:Y:S01]  /*23d70*/  ISETP.GE.AND P2, PT, R83, RZ, PT ;  /* 0x000000ff5300720c */ /* 0x000fe20003f46270 */
[----:B------:R-:W-:Y:S01]  /*23d80*/  @P0 IMAD.MOV.U32 R87, RZ, RZ, R68 ;  /* 0x000000ffff570224 */ /* 0x000fe200078e0044 */
[----:B------:R-:W-:Y:S01]  /*23d90*/  PRMT R50, RZ, 0x7610, R50 ;  /* 0x00007610ff327816 */ /* 0x000fe20000000032 */
[----:B------:R-:W0:Y:S01]  /*23da0*/  LDCU UR7, c[0x0][0x3b0] ;  /* 0x00007600ff0777ac */ /* 0x000e220008000800 */
[----:B------:R-:W-:-:S04]  /*23db0*/  LEA R62, P5, R63, R91, 0x1 ;  /* 0x0000005b3f3e7211 */ /* 0x000fc800078a08ff */
[----:B------:R-:W-:Y:S01]  /*23dc0*/  LEA.HI.X.SX32 R63, R63, R92, 0x1, P5 ;  /* 0x0000005c3f3f7211 */ /* 0x000fe200028f0eff */
[----:B------:R3:W-:Y:S01]  /*23dd0*/  STL [R1+0x1010], R62 ;  /* 0x0010103e01007387 */ /* 0x0007e20000100800 */
[----:B--2---:R-:W-:-:S03]  /*23de0*/  ISETP.GE.AND P5, PT, R30, RZ, PT ;  /* 0x000000ff1e00720c */ /* 0x004fc60003fa6270 */
[----:B------:R-:W2:Y:S01]  /*23df0*/  LDL R68, [R1+0x1600] ;  /* 0x0016000001447983 */ /* 0x000ea20000100800 */
[----:B------:R-:W-:Y:S02]  /*23e00*/  PRMT R21, RZ, 0x7610, R21 ;  /* 0x00007610ff157816 */ /* 0x000fe40000000015 */
[----:B------:R-:W-:Y:S01]  /*23e10*/  LEA R30, P6, R33, R91, 0x1 ;  /* 0x0000005b211e7211 */ /* 0x000fe200078c08ff */
[----:B------:R0:W-:Y:S04]  /*23e20*/  STL [R1+0x100c], R63 ;  /* 0x00100c3f01007387 */ /* 0x0001e80000100800 */
[----:B------:R0:W4:Y:S02]  /*23e30*/  @P0 LDG.E.U16 R21, desc[UR20][R62.64] ;  /* 0x000000143e150981 */ /* 0x000124000c1e1500 */
[----:B------:R-:W-:Y:S01]  /*23e40*/  @!P5 IMAD.MOV R31, RZ, RZ, -R31 ;  /* 0x000000ffff1fd224 */ /* 0x000fe200078e0a1f */
[----:B------:R-:W-:Y:S01]  /*23e50*/  ISETP.GE.AND P5, PT, R51, RZ, PT ;  /* 0x000000ff3300720c */ /* 0x000fe20003fa6270 */
[----:B------:R1:W4:Y:S04]  /*23e60*/  @P0 LDG.E.U16 R50, desc[UR20][R86.64] ;  /* 0x0000001456320981 */ /* 0x000328000c1e1500 */
[----:B---3--:R-:W3:Y:S01]  /*23e70*/  LDL.LU R62, [R1+0x7cc] ;  /* 0x0007cc00013e7983 */ /* 0x008ee20000300800 */
[----:B0-----:R-:W-:-:S03]  /*23e80*/  LEA.HI.X.SX32 R63, R33, R92, 0x1, P6 ;  /* 0x0000005c213f7211 */ /* 0x001fc600030f0eff */
[----:B------:R0:W-:Y:S04]  /*23e90*/  STL [R1+0x1038], R30 ;  /* 0x0010381e01007387 */ /* 0x0001e80000100800 */
[----:B------:R-:W4:Y:S04]  /*23ea0*/  LDL.LU R83, [R1+0x1b50] ;  /* 0x001b500001537983 */ /* 0x000f280000300800 */
[----:B------:R0:W-:Y:S01]  /*23eb0*/  STL [R1+0x1034], R63 ;  /* 0x0010343f01007387 */ /* 0x0001e20000100800 */
[----:B------:R-:W-:-:S03]  /*23ec0*/  ISETP.GT.U32.AND P6, PT, R90, R80, PT ;  /* 0x000000505a00720c */ /* 0x000fc60003fc4070 */
[----:B------:R-:W4:Y:S01]  /*23ed0*/  LDL.LU R33, [R1+0x7d4] ;  /* 0x0007d40001217983 */ /* 0x000f220000300800 */
[----:B-1----:R-:W-:-:S03]  /*23ee0*/  @P0 IMAD.MOV.U32 R86, RZ, RZ, R30 ;  /* 0x000000ffff560224 */ /* 0x002fc600078e001e */
[----:B------:R-:W4:Y:S01]  /*23ef0*/  LDL.LU R51, [R1+0x1b4c] ;  /* 0x001b4c0001337983 */ /* 0x000f220000300800 */
[----:B0-----:R-:W-:-:S04]  /*23f00*/  IMAD.MOV.U32 R30, RZ, RZ, R39 ;  /* 0x000000ffff1e7224 */ /* 0x001fc800078e0027 */
[----:B------:R-:W-:Y:S02]  /*23f10*/  @!P2 IMAD.MOV R30, RZ, RZ, -R30 ;  /* 0x000000ffff1ea224 */ /* 0x000fe400078e0a1e */
[----:B------:R-:W-:-:S03]  /*23f20*/  @!P6 IMAD.IADD R80, R80, 0x1, -R90 ;  /* 0x000000015050e824 */ /* 0x000fc600078e0a5a */
[C---:B------:R-:W-:Y:S01]  /*23f30*/  SEL R30, R2.reuse, R30, !P3 ;  /* 0x0000001e021e7207 */ /* 0x040fe20005800000 */
[----:B------:R-:W-:Y:S01]  /*23f40*/  @P0 IMAD.MOV.U32 R87, RZ, RZ, R63 ;  /* 0x000000ffff570224 */ /* 0x000fe200078e003f */
[----:B------:R-:W-:Y:S01]  /*23f50*/  SEL R39, R2, R31, !P3 ;  /* 0x0000001f02277207 */ /* 0x000fe20005800000 */
[----:B------:R-:W-:Y:S02]  /*23f60*/  IMAD.MOV.U32 R31, RZ, RZ, R80 ;  /* 0x000000ffff1f7224 */ /* 0x000fe400078e0050 */
[----:B------:R-:W-:Y:S01]  /*23f70*/  IMAD R63, R30, UR9, RZ ;  /* 0x000000091e3f7c24 */ /* 0x000fe2000f8e02ff */
[----:B------:R-:W-:Y:S01]  /*23f80*/  ISETP.GT.U32.AND P2, PT, R90, R48, PT ;  /* 0x000000305a00720c */ /* 0x000fe20003f44070 */
[----:B------:R-:W-:Y:S01]  /*23f90*/  IMAD.MOV.U32 R30, RZ, RZ, R18 ;  /* 0x000000ffff1e7224 */ /* 0x000fe200078e0012 */
[----:B------:R0:W4:Y:S01]  /*23fa0*/  @P0 LDG.E.U16 R64, desc[UR20][R86.64] ;  /* 0x0000001456400981 */ /* 0x000122000c1e1500 */
[----:B------:R-:W-:Y:S01]  /*23fb0*/  @!P5 IMAD.MOV R31, RZ, RZ, -R31 ;  /* 0x000000ffff1fd224 */ /* 0x000fe200078e0a1f */
[----:B------:R-:W-:Y:S01]  /*23fc0*/  PRMT R70, RZ, 0x7610, R70 ;  /* 0x00007610ff467816 */ /* 0x000fe20000000046 */
[----:B------:R-:W1:Y:S01]  /*23fd0*/  LDCU UR9, c[0x0][0x3b0] ;  /* 0x00007600ff0977ac */ /* 0x000e620008000800 */
[----:B------:R-:W4:Y:S04]  /*23fe0*/  LDL.LU R18, [R1+0x1b48] ;  /* 0x001b480001127983 */ /* 0x000f280000300800 */
[----:B------:R-:W4:Y:S01]  /*23ff0*/  LDL R80, [R1+0x1604] ;  /* 0x0016040001507983 */ /* 0x000f220000100800 */
[----:B0-----:R-:W-:-:S02]  /*24000*/  IMAD R86, R39, UR7, RZ ;  /* 0x0000000727567c24 */ /* 0x001fc4000f8e02ff */
[----:B------:R-:W-:Y:S01]  /*24010*/  @!P2 IMAD.IADD R48, R48, 0x1, -R90 ;  /* 0x000000013030a824 */ /* 0x000fe200078e0a5a */
[C---:B------:R-:W-:Y:S01]  /*24020*/  LEA R39, P2, R63.reuse, R91, 0x1 ;  /* 0x0000005b3f277211 */ /* 0x040fe200078408ff */
[----:B------:R-:W0:Y:S03]  /*24030*/  LDCU UR7, c[0x0][0x3b0] ;  /* 0x00007600ff0777ac */ /* 0x000e260008000800 */
[----:B------:R-:W-:Y:S02]  /*24040*/  LEA.HI.X.SX32 R63, R63, R92, 0x1, P2 ;  /* 0x0000005c3f3f7211 */ /* 0x000fe400010f0eff */
[----:B------:R-:W-:Y:S02]  /*24050*/  SEL R31, R2, R31, !P3 ;  /* 0x0000001f021f7207 */ /* 0x000fe40005800000 */
[----:B--2---:R-:W-:Y:S02]  /*24060*/  ISETP.GE.AND P6, PT, R68, RZ, PT ;  /* 0x000000ff4400720c */ /* 0x004fe40003fc6270 */
[----:B------:R-:W-:-:S04]  /*24070*/  LEA R68, P5, R86, R91, 0x1 ;  /* 0x0000005b56447211 */ /* 0x000fc800078a08ff */
[----:B------:R-:W-:Y:S01]  /*24080*/  LEA.HI.X.SX32 R86, R86, R92, 0x1, P5 ;  /* 0x0000005c56567211 */ /* 0x000fe200028f0eff */
[----:B------:R-:W-:Y:S04]  /*24090*/  STL [R1+0x1040], R68 ;  /* 0x0010404401007387 */ /* 0x000fe80000100800 */
[----:B------:R-:W-:Y:S01]  /*240a0*/  STL [R1+0x1048], R39 ;  /* 0x0010482701007387 */ /* 0x000fe20000100800 */
[----:B------:R-:W-:-:S03]  /*240b0*/  @P0 IMAD.MOV.U32 R87, RZ, RZ, R86 ;  /* 0x000000ffff570224 */ /* 0x000fc600078e0056 */
[----:B------:R2:W-:Y:S01]  /*240c0*/  STL [R1+0x103c], R86 ;  /* 0x00103c5601007387 */ /* 0x0005e20000100800 */
[----:B------:R-:W-:Y:S01]  /*240d0*/  @!P6 IMAD.MOV R30, RZ, RZ, -R30 ;  /* 0x000000ffff1ee224 */ /* 0x000fe200078e0a1e */
[C---:B---3--:R-:W-:Y:S01]  /*240e0*/  ISETP.GT.U32.AND P4, PT, R90.reuse, R62, PT ;  /* 0x0000003e5a00720c */ /* 0x048fe20003f84070 */
[----:B--2---:R-:W-:Y:S01]  /*240f0*/  @P0 IMAD.MOV.U32 R86, RZ, RZ, R68 ;  /* 0x000000ffff560224 */ /* 0x004fe200078e0044 */
[----:B----4-:R-:W-:Y:S02]  /*24100*/  PRMT R83, RZ, 0x7610, R83 ;  /* 0x00007610ff537816 */ /* 0x010fe40000000053 */
[----:B------:R-:W-:-:S04]  /*24110*/  ISETP.GT.U32.AND P6, PT, R90, R48, PT ;  /* 0x000000305a00720c */ /* 0x000fc80003fc4070 */
[----:B------:R2:W3:Y:S01]  /*24120*/  @P0 LDG.E.U16 R83, desc[UR20][R86.64] ;  /* 0x0000001456530981 */ /* 0x0004e2000c1e1500 */
[----:B------:R-:W-:Y:S02]  /*24130*/  SEL R30, R2, R30, !P3 ;  /* 0x0000001e021e7207 */ /* 0x000fe40005800000 */
[----:B------:R-:W-:Y:S01]  /*24140*/  PRMT R51, RZ, 0x7610, R51 ;  /* 0x00007610ff337816 */ /* 0x000fe20000000033 */
[----:B--2---:R-:W-:Y:S02]  /*24150*/  @P0 IMAD.MOV.U32 R86, RZ, RZ, R39 ;  /* 0x000000ffff560224 */ /* 0x004fe400078e0027 */
[----:B------:R-:W-:-:S05]  /*24160*/  @P0 IMAD.MOV.U32 R87, RZ, RZ, R63 ;  /* 0x000000ffff570224 */ /* 0x000fca00078e003f */
[----:B------:R2:W4:Y:S01]  /*24170*/  @P0 LDG.E.U16 R51, desc[UR20][R86.64] ;  /* 0x0000001456330981 */ /* 0x000522000c1e1500 */
[--C-:B------:R-:W-:Y:S02]  /*24180*/  @!P4 IMAD.IADD R62, R62, 0x1, -R90.reuse ;  /* 0x000000013e3ec824 */ /* 0x100fe400078e0a5a */
[----:B------:R-:W-:Y:S02]  /*24190*/  @!P6 IMAD.IADD R48, R48, 0x1, -R90 ;  /* 0x000000013030e824 */ /* 0x000fe400078e0a5a */
[----:B--2---:R-:W-:Y:S01]  /*241a0*/  IMAD R87, R31, UR10, RZ ;  /* 0x0000000a1f577c24 */ /* 0x004fe2000f8e02ff */
[----:B------:R2:W-:Y:S01]  /*241b0*/  STL [R1+0x1044], R63 ;  /* 0x0010443f01007387 */ /* 0x0005e20000100800 */
[----:B------:R-:W-:Y:S01]  /*241c0*/  IMAD R31, R30, UR11, RZ ;  /* 0x0000000b1e1f7c24 */ /* 0x000fe2000f8e02ff */
[----:B------:R-:W-:Y:S01]  /*241d0*/  ISETP.GT.U32.AND P5, PT, R90, R33, PT ;  /* 0x000000215a00720c */ /* 0x000fe20003fa4070 */
[----:B------:R-:W0:Y:S01]  /*241e0*/  LDCU UR10, c[0x0][0x3b0] ;  /* 0x00007600ff0a77ac */ /* 0x000e220008000800 */
[-C--:B------:R-:W-:Y:S01]  /*241f0*/  LEA R86, P4, R87, R91.reuse, 0x1 ;  /* 0x0000005b57567211 */ /* 0x080fe200078808ff */
[----:B------:R-:W3:Y:S01]  /*24200*/  LDL.LU R39, [R1+0x7dc] ;  /* 0x0007dc0001277983 */ /* 0x000ee20000300800 */
[----:B------:R-:W-:Y:S01]  /*24210*/  LEA R30, P6, R31, R91, 0x1 ;  /* 0x0000005b1f1e7211 */ /* 0x000fe200078c08ff */
[----:B------:R-:W0:Y:S01]  /*24220*/  LDCU UR11, c[0x0][0x3b0] ;  /* 0x00007600ff0b77ac */ /* 0x000e220008000800 */
[----:B------:R-:W-:Y:S01]  /*24230*/  LEA.HI.X.SX32 R87, R87, R92, 0x1, P4 ;  /* 0x0000005c57577211 */ /* 0x000fe200020f0eff */
[----:B------:R-:W3:Y:S01]  /*24240*/  LDL R68, [R1+0x1608] ;  /* 0x0016080001447983 */ /* 0x000ee20000100800 */
[----:B------:R-:W-:-:S03]  /*24250*/  ISETP.GE.AND P4, PT, R80, RZ, PT ;  /* 0x000000ff5000720c */ /* 0x000fc60003f86270 */
[----:B--2---:R-:W2:Y:S04]  /*24260*/  LDL R63, [R1+0x15fc] ;  /* 0x0015fc00013f7983 */ /* 0x004ea80000100800 */
[----:B------:R-:W-:Y:S04]  /*24270*/  STL [R1+0x1050], R86 ;  /* 0x0010505601007387 */ /* 0x000fe80000100800 */
[----:B------:R-:W-:Y:S04]  /*24280*/  STL [R1+0x1078], R30 ;  /* 0x0010781e01007387 */ /* 0x000fe80000100800 */
[----:B------:R-:W-:Y:S04]  /*24290*/  STL [R1+0x104c], R87 ;  /* 0x00104c5701007387 */ /* 0x000fe80000100800 */
[----:B------:R-:W2:Y:S01]  /*242a0*/  LDL.LU R80, [R1+0x1b44] ;  /* 0x001b440001507983 */ /* 0x000ea20000300800 */
[----:B------:R-:W-:Y:S01]  /*242b0*/  @!P5 IMAD.IADD R33, R33, 0x1, -R90 ;  /* 0x000000012121d824 */ /* 0x000fe200078e0a5a */
[----:B------:R-:W-:-:S02]  /*242c0*/  ISETP.GT.U32.AND P5, PT, R90, R62, PT ;  /* 0x0000003e5a00720c */ /* 0x000fc40003fa4070 */
[----:B------:R-:W-:-:S05]  /*242d0*/  LEA.HI.X.SX32 R31, R31, R92, 0x1, P6 ;  /* 0x0000005c1f1f7211 */ /* 0x000fca00030f0eff */
[----:B------:R0:W-:Y:S04]  /*242e0*/  STL [R1+0x1074], R31 ;  /* 0x0010741f01007387 */ /* 0x0001e80000100800 */
[----:B------:R0:W3:Y:S02]  /*242f0*/  @P0 LDG.E.U16 R70, desc[UR20][R30.64] ;  /* 0x000000141e460981 */ /* 0x0000e4000c1e1500 */
[----:B------:R-:W-:Y:S02]  /*24300*/  @!P5 IMAD.IADD R62, R62, 0x1, -R90 ;  /* 0x000000013e3ed824 */ /* 0x000fe400078e0a5a */
[----:B0-----:R-:W-:Y:S02]  /*24310*/  IMAD.MOV.U32 R31, RZ, RZ, R48 ;  /* 0x000000ffff1f7224 */ /* 0x001fe400078e0030 */
[----:B------:R-:W-:Y:S01]  /*24320*/  IMAD.MOV.U32 R30, RZ, RZ, R62 ;  /* 0x000000ffff1e7224 */ /* 0x000fe200078e003e */
[C---:B------:R-:W-:Y:S01]  /*24330*/  ISETP.GT.U32.AND P2, PT, R90.reuse, R19, PT ;  /* 0x000000135a00720c */ /* 0x040fe20003f44070 */
[----:B------:R-:W-:Y:S01]  /*24340*/  @!P4 IMAD.MOV R31, RZ, RZ, -R31 ;  /* 0x000000ffff1fc224 */ /* 0x000fe200078e0a1f */
[----:B------:R-:W-:-:S02]  /*24350*/  ISETP.GT.U32.AND P5, PT, R90, R33, PT ;  /* 0x000000215a00720c */ /* 0x000fc40003fa4070 */
[----:B------:R-:W-:-:S09]  /*24360*/  PRMT R18, RZ, 0x7610, R18 ;  /* 0x00007610ff127816 */ /* 0x000fd20000000012 */
[----:B------:R-:W-:Y:S01]  /*24370*/  @!P2 IMAD.IADD R19, R19, 0x1, -R90 ;  /* 0x000000011313a824 */ /* 0x000fe200078e0a5a */
[----:B--2---:R-:W-:Y:S01]  /*24380*/  ISETP.GE.AND P6, PT, R80, RZ, PT ;  /* 0x000000ff5000720c */ /* 0x004fe20003fc6270 */
[----:B------:R0:W2:Y:S04]  /*24390*/  @P0 LDG.E.U16 R18, desc[UR20][R86.64] ;  /* 0x0000001456120981 */ /* 0x0000a8000c1e1500 */
[----:B------:R-:W2:Y:S04]  /*243a0*/  LDL.LU R80, [R1+0x1b40] ;  /* 0x001b400001507983 */ /* 0x000ea80000300800 */
[----:B------:R-:W4:Y:S04]  /*243b0*/  LDL.LU R48, [R1+0x1b3c] ;  /* 0x001b3c0001307983 */ /* 0x000f280000300800 */
[----:B------:R-:W4:Y:S01]  /*243c0*/  LDL R62, [R1+0x160c] ;  /* 0x00160c00013e7983 */ /* 0x000f220000100800 */
[C---:B------:R-:W-:Y:S01]  /*243d0*/  ISETP.GT.U32.AND P2, PT, R90.reuse, R19, PT ;  /* 0x000000135a00720c */ /* 0x040fe20003f44070 */
[----:B------:R-:W-:Y:S01]  /*243e0*/  @!P6 IMAD.MOV R30, RZ, RZ, -R30 ;  /* 0x000000ffff1ee224 */ /* 0x000fe200078e0a1e */
[----:B---3--:R-:W-:-:S02]  /*243f0*/  ISETP.GT.U32.AND P4, PT, R90, R39, PT ;  /* 0x000000275a00720c */ /* 0x008fc40003f84070 */
[C---:B------:R-:W-:Y:S02]  /*24400*/  SEL R31, R2.reuse, R31, !P3 ;  /* 0x0000001f021f7207 */ /* 0x040fe40005800000 */
[----:B------:R-:W-:-:S03]  /*24410*/  SEL R30, R2, R30, !P3 ;  /* 0x0000001e021e7207 */ /* 0x000fc60005800000 */
[----:B0-----:R-:W-:Y:S01]  /*24420*/  IMAD R86, R31, UR7, RZ ;  /* 0x000000071f567c24 */ /* 0x001fe2000f8e02ff */
[----:B------:R-:W-:Y:S01]  /*24430*/  ISETP.GE.AND P6, PT, R63, RZ, PT ;  /* 0x000000ff3f00720c */ /* 0x000fe20003fc6270 */
[--C-:B------:R-:W-:Y:S01]  /*24440*/  @!P5 IMAD.IADD R33, R33, 0x1, -R90.reuse ;  /* 0x000000012121d824 */ /* 0x100fe200078e0a5a */
[----:B------:R-:W0:Y:S01]  /*24450*/  LDCU UR7, c[0x0][0x3b0] ;  /* 0x00007600ff0777ac */ /* 0x000e220008000800 */
[----:B-1----:R-:W-:Y:S02]  /*24460*/  IMAD R63, R30, UR9, RZ ;  /* 0x000000091e3f7c24 */ /* 0x002fe4000f8e02ff */
[--C-:B------:R-:W-:Y:S01]  /*24470*/  @!P2 IMAD.IADD R19, R19, 0x1, -R90.reuse ;  /* 0x000000011313a824 */ /* 0x100fe200078e0a5a */
[CC--:B------:R-:W-:Y:S01]  /*24480*/  LEA R30, P2, R86.reuse, R91.reuse, 0x1 ;  /* 0x0000005b561e7211 */ /* 0x0c0fe200078408ff */
[----:B------:R-:W-:Y:S02]  /*24490*/  IMAD.MOV.U32 R31, RZ, RZ, R33 ;  /* 0x000000ffff1f7224 */ /* 0x000fe400078e0021 */
[----:B------:R-:W-:Y:S01]  /*244a0*/  @!P4 IMAD.IADD R39, R39, 0x1, -R90 ;  /* 0x000000012727c824 */ /* 0x000fe200078e0a5a */
[----:B------:R-:W-:Y:S01]  /*244b0*/  LEA R33, P4, R63, R91, 0x1 ;  /* 0x0000005b3f217211 */ /* 0x000fe200078808ff */
[----:B------:R-:W1:Y:S01]  /*244c0*/  LDCU UR9, c[0x0][0x3b0] ;  /* 0x00007600ff0977ac */ /* 0x000e620008000800 */
[----:B------:R-:W-:-:S02]  /*244d0*/  LEA.HI.X.SX32 R86, R86, R92, 0x1, P2 ;  /* 0x0000005c56567211 */ /* 0x000fc400010f0eff */
[----:B------:R-:W-:Y:S02]  /*244e0*/  ISETP.GE.AND P5, PT, R68, RZ, PT ;  /* 0x000000ff4400720c */ /* 0x000fe40003fa6270 */
[----:B------:R-:W3:Y:S01]  /*244f0*/  LDL.LU R68, [R1+0x7e8] ;  /* 0x0007e80001447983 */ /* 0x000ee20000300800 */
[----:B------:R-:W-:-:S03]  /*24500*/  @P0 IMAD.MOV.U32 R87, RZ, RZ, R86 ;  /* 0x000000ffff570224 */ /* 0x000fc600078e0056 */
[----:B------:R-:W-:Y:S04]  /*24510*/  STL [R1+0x1080], R30 ;  /* 0x0010801e01007387 */ /* 0x000fe80000100800 */
[----:B------:R-:W-:Y:S04]  /*24520*/  STL [R1+0x1088], R33 ;  /* 0x0010882101007387 */ /* 0x000fe80000100800 */
[----:B------:R0:W-:Y:S01]  /*24530*/  STL [R1+0x107c], R86 ;  /* 0x00107c5601007387 */ /* 0x0001e20000100800 */
[----:B------:R-:W-:Y:S02]  /*24540*/  @!P6 IMAD.MOV R31, RZ, RZ, -R31 ;  /* 0x000000ffff1fe224 */ /* 0x000fe400078e0a1f */
[----:B0-----:R-:W-:-:S02]  /*24550*/  @P0 IMAD.MOV.U32 R86, RZ, RZ, R30 ;  /* 0x000000ffff560224 */ /* 0x001fc400078e001e */
[----:B------:R-:W-:Y:S02]  /*24560*/  IMAD.MOV.U32 R30, RZ, RZ, R19 ;  /* 0x000000ffff1e7224 */ /* 0x000fe400078e0013 */
[----:B------:R-:W3:Y:S01]  /*24570*/  LDL.LU R19, [R1+0x1b38] ;  /* 0x001b380001137983 */ /* 0x000ee20000300800 */
[----:B------:R-:W-:Y:S02]  /*24580*/  ISETP.GT.U32.AND P2, PT, R90, R49, PT ;  /* 0x000000315a00720c */ /* 0x000fe40003f44070 */
[----:B------:R-:W-:Y:S02]  /*24590*/  SEL R31, R2, R31, !P3 ;  /* 0x0000001f021f7207 */ /* 0x000fe40005800000 */
[----:B------:R-:W-:-:S03]  /*245a0*/  LEA.HI.X.SX32 R63, R63, R92, 0x1, P4 ;  /* 0x0000005c3f3f7211 */ /* 0x000fc600020f0eff */
[----:B------:R-:W-:Y:S01]  /*245b0*/  IMAD R31, R31, UR10, RZ ;  /* 0x0000000a1f1f7c24 */ /* 0x000fe2000f8e02ff */
[----:B--2---:R-:W-:Y:S01]  /*245c0*/  PRMT R80, RZ, 0x7610, R80 ;  /* 0x00007610ff507816 */ /* 0x004fe20000000050 */
[----:B------:R0:W-:Y:S04]  /*245d0*/  STL [R1+0x1084], R63 ;  /* 0x0010843f01007387 */ /* 0x0001e80000100800 */
[----:B------:R-:W-:Y:S01]  /*245e0*/  @!P2 IMAD.IADD R49, R49, 0x1, -R90 ;  /* 0x000000013131a824 */ /* 0x000fe200078e0a5a */
[----:B------:R-:W-:Y:S01]  /*245f0*/  ISETP.GT.U32.AND P6, PT, R90, R39, PT ;  /* 0x000000275a00720c */ /* 0x000fe20003fc4070 */
[----:B------:R-:W-:Y:S01]  /*24600*/  @!P5 IMAD.MOV R30, RZ, RZ, -R30 ;  /* 0x000000ffff1ed224 */ /* 0x000fe200078e0a1e */
[----:B----4-:R-:W-:Y:S01]  /*24610*/  PRMT R48, RZ, 0x7610, R48 ;  /* 0x00007610ff307816 */ /* 0x010fe20000000030 */
[----:B------:R2:W4:Y:S01]  /*24620*/  @P0 LDG.E.U16 R80, desc[UR20][R86.64] ;  /* 0x0000001456500981 */ /* 0x000522000c1e1500 */
[----:B------:R-:W1:Y:S01]  /*24630*/  LDCU UR10, c[0x0][0x3b0] ;  /* 0x00007600ff0a77ac */ /* 0x000e620008000800 */
[----:B------:R-:W-:Y:S01]  /*24640*/  ISETP.GE.AND P4, PT, R62, RZ, PT ;  /* 0x000000ff3e00720c */ /* 0x000fe20003f86270 */
[----:B--2---:R-:W-:Y:S01]  /*24650*/  @P0 IMAD.MOV.U32 R87, RZ, RZ, R63 ;  /* 0x000000ffff570224 */ /* 0x004fe200078e003f */
[----:B0-----:R-:W-:-:S05]  /*24660*/  LEA R63, P2, R31, R91, 0x1 ;  /* 0x0000005b1f3f7211 */ /* 0x001fca00078408ff */
[----:B------:R-:W-:Y:S04]  /*24670*/  STL [R1+0x1090], R63 ;  /* 0x0010903f01007387 */ /* 0x000fe80000100800 */
[----:B------:R-:W2:Y:S01]  /*24680*/  LDL R62, [R1+0x15c0] ;  /* 0x0015c000013e7983 */ /* 0x000ea20000100800 */
[----:B------:R-:W-:Y:S01]  /*24690*/  @P0 IMAD.MOV.U32 R86, RZ, RZ, R33 ;  /* 0x000000ffff560224 */ /* 0x000fe200078e0021 */
[----:B------:R-:W-:Y:S01]  /*246a0*/  SEL R33, R2, R30, !P3 ;  /* 0x0000001e02217207 */ /* 0x000fe20005800000 */
[----:B------:R-:W-:Y:S01]  /*246b0*/  @!P6 IMAD.IADD R39, R39, 0x1, -R90 ;  /* 0x000000012727e824 */ /* 0x000fe200078e0a5a */
[C---:B------:R-:W-:Y:S02]  /*246c0*/  ISETP.GT.U32.AND P5, PT, R90.reuse, R49, PT ;  /* 0x000000315a00720c */ /* 0x040fe40003fa4070 */
[----:B------:R0:W4:Y:S01]  /*246d0*/  @P0 LDG.E.U16 R48, desc[UR20][R86.64] ;  /* 0x0000001456300981 */ /* 0x000122000c1e1500 */
[----:B------:R-:W-:Y:S01]  /*246e0*/  IMAD.MOV.U32 R30, RZ, RZ, R39 ;  /* 0x000000ffff1e7224 */ /* 0x000fe200078e0027 */
[C---:B------:R-:W-:Y:S01]  /*246f0*/  ISETP.GT.U32.AND P6, PT, R90.reuse, R16, PT ;  /* 0x000000105a00720c */ /* 0x040fe20003fc4070 */
[----:B------:R-:W-:Y:S01]  /*24700*/  IMAD R33, R33, UR11, RZ ;  /* 0x0000000b21217c24 */ /* 0x000fe2000f8e02ff */
[----:B------:R-:W4:Y:S01]  /*24710*/  LDL R39, [R1+0x15c4] ;  /* 0x0015c40001277983 */ /* 0x000f220000100800 */
[----:B------:R-:W-:Y:S01]  /*24720*/  @!P4 IMAD.MOV R30, RZ, RZ, -R30 ;  /* 0x000000ffff1ec224 */ /* 0x000fe200078e0a1e */
[----:B---3--:R-:W-:-:S02]  /*24730*/  ISETP.GT.U32.AND P4, PT, R90, R68, PT ;  /* 0x000000445a00720c */ /* 0x008fc40003f84070 */
[----:B0-----:R-:W-:Y:S02]  /*24740*/  LEA.HI.X.SX32 R86, R31, R92, 0x1, P2 ;  /* 0x0000005c1f567211 */ /* 0x001fe400010f0eff */
[----:B------:R-:W-:-:S03]  /*24750*/  LEA R31, P2, R33, R91, 0x1 ;  /* 0x0000005b211f7211 */ /* 0x000fc600078408ff */
[----:B------:R0:W-:Y:S01]  /*24760*/  STL [R1+0x108c], R86 ;  /* 0x00108c5601007387 */ /* 0x0001e20000100800 */
[----:B------:R-:W-:Y:S01]  /*24770*/  @P0 IMAD.MOV.U32 R87, RZ, RZ, R86 ;  /* 0x000000ffff570224 */ /* 0x000fe200078e0056 */
[----:B------:R-:W-:Y:S01]  /*24780*/  LEA.HI.X.SX32 R33, R33, R92, 0x1, P2 ;  /* 0x0000005c21217211 */ /* 0x000fe200010f0eff */
[----:B------:R-:W-:Y:S01]  /*24790*/  @!P5 IMAD.IADD R49, R49, 0x1, -R90 ;  /* 0x000000013131d824 */ /* 0x000fe200078e0a5a */
[----:B------:R-:W-:Y:S01]  /*247a0*/  STL [R1+0x10b8], R31 ;  /* 0x0010b81f01007387 */ /* 0x000fe20000100800 */
[----:B------:R-:W-:Y:S02]  /*247b0*/  ISETP.GE.AND P2, PT, R81, RZ, PT ;  /* 0x000000ff5100720c */ /* 0x000fe40003f46270 */
[----:B------:R-:W-:Y:S01]  /*247c0*/  SEL R30, R2, R30, !P3 ;  /* 0x0000001e021e7207 */ /* 0x000fe20005800000 */
[----:B------:R-:W3:Y:S01]  /*247d0*/  LDL.LU R81, [R1+0x1b34] ;  /* 0x001b340001517983 */ /* 0x000ee20000300800 */
[----:B0-----:R-:W-:Y:S01]  /*247e0*/  @P0 IMAD.MOV.U32 R86, RZ, RZ, R63 ;  /* 0x000000ffff560224 */ /* 0x001fe200078e003f */
[----:B------:R-:W-:-:S02]  /*247f0*/  PRMT R19, RZ, 0x7610, R19 ;  /* 0x00007610ff137816 */ /* 0x000fc40000000013 */
[----:B------:R0:W-:Y:S01]  /*24800*/  STL [R1+0x10b4], R33 ;  /* 0x0010b42101007387 */ /* 0x0001e20000100800 */
[----:B------:R-:W-:-:S03]  /*24810*/  @!P6 IMAD.IADD R16, R16, 0x1, -R90 ;  /* 0x000000011010e824 */ /* 0x000fc600078e0a5a */
[----:B------:R0:W3:Y:S01]  /*24820*/  @P0 LDG.E.U16 R19, desc[UR20][R86.64] ;  /* 0x0000001456130981 */ /* 0x0000e2000c1e1500 */
[----:B------:R-:W-:Y:S01]  /*24830*/  @!P4 IMAD.IADD R68, R68, 0x1, -R90 ;  /* 0x000000014444c824 */ /* 0x000fe200078e0a5a */
[----:B------:R-:W-:Y:S02]  /*24840*/  ISETP.GT.U32.AND P4, PT, R90, R16, PT ;  /* 0x000000105a00720c */ /* 0x000fe40003f84070 */
[----:B0-----:R-:W-:Y:S01]  /*24850*/  @P0 MOV R87, R33 ;  /* 0x0000002100570202 */ /* 0x001fe20000000f00 */
[----:B------:R-:W-:Y:S02]  /*24860*/  IMAD R33, R30, UR7, RZ ;  /* 0x000000071e217c24 */ /* 0x000fe4000f8e02ff */
[----:B------:R-:W-:Y:S01]  /*24870*/  @P0 IMAD.MOV.U32 R86, RZ, RZ, R31 ;  /* 0x000000ffff560224 */ /* 0x000fe200078e001f */
[----:B------:R-:W-:Y:S01]  /*24880*/  ISETP.GT.U32.AND P6, PT, R90, R68, PT ;  /* 0x000000445a00720c */ /* 0x000fe20003fc4070 */
[----:B------:R-:W-:Y:S01]  /*24890*/  IMAD.MOV.U32 R30, RZ, RZ, R49 ;  /* 0x000000ffff1e7224 */ /* 0x000fe200078e0031 */
[----:B------:R-:W0:Y:S01]  /*248a0*/  LDCU UR7, c[0x0][0x3b0] ;  /* 0x00007600ff0777ac */ /* 0x000e220008000800 */
[----:B------:R-:W3:Y:S01]  /*248b0*/  LDL.LU R49, [R1+0x1b30] ;  /* 0x001b300001317983 */ /* 0x000ee20000300800 */
[----:B------:R-:W-:-:S03]  /*248c0*/  LEA R31, P5, R33, R91, 0x1 ;  /* 0x0000005b211f7211 */ /* 0x000fc600078a08ff */
[----:B------:R-:W-:Y:S01]  /*248d0*/  @!P4 IMAD.IADD R16, R16, 0x1, -R90 ;  /* 0x000000011010c824 */ /* 0x000fe200078e0a5a */
[----:B------:R-:W-:Y:S01]  /*248e0*/  LEA.HI.X.SX32 R33, R33, R92, 0x1, P5 ;  /* 0x0000005c21217211 */ /* 0x000fe200028f0eff */
[----:B------:R0:W-:Y:S04]  /*248f0*/  STL [R1+0x10c0], R31 ;  /* 0x0010c01f01007387 */ /* 0x0001e80000100800 */
[----:B------:R0:W-:Y:S01]  /*24900*/  STL [R1+0x10bc], R33 ;  /* 0x0010bc2101007387 */ /* 0x0001e20000100800 */
[----:B--2---:R-:W-:Y:S01]  /*24910*/  ISETP.GE.AND P5, PT, R62, RZ, PT ;  /* 0x000000ff3e00720c */ /* 0x004fe20003fa6270 */
[----:B------:R-:W-:Y:S02]  /*24920*/  @P0 IMAD.MOV.U32 R62, RZ, RZ, R31 ;  /* 0x000000ffff3e0224 */ /* 0x000fe400078e001f */
[----:B0-----:R-:W-:-:S02]  /*24930*/  IMAD.MOV.U32 R31, RZ, RZ, R16 ;  /* 0x000000ffff1f7224 */ /* 0x001fc400078e0010 */
[----:B------:R-:W2:Y:S01]  /*24940*/  LDL.LU R16, [R1+0x1b2c] ;  /* 0x001b2c0001107983 */ /* 0x000ea20000300800 */
[----:B------:R-:W-:Y:S01]  /*24950*/  @!P2 IMAD.MOV R30, RZ, RZ, -R30 ;  /* 0x000000ffff1ea224 */ /* 0x000fe200078e0a1e */
[----:B------:R-:W-:-:S04]  /*24960*/  ISETP.GT.U32.AND P2, PT, R90, R78, PT ;  /* 0x0000004e5a00720c */ /* 0x000fc80003f44070 */
[----:B------:R-:W-:Y:S01]  /*24970*/  SEL R30, R2, R30, !P3 ;  /* 0x0000001e021e7207 */ /* 0x000fe20005800000 */
[----:B------:R-:W-:-:S04]  /*24980*/  @P0 IMAD.MOV.U32 R63, RZ, RZ, R33 ;  /* 0x000000ffff3f0224 */ /* 0x000fc800078e0021 */
[----:B-1----:R-:W-:Y:S01]  /*24990*/  IMAD R30, R30, UR9, RZ ;  /* 0x000000091e1e7c24 */ /* 0x002fe2000f8e02ff */
[----:B----4-:R-:W-:Y:S01]  /*249a0*/  ISETP.GE.AND P4, PT, R39, RZ, PT ;  /* 0x000000ff2700720c */ /* 0x010fe20003f86270 */
[--C-:B------:R-:W-:Y:S01]  /*249b0*/  @!P6 IMAD.IADD R68, R68, 0x1, -R90.reuse ;  /* 0x000000014444e824 */ /* 0x100fe200078e0a5a */
[----:B------:R-:W0:Y:S01]  /*249c0*/  LDCU UR9, c[0x0][0x3b0] ;  /* 0x00007600ff0977ac */ /* 0x000e220008000800 */
[----:B------:R-:W-:Y:S01]  /*249d0*/  @!P2 IMAD.IADD R78, R78, 0x1, -R90 ;  /* 0x000000014e4ea824 */ /* 0x000fe200078e0a5a */
[----:B------:R-:W-:-:S04]  /*249e0*/  LEA R33, P6, R30, R91, 0x1 ;  /* 0x0000005b1e217211 */ /* 0x000fc800078c08ff */
[----:B------:R-:W-:Y:S02]  /*249f0*/  LEA.HI.X.SX32 R39, R30, R92, 0x1, P6 ;  /* 0x0000005c1e277211 */ /* 0x000fe400030f0eff */
[C---:B------:R-:W-:Y:S01]  /*24a00*/  ISETP.GT.U32.AND P6, PT, R90.reuse, R78, PT ;  /* 0x0000004e5a00720c */ /* 0x040fe20003fc4070 */
[----:B------:R-:W-:Y:S01]  /*24a10*/  IMAD.MOV.U32 R30, RZ, RZ, R68 ;  /* 0x000000ffff1e7224 */ /* 0x000fe200078e0044 */
[C---:B------:R-:W-:Y:S01]  /*24a20*/  ISETP.GT.U32.AND P2, PT, R90.reuse, R46, PT ;  /* 0x0000002e5a00720c */ /* 0x040fe20003f44070 */
[----:B------:R-:W-:Y:S01]  /*24a30*/  @!P5 IMAD.MOV R31, RZ, RZ, -R31 ;  /* 0x000000ffff1fd224 */ /* 0x000fe200078e0a1f */
[----:B---3--:R-:W-:Y:S01]  /*24a40*/  PRMT R81, RZ, 0x7610, R81 ;  /* 0x00007610ff517816 */ /* 0x008fe20000000051 */
[----:B------:R-:W-:Y:S01]  /*24a50*/  @!P4 IMAD.MOV R30, RZ, RZ, -R30 ;  /* 0x000000ffff1ec224 */ /* 0x000fe200078e0a1e */
[----:B------:R-:W-:Y:S02]  /*24a60*/  ISETP.GT.U32.AND P5, PT, R90, R17, PT ;  /* 0x000000115a00720c */ /* 0x000fe40003fa4070 */
[----:B------:R-:W-:-:S02]  /*24a70*/  ISETP.GE.AND P4, PT, R79, RZ, PT ;  /* 0x000000ff4f00720c */ /* 0x000fc40003f86270 */
[----:B------:R1:W3:Y:S01]  /*24a80*/  @P0 LDG.E.U16 R81, desc[UR20][R62.64] ;  /* 0x000000143e510981 */ /* 0x0002e2000c1e1500 */
[C---:B------:R-:W-:Y:S02]  /*24a90*/  SEL R31, R2.reuse, R31, !P3 ;  /* 0x0000001f021f7207 */ /* 0x040fe40005800000 */
[----:B------:R-:W-:Y:S01]  /*24aa0*/  SEL R30, R2, R30, !P3 ;  /* 0x0000001e021e7207 */ /* 0x000fe20005800000 */
[--C-:B------:R-:W-:Y:S01]  /*24ab0*/  @!P6 IMAD.IADD R78, R78, 0x1, -R90.reuse ;  /* 0x000000014e4ee824 */ /* 0x100fe200078e0a5a */
[----:B------:R4:W-:Y:S01]  /*24ac0*/  STL [R1+0x10c8], R33 ;  /* 0x0010c82101007387 */ /* 0x0009e20000100800 */
[----:B-1----:R-:W-:Y:S02]  /*24ad0*/  @P0 IMAD.MOV.U32 R62, RZ, RZ, R33 ;  /* 0x000000ffff3e0224 */ /* 0x002fe400078e0021 */
[----:B------:R-:W-:Y:S01]  /*24ae0*/  @P0 IMAD.MOV.U32 R63, RZ, RZ, R39 ;  /* 0x000000ffff3f0224 */ /* 0x000fe200078e0027 */
[----:B------:R1:W-:Y:S01]  /*24af0*/  STL [R1+0x10c4], R39 ;  /* 0x0010c42701007387 */ /* 0x0003e20000100800 */
[----:B------:R-:W-:Y:S01]  /*24b00*/  @!P2 IMAD.IADD R46, R46, 0x1, -R90 ;  /* 0x000000012e2ea824 */ /* 0x000fe200078e0a5a */
[----:B------:R-:W-:Y:S01]  /*24b10*/  PRMT R49, RZ, 0x7610, R49 ;  /* 0x00007610ff317816 */ /* 0x000fe20000000031 */
[----:B----4-:R-:W-:Y:S01]  /*24b20*/  IMAD R33, R30, UR10, RZ ;  /* 0x0000000a1e217c24 */ /* 0x010fe2000f8e02ff */
[----:B------:R-:W4:Y:S01]  /*24b30*/  LDL.LU R79, [R1+0x1b28] ;  /* 0x001b2800014f7983 */ /* 0x000f220000300800 */
[----:B------:R-:W-:-:S02]  /*24b40*/  IMAD.MOV.U32 R30, RZ, RZ, R78 ;  /* 0x000000ffff1e7224 */ /* 0x000fc400078e004e */
[----:B------:R-:W-:Y:S01]  /*24b50*/  @!P5 IMAD.IADD R17, R17, 0x1, -R90 ;  /* 0x000000011111d824 */ /* 0x000fe200078e0a5a */
[----:B------:R0:W3:Y:S01]  /*24b60*/  @P0 LDG.E.U16 R49, desc[UR20][R62.64] ;  /* 0x000000143e310981 */ /* 0x0000e2000c1e1500 */
[C---:B------:R-:W-:Y:S01]  /*24b70*/  ISETP.GT.U32.AND P2, PT, R90.reuse, R46, PT ;  /* 0x0000002e5a00720c */ /* 0x040fe20003f44070 */
[----:B------:R-:W2:Y:S02]  /*24b80*/  LDCU UR10, c[0x0][0x3b0] ;  /* 0x00007600ff0a77ac */ /* 0x000ea40008000800 */
[----:B------:R-:W3:Y:S01]  /*24b90*/  LDL.LU R78, [R1+0x1b24] ;  /* 0x001b2400014e7983 */ /* 0x000ee20000300800 */
[----:B0-----:R-:W-:Y:S02]  /*24ba0*/  IMAD R62, R31, UR7, RZ ;  /* 0x000000071f3e7c24 */ /* 0x001fe4000f8e02ff */
[----:B------:R-:W-:Y:S01]  /*24bb0*/  @!P4 IMAD.MOV R30, RZ, RZ, -R30 ;  /* 0x000000ffff1ec224 */ /* 0x000fe200078e0a1e */
[----:B------:R-:W-:-:S06]  /*24bc0*/  ISETP.GT.U32.AND P4, PT, R90, R17, PT ;  /* 0x000000115a00720c */ /* 0x000fcc0003f84070 */
[----:B------:R-:W-:Y:S01]  /*24bd0*/  @!P2 IMAD.IADD R46, R46, 0x1, -R90 ;  /* 0x000000012e2ea824 */ /* 0x000fe200078e0a5a */
[CC--:B-1----:R-:W-:Y:S01]  /*24be0*/  LEA R39, P6, R62.reuse, R91.reuse, 0x1 ;  /* 0x0000005b3e277211 */ /* 0x0c2fe200078c08ff */
[----:B------:R-:W0:Y:S01]  /*24bf0*/  LDCU UR7, c[0x0][0x3b0] ;  /* 0x00007600ff0777ac */ /* 0x000e220008000800 */
[C---:B------:R-:W-:Y:S02]  /*24c00*/  LEA R31, P5, R33.reuse, R91, 0x1 ;  /* 0x0000005b211f7211 */ /* 0x040fe400078a08ff */
[-C--:B------:R-:W-:Y:S01]  /*24c10*/  LEA.HI.X.SX32 R62, R62, R92.reuse, 0x1, P6 ;  /* 0x0000005c3e3e7211 */ /* 0x080fe200030f0eff */
[----:B------:R-:W-:Y:S01]  /*24c20*/  STL [R1+0x10d0], R39 ;  /* 0x0010d02701007387 */ /* 0x000fe20000100800 */
[----:B------:R-:W-:-:S03]  /*24c30*/  LEA.HI.X.SX32 R33, R33, R92, 0x1, P5 ;  /* 0x0000005c21217211 */ /* 0x000fc600028f0eff */
[----:B------:R-:W-:Y:S01]  /*24c40*/  STL [R1+0x10f8], R31 ;  /* 0x0010f81f01007387 */ /* 0x000fe20000100800 */
[----:B------:R-:W-:-:S03]  /*24c50*/  @P0 IMAD.MOV.U32 R63, RZ, RZ, R62 ;  /* 0x000000ffff3f0224 */ /* 0x000fc600078e003e */
[----:B------:R1:W-:Y:S01]  /*24c60*/  STL [R1+0x10cc], R62 ;  /* 0x0010cc3e01007387 */ /* 0x0003e20000100800 */
[----:B------:R-:W-:Y:S01]  /*24c70*/  ISETP.GE.AND P2, PT, R77, RZ, PT ;  /* 0x000000ff4d00720c */ /* 0x000fe20003f46270 */
[----:B------:R-:W-:Y:S01]  /*24c80*/  @!P4 IMAD.IADD R17, R17, 0x1, -R90 ;  /* 0x000000011111c824 */ /* 0x000fe200078e0a5a */
[----:B------:R-:W-:Y:S01]  /*24c90*/  ISETP.GE.AND P4, PT, R76, RZ, PT ;  /* 0x000000ff4c00720c */ /* 0x000fe20003f86270 */
[----:B------:R0:W-:Y:S04]  /*24ca0*/  STL [R1+0x10f4], R33 ;  /* 0x0010f42101007387 */ /* 0x0001e80000100800 */
[----:B------:R-:W4:Y:S01]  /*24cb0*/  LDL.LU R77, [R1+0x1b20] ;  /* 0x001b2000014d7983 */ /* 0x000f220000300800 */
[----:B-1----:R-:W-:-:S03]  /*24cc0*/  @P0 IMAD.MOV.U32 R62, RZ, RZ, R39 ;  /* 0x000000ffff3e0224 */ /* 0x002fc600078e0027 */
[----:B------:R-:W4:Y:S01]  /*24cd0*/  LDL.LU R76, [R1+0x1b1c] ;  /* 0x001b1c00014c7983 */ /* 0x000f220000300800 */
[----:B------:R-:W-:Y:S02]  /*24ce0*/  ISETP.GT.U32.AND P5, PT, R90, R74, PT ;  /* 0x0000004a5a00720c */ /* 0x000fe40003fa4070 */
[----:B------:R-:W-:-:S05]  /*24cf0*/  SEL R30, R2, R30, !P3 ;  /* 0x0000001e021e7207 */ /* 0x000fca0005800000 */
[----:B------:R-:W-:Y:S01]  /*24d00*/  IMAD R30, R30, UR9, RZ ;  /* 0x000000091e1e7c24 */ /* 0x000fe2000f8e02ff */
[----:B--2---:R-:W-:-:S05]  /*24d10*/  PRMT R16, RZ, 0x7610, R16 ;  /* 0x00007610ff107816 */ /* 0x004fca0000000010 */
[----:B------:R-:W-:Y:S01]  /*24d20*/  @!P5 IMAD.IADD R74, R74, 0x1, -R90 ;  /* 0x000000014a4ad824 */ /* 0x000fe200078e0a5a */
[----:B------:R-:W-:Y:S01]  /*24d30*/  ISETP.GT.U32.AND P6, PT, R90, R72, PT ;  /* 0x000000485a00720c */ /* 0x000fe20003fc4070 */
[----:B------:R-:W1:Y:S01]  /*24d40*/  LDCU UR9, c[0x0][0x3b0] ;  /* 0x00007600ff0977ac */ /* 0x000e620008000800 */
[----:B------:R2:W4:Y:S02]  /*24d50*/  @P0 LDG.E.U16 R16, desc[UR20][R62.64] ;  /* 0x000000143e100981 */ /* 0x000524000c1e1500 */
[----:B--2---:R-:W-:Y:S02]  /*24d60*/  @P0 IMAD.MOV.U32 R62, RZ, RZ, R31 ;  /* 0x000000ffff3e0224 */ /* 0x004fe400078e001f */
[----:B------:R-:W-:Y:S02]  /*24d70*/  IMAD.MOV.U32 R31, RZ, RZ, R46 ;  /* 0x000000ffff1f7224 */ /* 0x000fe400078e002e */
[----:B------:R-:W2:Y:S01]  /*24d80*/  LDL.LU R46, [R1+0x1b18] ;  /* 0x001b1800012e7983 */ /* 0x000ea20000300800 */
[----:B------:R-:W-:Y:S01]  /*24d90*/  @P0 IMAD.MOV.U32 R63, RZ, RZ, R33 ;  /* 0x000000ffff3f0224 */ /* 0x000fe200078e0021 */
[----:B0-----:R-:W-:-:S04]  /*24da0*/  LEA R33, P5, R30, R91, 0x1 ;  /* 0x0000005b1e217211 */ /* 0x001fc800078a08ff */
[----:B------:R-:W-:Y:S01]  /*24db0*/  LEA.HI.X.SX32 R39, R30, R92, 0x1, P5 ;  /* 0x0000005c1e277211 */ /* 0x000fe200028f0eff */
[----:B------:R1:W-:Y:S01]  /*24dc0*/  STL [R1+0x1100], R33 ;  /* 0x0011002101007387 */ /* 0x0003e20000100800 */
[----:B------:R-:W-:-:S03]  /*24dd0*/  IMAD.MOV.U32 R30, RZ, RZ, R17 ;  /* 0x000000ffff1e7224 */ /* 0x000fc600078e0011 */
[----:B------:R-:W4:Y:S01]  /*24de0*/  LDL.LU R17, [R1+0x1b14] ;  /* 0x001b140001117983 */ /* 0x000f220000300800 */
[----:B------:R-:W-:Y:S01]  /*24df0*/  PRMT R67, RZ, 0x7610, R67 ;  /* 0x00007610ff437816 */ /* 0x000fe20000000043 */
[----:B------:R-:W-:Y:S01]  /*24e00*/  @!P6 IMAD.IADD R72, R72, 0x1, -R90 ;  /* 0x000000014848e824 */ /* 0x000fe200078e0a5a */
[C---:B------:R-:W-:Y:S01]  /*24e10*/  ISETP.GT.U32.AND P5, PT, R90.reuse, R74, PT ;  /* 0x0000004a5a00720c */ /* 0x040fe20003fa4070 */
[----:B------:R-:W-:Y:S02]  /*24e20*/  @!P2 IMAD.MOV R31, RZ, RZ, -R31 ;  /* 0x000000ffff1fa224 */ /* 0x000fe400078e0a1f */
[----:B------:R-:W-:Y:S01]  /*24e30*/  @!P4 IMAD.MOV R30, RZ, RZ, -R30 ;  /* 0x000000ffff1ec224 */ /* 0x000fe200078e0a1e */
[----:B------:R0:W4:Y:S01]  /*24e40*/  @P0 LDG.E.U16 R67, desc[UR20][R62.64] ;  /* 0x000000143e430981 */ /* 0x000122000c1e1500 */
[----:B------:R-:W-:Y:S02]  /*24e50*/  ISETP.GT.U32.AND P2, PT, R90, R72, PT ;  /* 0x000000485a00720c */ /* 0x000fe40003f44070 */
[----:B------:R-:W-:-:S02]  /*24e60*/  SEL R31, R2, R31, !P3 ;  /* 0x0000001f021f7207 */ /* 0x000fc40005800000 */
[----:B------:R-:W-:Y:S01]  /*24e70*/  SEL R30, R2, R30, !P3 ;  /* 0x0000001e021e7207 */ /* 0x000fe20005800000 */
[----:B0-----:R-:W-:Y:S02]  /*24e80*/  @P0 IMAD.MOV.U32 R62, RZ, RZ, R33 ;  /* 0x000000ffff3e0224 */ /* 0x001fe400078e0021 */
[----:B------:R-:W-:Y:S01]  /*24e90*/  @P0 IMAD.MOV.U32 R63, RZ, RZ, R39 ;  /* 0x000000ffff3f0224 */ /* 0x000fe200078e0027 */
[----:B------:R-:W-:Y:S01]  /*24ea0*/  ISETP.GE.AND P4, PT, R75, RZ, PT ;  /* 0x000000ff4b00720c */ /* 0x000fe20003f86270 */
[----:B-1----:R-:W-:Y:S01]  /*24eb0*/  IMAD R33, R30, UR9, RZ ;  /* 0x000000091e217c24 */ /* 0x002fe2000f8e02ff */
[----:B---3--:R-:W-:Y:S01]  /*24ec0*/  PRMT R78, RZ, 0x7610, R78 ;  /* 0x00007610ff4e7816 */ /* 0x008fe2000000004e */
[----:B------:R0:W-:Y:S01]  /*24ed0*/  STL [R1+0x10fc], R39 ;  /* 0x0010fc2701007387 */ /* 0x0001e20000100800 */
[--C-:B------:R-:W-:Y:S01]  /*24ee0*/  @!P5 IMAD.IADD R74, R74, 0x1, -R90.reuse ;  /* 0x000000014a4ad824 */ /* 0x100fe200078e0a5a */
[----:B------:R-:W-:Y:S01]  /*24ef0*/  PRMT R41, RZ, 0x7610, R41 ;  /* 0x00007610ff297816 */ /* 0x000fe20000000029 */
[----:B------:R-:W-:Y:S01]  /*24f00*/  @!P2 IMAD.IADD R72, R72, 0x1, -R90 ;  /* 0x000000014848a824 */ /* 0x000fe200078e0a5a */
[----:B------:R-:W3:Y:S01]  /*24f10*/  LDL.LU R75, [R1+0x1b10] ;  /* 0x001b1000014b7983 */ /* 0x000ee20000300800 */
[----:B------:R-:W1:Y:S03]  /*24f20*/  LDCU UR9, c[0x0][0x3b0] ;  /* 0x00007600ff0977ac */ /* 0x000e660008000800 */
[----:B------:R0:W3:Y:S01]  /*24f30*/  @P0 LDG.E.U16 R78, desc[UR20][R62.64] ;  /* 0x000000143e4e0981 */ /* 0x0000e2000c1e1500 */
[----:B------:R-:W-:Y:S01]  /*24f40*/  IMAD.MOV.U32 R30, RZ, RZ, R74 ;  /* 0x000000ffff1e7224 */ /* 0x000fe200078e004a */
[----:B------:R-:W-:-:S02]  /*24f50*/  ISETP.GT.U32.AND P5, PT, R90, R45, PT ;  /* 0x0000002d5a00720c */ /* 0x000fc40003fa4070 */
[----:B------:R-:W3:Y:S01]  /*24f60*/  LDL.LU R74, [R1+0x1b0c] ;  /* 0x001b0c00014a7983 */ /* 0x000ee20000300800 */
[----:B0-----:R-:W-:Y:S01]  /*24f70*/  IMAD R62, R31, UR7, RZ ;  /* 0x000000071f3e7c24 */ /* 0x001fe2000f8e02ff */
[-C--:B------:R-:W-:Y:S01]  /*24f80*/  LEA R31, P2, R33, R91.reuse, 0x1 ;  /* 0x0000005b211f7211 */ /* 0x080fe200078408ff */
[----:B------:R-:W-:Y:S01]  /*24f90*/  @!P4 IMAD.MOV R30, RZ, RZ, -R30 ;  /* 0x000000ffff1ec224 */ /* 0x000fe200078e0a1e */
[----:B------:R-:W0:Y:S02]  /*24fa0*/  LDCU UR7, c[0x0][0x3b0] ;  /* 0x00007600ff0777ac */ /* 0x000e240008000800 */
[----:B------:R-:W-:-:S04]  /*24fb0*/  LEA R39, P6, R62, R91, 0x1 ;  /* 0x0000005b3e277211 */ /* 0x000fc800078c08ff */
[----:B------:R-:W-:Y:S01]  /*24fc0*/  LEA.HI.X.SX32 R62, R62, R92, 0x1, P6 ;  /* 0x0000005c3e3e7211 */ /* 0x000fe200030f0eff */
[----:B------:R-:W-:Y:S01]  /*24fd0*/  STL [R1+0x1108], R39 ;  /* 0x0011082701007387 */ /* 0x000fe20000100800 */
[----:B------:R-:W-:-:S03]  /*24fe0*/  ISETP.GE.AND P6, PT, R73, RZ, PT ;  /* 0x000000ff4900720c */ /* 0x000fc60003fc6270 */
[----:B------:R-:W3:Y:S01]  /*24ff0*/  LDL.LU R73, [R1+0x1b08] ;  /* 0x001b080001497983 */ /* 0x000ee20000300800 */
[----:B------:R-:W-:Y:S01]  /*25000*/  @P0 IMAD.MOV.U32 R63, RZ, RZ, R62 ;  /* 0x000000ffff3f0224 */ /* 0x000fe200078e003e */
[----:B------:R-:W-:Y:S02]  /*25010*/  ISETP.GT.U32.AND P4, PT, R90, R42, PT ;  /* 0x0000002a5a00720c */ /* 0x000fe40003f84070 */
[----:B------:R-:W-:Y:S01]  /*25020*/  STL [R1+0x1110], R31 ;  /* 0x0011101f01007387 */ /* 0x000fe20000100800 */
[----:B------:R-:W-:-:S03]  /*25030*/  LEA.HI.X.SX32 R33, R33, R92, 0x1, P2 ;  /* 0x0000005c21217211 */ /* 0x000fc600010f0eff */
[----:B------:R0:W-:Y:S01]  /*25040*/  STL [R1+0x1104], R62 ;  /* 0x0011043e01007387 */ /* 0x0001e20000100800 */
[----:B------:R-:W-:-:S03]  /*25050*/  SEL R30, R2, R30, !P3 ;  /* 0x0000001e021e7207 */ /* 0x000fc60005800000 */
[----:B------:R1:W-:Y:S01]  /*25060*/  STL [R1+0x110c], R33 ;  /* 0x00110c2101007387 */ /* 0x0003e20000100800 */
[----:B0-----:R-:W-:Y:S01]  /*25070*/  @P0 IMAD.MOV.U32 R62, RZ, RZ, R39 ;  /* 0x000000ffff3e0224 */ /* 0x001fe200078e0027 */
[C---:B------:R-:W-:Y:S01]  /*25080*/  ISETP.GT.U32.AND P2, PT, R90.reuse, R14, PT ;  /* 0x0000000e5a00720c */ /* 0x040fe20003f44070 */
[--C-:B------:R-:W-:Y:S01]  /*25090*/  @!P5 IMAD.IADD R45, R45, 0x1, -R90.reuse ;  /* 0x000000012d2dd824 */ /* 0x100fe200078e0a5a */
[----:B------:R-:W-:Y:S01]  /*250a0*/  ISETP.GT.U32.AND P5, PT, R90, R13, PT ;  /* 0x0000000d5a00720c */ /* 0x000fe20003fa4070 */
[----:B------:R-:W-:-:S03]  /*250b0*/  @!P4 IMAD.IADD R42, R42, 0x1, -R90 ;  /* 0x000000012a2ac824 */ /* 0x000fc600078e0a5a */
[----:B------:R-:W-:-:S07]  /*250c0*/  ISETP.GT.U32.AND P4, PT, R90, R45, PT ;  /* 0x0000002d5a00720c */ /* 0x000fce0003f84070 */
[----:B------:R-:W-:Y:S02]  /*250d0*/  @!P2 IADD3 R14, PT, PT, R14, -R90, RZ ;  /* 0x8000005a0e0ea210 */ /* 0x000fe40007ffe0ff */
[----:B------:R-:W-:Y:S01]  /*250e0*/  ISETP.GE.AND P2, PT, R47, RZ, PT ;  /* 0x000000ff2f00720c */ /* 0x000fe20003f46270 */
[----:B------:R-:W-:-:S03]  /*250f0*/  @!P5 IMAD.IADD R13, R13, 0x1, -R90 ;  /* 0x000000010d0dd824 */ /* 0x000fc600078e0a5a */
[----:B------:R-:W-:Y:S01]  /*25100*/  @!P4 IMAD.IADD R45, R45, 0x1, -R90 ;  /* 0x000000012d2dc824 */ /* 0x000fe200078e0a5a */
[----:B------:R-:W-:-:S13]  /*25110*/  ISETP.GT.U32.AND P4, PT, R90, R14, PT ;  /* 0x0000000e5a00720c */ /* 0x000fda0003f84070 */
[----:B------:R-:W-:Y:S01]  /*25120*/  @!P4 IMAD.IADD R14, R14, 0x1, -R90 ;  /* 0x000000010e0ec824 */ /* 0x000fe200078e0a5a */
[----:B------:R-:W-:Y:S02]  /*25130*/  ISETP.GE.AND P4, PT, R43, RZ, PT ;  /* 0x000000ff2b00720c */ /* 0x000fe40003f86270 */
[----:B--2---:R-:W-:-:S06]  /*25140*/  PRMT R46, RZ, 0x7610, R46 ;  /* 0x00007610ff2e7816 */ /* 0x004fcc000000002e */
[----:B------:R0:W2:Y:S02]  /*25150*/  @P0 LDG.E.U16 R46, desc[UR20][R62.64] ;  /* 0x000000143e2e0981 */ /* 0x0000a4000c1e1500 */
[----:B0-----:R-:W-:Y:S02]  /*25160*/  @P0 IMAD.MOV.U32 R63, RZ, RZ, R33 ;  /* 0x000000ffff3f0224 */ /* 0x001fe400078e0021 */
[----:B-1----:R-:W-:Y:S02]  /*25170*/  IMAD.MOV.U32 R33, RZ, RZ, R72 ;  /* 0x000000ffff217224 */ /* 0x002fe400078e0048 */
[----:B------:R-:W-:Y:S01]  /*25180*/  @P0 IMAD.MOV.U32 R62, RZ, RZ, R31 ;  /* 0x000000ffff3e0224 */ /* 0x000fe200078e001f */
[----:B------:R-:W2:Y:S01]  /*25190*/  LDL.LU R72, [R1+0x1b04] ;  /* 0x001b040001487983 */ /* 0x000ea20000300800 */
[----:B------:R-:W-:Y:S01]  /*251a0*/  IMAD R31, R30, UR10, RZ ;  /* 0x0000000a1e1f7c24 */ /* 0x000fe2000f8e02ff */
[----:B----4-:R-:W-:Y:S01]  /*251b0*/  PRMT R17, RZ, 0x7610, R17 ;  /* 0x00007610ff117816 */ /* 0x010fe20000000011 */
[----:B------:R-:W-:Y:S01]  /*251c0*/  @!P6 IMAD.MOV R33, RZ, RZ, -R33 ;  /* 0x000000ffff21e224 */ /* 0x000fe200078e0a21 */
[----:B------:R-:W0:Y:S02]  /*251d0*/  LDCU UR10, c[0x0][0x3b0] ;  /* 0x00007600ff0a77ac */ /* 0x000e240008000800 */
[----:B------:R-:W-:-:S02]  /*251e0*/  LEA R30, P6, R31, R91, 0x1 ;  /* 0x0000005b1f1e7211 */ /* 0x000fc400078c08ff */
[----:B------:R-:W-:Y:S01]  /*251f0*/  SEL R33, R2, R33, !P3 ;  /* 0x0000002102217207 */ /* 0x000fe20005800000 */
[----:B------:R-:W4:Y:S01]  /*25200*/  @P0 LDG.E.U16 R17, desc[UR20][R62.64] ;  /* 0x000000143e110981 */ /* 0x000f22000c1e1500 */
[----:B------:R-:W-:-:S03]  /*25210*/  LEA.HI.X.SX32 R31, R31, R92, 0x1, P6 ;  /* 0x0000005c1f1f7211 */ /* 0x000fc600030f0eff */
[----:B------:R-:W-:Y:S01]  /*25220*/  IMAD R33, R33, UR7, RZ ;  /* 0x0000000721217c24 */ /* 0x000fe2000f8e02ff */
[----:B------:R-:W-:Y:S01]  /*25230*/  STL [R1+0x1138], R30 ;  /* 0x0011381e01007387 */ /* 0x000fe20000100800 */
[----:B------:R-:W-:Y:S01]  /*25240*/  ISETP.GT.U32.AND P6, PT, R90, R42, PT ;  /* 0x0000002a5a00720c */ /* 0x000fe20003fc4070 */
[----:B------:R-:W1:Y:S02]  /*25250*/  LDCU UR7, c[0x0][0x3b0] ;  /* 0x00007600ff0777ac */ /* 0x000e640008000800 */
[----:B------:R-:W2:Y:S04]  /*25260*/  LDL.LU R47, [R1+0x1b00] ;  /* 0x001b0000012f7983 */ /* 0x000ea80000300800 */
[----:B------:R0:W-:Y:S04]  /*25270*/  STL [R1+0x1134], R31 ;  /* 0x0011341f01007387 */ /* 0x0001e80000100800 */
[----:B------:R0:W3:Y:S02]  /*25280*/  @P0 LDG.E.U16 R41, desc[UR20][R30.64] ;  /* 0x000000141e290981 */ /* 0x0000e4000c1e1500 */
[----:B0-----:R-:W-:-:S04]  /*25290*/  LEA R31, P5, R33, R91, 0x1 ;  /* 0x0000005b211f7211 */ /* 0x001fc800078a08ff */
[----:B------:R-:W-:Y:S02]  /*252a0*/  LEA.HI.X.SX32 R33, R33, R92, 0x1, P5 ;  /* 0x0000005c21217211 */ /* 0x000fe400028f0eff */
[----:B------:R-:W-:Y:S01]  /*252b0*/  ISETP.GT.U32.AND P5, PT, R90, R11, PT ;  /* 0x0000000b5a00720c */ /* 0x000fe20003fa4070 */
[----:B------:R-:W-:Y:S02]  /*252c0*/  IMAD.MOV.U32 R30, RZ, RZ, R45 ;  /* 0x000000ffff1e7224 */ /* 0x000fe400078e002d */
[----:B------:R-:W-:Y:S01]  /*252d0*/  @!P6 IMAD.IADD R42, R42, 0x1, -R90 ;  /* 0x000000012a2ae824 */ /* 0x000fe200078e0a5a */
[----:B------:R-:W3:Y:S01]  /*252e0*/  LDL.LU R45, [R1+0x1afc] ;  /* 0x001afc00012d7983 */ /* 0x000ee20000300800 */
[----:B------:R-:W-:-:S03]  /*252f0*/  ISETP.GE.AND P6, PT, R44, RZ, PT ;  /* 0x000000ff2c00720c */ /* 0x000fc60003fc6270 */
[----:B------:R0:W-:Y:S01]  /*25300*/  STL [R1+0x1140], R31 ;  /* 0x0011401f01007387 */ /* 0x0001e20000100800 */
[----:B------:R-:W-:-:S03]  /*25310*/  IMAD.MOV.U32 R39, RZ, RZ, R42 ;  /* 0x000000ffff277224 */ /* 0x000fc600078e002a */
[----:B------:R1:W-:Y:S01]  /*25320*/  STL [R1+0x113c], R33 ;  /* 0x00113c2101007387 */ /* 0x0003e20000100800 */
[----:B------:R-:W-:Y:S01]  /*25330*/  @!P5 IMAD.IADD R11, R11, 0x1, -R90 ;  /* 0x000000010b0bd824 */ /* 0x000fe200078e0a5a */
[----:B------:R-:W-:Y:S02]  /*25340*/  ISETP.GE.AND P5, PT, R15, RZ, PT ;  /* 0x000000ff0f00720c */ /* 0x000fe40003fa6270 */
[----:B------:R-:W3:Y:S01]  /*25350*/  LDL.LU R44, [R1+0x1af8] ;  /* 0x001af800012c7983 */ /* 0x000ee20000300800 */
[----:B------:R-:W-:-:S03]  /*25360*/  @P0 IMAD.MOV.U32 R62, RZ, RZ, R31 ;  /* 0x000000ffff3e0224 */ /* 0x000fc600078e001f */
[----:B------:R-:W3:Y:S01]  /*25370*/  LDL.LU R43, [R1+0x1af4] ;  /* 0x001af400012b7983 */ /* 0x000ee20000300800 */
[----:B0-----:R-:W-:-:S03]  /*25380*/  IMAD.MOV.U32 R31, RZ, RZ, R14 ;  /* 0x000000ffff1f7224 */ /* 0x001fc600078e000e */
[----:B------:R-:W3:Y:S04]  /*25390*/  LDL.LU R42, [R1+0x1af0] ;  /* 0x001af000012a7983 */ /* 0x000ee80000300800 */
[----:B------:R-:W3:Y:S04]  /*253a0*/  LDL.LU R15, [R1+0x1aec] ;  /* 0x001aec00010f7983 */ /* 0x000ee80000300800 */
[----:B------:R-:W3:Y:S01]  /*253b0*/  LDL.LU R14, [R1+0x1ae8] ;  /* 0x001ae800010e7983 */ /* 0x000ee20000300800 */
[----:B------:R-:W-:Y:S01]  /*253c0*/  @!P2 IMAD.MOV R30, RZ, RZ, -R30 ;  /* 0x000000ffff1ea224 */ /* 0x000fe200078e0a1e */
[----:B------:R-:W-:-:S04]  /*253d0*/  ISETP.GT.U32.AND P2, PT, R90, R13, PT ;  /* 0x0000000d5a00720c */ /* 0x000fc80003f44070 */
[----:B------:R-:W-:Y:S01]  /*253e0*/  SEL R30, R2, R30, !P3 ;  /* 0x0000001e021e7207 */ /* 0x000fe20005800000 */
[----:B------:R-:W-:Y:S02]  /*253f0*/  @P0 IMAD.MOV.U32 R63, RZ, RZ, R33 ;  /* 0x000000ffff3f0224 */ /* 0x000fe400078e0021 */
[----:B------:R-:W-:Y:S02]  /*25400*/  @!P6 IMAD.MOV R39, RZ, RZ, -R39 ;  /* 0x000000ffff27e224 */ /* 0x000fe400078e0a27 */
[----:B-1----:R-:W-:Y:S01]  /*25410*/  IMAD R33, R30, UR9, RZ ;  /* 0x000000091e217c24 */ /* 0x002fe2000f8e02ff */
[----:B------:R-:W-:Y:S01]  /*25420*/  PRMT R79, RZ, 0x7610, R79 ;  /* 0x00007610ff4f7816 */ /* 0x000fe2000000004f */
[----:B------:R-:W0:Y:S01]  /*25430*/  LDCU UR9, c[0x0][0x3b0] ;  /* 0x00007600ff0977ac */ /* 0x000e220008000800 */
[----:B------:R-:W-:Y:S02]  /*25440*/  SEL R39, R2, R39, !P3 ;  /* 0x0000002702277207 */ /* 0x000fe40005800000 */
[----:B------:R-:W-:Y:S01]  /*25450*/  LEA R30, P6, R33, R91, 0x1 ;  /* 0x0000005b211e7211 */ /* 0x000fe200078c08ff */
[----:B------:R-:W-:Y:S01]  /*25460*/  @!P2 IMAD.IADD R13, R13, 0x1, -R90 ;  /* 0x000000010d0da824 */ /* 0x000fe200078e0a5a */
[----:B------:R1:W4:Y:S02]  /*25470*/  @P0 LDG.E.U16 R79, desc[UR20][R62.64] ;  /* 0x000000143e4f0981 */ /* 0x000324000c1e1500 */
[----:B------:R-:W-:Y:S01]  /*25480*/  LEA.HI.X.SX32 R33, R33, R92, 0x1, P6 ;  /* 0x0000005c21217211 */ /* 0x000fe200030f0eff */
[----:B------:R-:W-:Y:S01]  /*25490*/  IMAD R39, R39, UR7, RZ ;  /* 0x0000000727277c24 */ /* 0x000fe2000f8e02ff */
[----:B------:R0:W-:Y:S01]  /*254a0*/  STL [R1+0x1148], R30 ;  /* 0x0011481e01007387 */ /* 0x0001e20000100800 */
[----:B------:R-:W-:Y:S01]  /*254b0*/  @!P4 IMAD.MOV R31, RZ, RZ, -R31 ;  /* 0x000000ffff1fc224 */ /* 0x000fe200078e0a1f */
[----:B------:R-:W-:Y:S01]  /*254c0*/  ISETP.GT.U32.AND P2, PT, R90, R11, PT ;  /* 0x0000000b5a00720c */ /* 0x000fe20003f44070 */
[----:B------:R-:W2:Y:S01]  /*254d0*/  LDCU UR7, c[0x0][0x3b0] ;  /* 0x00007600ff0777ac */ /* 0x000ea20008000800 */
[----:B------:R0:W-:Y:S01]  /*254e0*/  STL [R1+0x1144], R33 ;  /* 0x0011442101007387 */ /* 0x0001e20000100800 */
[----:B-1----:R-:W-:-:S02]  /*254f0*/  @P0 IMAD.MOV.U32 R62, RZ, RZ, R30 ;  /* 0x000000ffff3e0224 */ /* 0x002fc400078e001e */
[----:B------:R-:W-:Y:S02]  /*25500*/  @P0 IMAD.MOV.U32 R63, RZ, RZ, R33 ;  /* 0x000000ffff3f0224 */ /* 0x000fe400078e0021 */
[----:B0-----:R-:W-:Y:S01]  /*25510*/  IMAD.MOV.U32 R30, RZ, RZ, R13 ;  /* 0x000000ffff1e7224 */ /* 0x001fe200078e000d */
[----:B------:R-:W-:Y:S01]  /*25520*/  SEL R31, R2, R31, !P3 ;  /* 0x0000001f021f7207 */ /* 0x000fe20005800000 */
[----:B------:R-:W4:Y:S01]  /*25530*/  LDL.LU R13, [R1+0x1ae4] ;  /* 0x001ae400010d7983 */ /* 0x000f220000300800 */
[----:B------:R-:W-:Y:S01]  /*25540*/  LEA R33, P6, R39, R91, 0x1 ;  /* 0x0000005b27217211 */ /* 0x000fe200078c08ff */
[----:B------:R-:W-:Y:S01]  /*25550*/  @!P5 IMAD.MOV R30, RZ, RZ, -R30 ;  /* 0x000000ffff1ed224 */ /* 0x000fe200078e0a1e */
[----:B------:R-:W-:Y:S01]  /*25560*/  ISETP.GE.AND P4, PT, R12, RZ, PT ;  /* 0x000000ff0c00720c */ /* 0x000fe20003f86270 */
[----:B------:R-:W-:Y:S01]  /*25570*/  IMAD R31, R31, UR10, RZ ;  /* 0x0000000a1f1f7c24 */ /* 0x000fe2000f8e02ff */
[----:B------:R-:W4:Y:S02]  /*25580*/  LDL.LU R12, [R1+0x1ae0] ;  /* 0x001ae000010c7983 */ /* 0x000f240000300800 */
[----:B------:R-:W-:-:S02]  /*25590*/  SEL R30, R2, R30, !P3 ;  /* 0x0000001e021e7207 */ /* 0x000fc40005800000 */
[----:B------:R-:W-:Y:S01]  /*255a0*/  STL [R1+0x1150], R33 ;  /* 0x0011502101007387 */ /* 0x000fe20000100800 */
[----:B------:R-:W-:Y:S01]  /*255b0*/  @!P2 IMAD.IADD R11, R11, 0x1, -R90 ;  /* 0x000000010b0ba824 */ /* 0x000fe200078e0a5a */
[----:B------:R-:W-:Y:S02]  /*255c0*/  PRMT R37, RZ, 0x7610, R37 ;  /* 0x00007610ff257816 */ /* 0x000fe40000000025 */
[----:B------:R-:W-:Y:S02]  /*255d0*/  PRMT R76, RZ, 0x7610, R76 ;  /* 0x00007610ff4c7816 */ /* 0x000fe4000000004c */
[----:B------:R-:W-:Y:S02]  /*255e0*/  PRMT R66, RZ, 0x7610, R66 ;  /* 0x00007610ff427816 */ /* 0x000fe40000000042 */
[----:B--2---:R-:W-:-:S06]  /*255f0*/  PRMT R47, RZ, 0x7610, R47 ;  /* 0x00007610ff2f7816 */ /* 0x004fcc000000002f */
[----:B------:R0:W2:Y:S02]  /*25600*/  @P0 LDG.E.U16 R47, desc[UR20][R62.64] ;  /* 0x000000143e2f0981 */ /* 0x0000a4000c1e1500 */
[----:B0-----:R-:W-:Y:S02]  /*25610*/  LEA.HI.X.SX32 R62, R39, R92, 0x1, P6 ;  /* 0x0000005c273e7211 */ /* 0x001fe400030f0eff */
[----:B------:R-:W-:-:S03]  /*25620*/  LEA R39, P2, R31, R91, 0x1 ;  /* 0x0000005b1f277211 */ /* 0x000fc600078408ff */
[----:B------:R0:W-:Y:S01]  /*25630*/  STL [R1+0x114c], R62 ;  /* 0x00114c3e01007387 */ /* 0x0001e20000100800 */
[----:B------:R-:W-:Y:S02]  /*25640*/  @P0 IMAD.MOV.U32 R63, RZ, RZ, R62 ;  /* 0x000000ffff3f0224 */ /* 0x000fe400078e003e */
[----:B0-----:R-:W-:Y:S02]  /*25650*/  @P0 IMAD.MOV.U32 R62, RZ, RZ, R33 ;  /* 0x000000ffff3e0224 */ /* 0x001fe400078e0021 */
[----:B------:R-:W-:Y:S01]  /*25660*/  IMAD R33, R30, UR9, RZ ;  /* 0x000000091e217c24 */ /* 0x000fe2000f8e02ff */
[----:B------:R-:W-:Y:S01]  /*25670*/  STL [R1+0x1178], R39 ;  /* 0x0011782701007387 */ /* 0x000fe20000100800 */
[----:B------:R-:W-:Y:S01]  /*25680*/  IMAD.MOV.U32 R30, RZ, RZ, R11 ;  /* 0x000000ffff1e7224 */ /* 0x000fe200078e000b */
[----:B------:R-:W-:Y:S01]  /*25690*/  PRMT R77, RZ, 0x7610, R77 ;  /* 0x00007610ff4d7816 */ /* 0x000fe2000000004d */
[----:B------:R-:W0:Y:S01]  /*256a0*/  LDCU UR9, c[0x0][0x3b0] ;  /* 0x00007600ff0977ac */ /* 0x000e220008000800 */
[----:B------:R-:W2:Y:S01]  /*256b0*/  LDL.LU R11, [R1+0x1adc] ;  /* 0x001adc00010b7983 */ /* 0x000ea20000300800 */
[----:B------:R-:W-:Y:S01]  /*256c0*/  @!P4 IMAD.MOV R30, RZ, RZ, -R30 ;  /* 0x000000ffff1ec224 */ /* 0x000fe200078e0a1e */
[----:B---3--:R-:W-:-:S06]  /*256d0*/  PRMT R14, RZ, 0x7610, R14 ;  /* 0x00007610ff0e7816 */ /* 0x008fcc000000000e */
[----:B------:R1:W3:Y:S01]  /*256e0*/  @P0 LDG.E.U16 R14, desc[UR20][R62.64] ;  /* 0x000000143e0e0981 */ /* 0x0002e2000c1e1500 */
[----:B------:R-:W-:Y:S02]  /*256f0*/  SEL R30, R2, R30, !P3 ;  /* 0x0000001e021e7207 */ /* 0x000fe40005800000 */
[----:B-1----:R-:W-:Y:S02]  /*25700*/  LEA.HI.X.SX32 R62, R31, R92, 0x1, P2 ;  /* 0x0000005c1f3e7211 */ /* 0x002fe400010f0eff */
[----:B------:R-:W-:-:S03]  /*25710*/  ISETP.GT.U32.AND P2, PT, R90, R10, PT ;  /* 0x0000000a5a00720c */ /* 0x000fc60003f44070 */
[----:B------:R1:W-:Y:S01]  /*25720*/  STL [R1+0x1174], R62 ;  /* 0x0011743e01007387 */ /* 0x0003e20000100800 */
[----:B------:R-:W-:Y:S01]  /*25730*/  @P0 IMAD.MOV.U32 R63, RZ, RZ, R62 ;  /* 0x000000ffff3f0224 */ /* 0x000fe200078e003e */
[----:B------:R-:W-:Y:S01]  /*25740*/  LEA R31, P5, R33, R91, 0x1 ;  /* 0x0000005b211f7211 */ /* 0x000fe200078a08ff */
[----:B-1----:R-:W-:-:S04]  /*25750*/  @P0 IMAD.MOV.U32 R62, RZ, RZ, R39 ;  /* 0x000000ffff3e0224 */ /* 0x002fc800078e0027 */
[----:B------:R1:W-:Y:S03]  /*25760*/  STL [R1+0x1180], R31 ;  /* 0x0011801f01007387 */ /* 0x0003e60000100800 */
[----:B------:R-:W-:Y:S01]  /*25770*/  @!P2 IMAD.IADD R10, R10, 0x1, -R90 ;  /* 0x000000010a0aa824 */ /* 0x000fe200078e0a5a */
[----:B------:R0:W2:Y:S04]  /*25780*/  @P0 LDG.E.U16 R37, desc[UR20][R62.64] ;  /* 0x000000143e250981 */ /* 0x0000a8000c1e1500 */
[----:B------:R-:W-:Y:S01]  /*25790*/  ISETP.GT.U32.AND P2, PT, R90, R10, PT ;  /* 0x0000000a5a00720c */ /* 0x000fe20003f44070 */
[----:B0-----:R-:W-:Y:S02]  /*257a0*/  @P0 IMAD.MOV.U32 R62, RZ, RZ, R31 ;  /* 0x000000ffff3e0224 */ /* 0x001fe400078e001f */
[----:B-1----:R-:W-:Y:S01]  /*257b0*/  IMAD R31, R30, UR7, RZ ;  /* 0x000000071e1f7c24 */ /* 0x002fe2000f8e02ff */
[----:B------:R-:W-:-:S02]  /*257c0*/  LEA.HI.X.SX32 R33, R33, R92, 0x1, P5 ;  /* 0x0000005c21217211 */ /* 0x000fc400028f0eff */
[----:B------:R-:W-:Y:S01]  /*257d0*/  PRMT R44, RZ, 0x7610, R44 ;  /* 0x00007610ff2c7816 */ /* 0x000fe2000000002c */
[----:B------:R-:W-:Y:S01]  /*257e0*/  VIADD R39, R93, 0xdc ;  /* 0x000000dc5d277836 */ /* 0x000fe20000000000 */
[C---:B------:R-:W-:Y:S01]  /*257f0*/  LEA R30, P4, R31.reuse, R91, 0x1 ;  /* 0x0000005b1f1e7211 */ /* 0x040fe200078808ff */
[----:B------:R-:W0:Y:S03]  /*25800*/  LDCU UR7, c[0x0][0x3b0] ;  /* 0x00007600ff0777ac */ /* 0x000e260008000800 */
[----:B------:R-:W-:Y:S02]  /*25810*/  LEA.HI.X.SX32 R31, R31, R92, 0x1, P4 ;  /* 0x0000005c1f1f7211 */ /* 0x000fe400020f0eff */
[----:B------:R-:W-:Y:S01]  /*25820*/  ISETP.GE.AND P4, PT, R40, RZ, PT ;  /* 0x000000ff2800720c */ /* 0x000fe20003f86270 */
[----:B------:R-:W-:Y:S01]  /*25830*/  STL [R1+0x117c], R33 ;  /* 0x00117c2101007387 */ /* 0x000fe20000100800 */
[----:B------:R-:W-:-:S03]  /*25840*/  @!P2 IMAD.IADD R10, R10, 0x1, -R90 ;  /* 0x000000010a0aa824 */ /* 0x000fc600078e0a5a */
[----:B------:R1:W-:Y:S04]  /*25850*/  STL [R1+0x1188], R30 ;  /* 0x0011881e01007387 */ /* 0x0003e80000100800 */
[----:B------:R1:W2:Y:S04]  /*25860*/  @P0 LDG.E.U16 R44, desc[UR20][R30.64] ;  /* 0x000000141e2c0981 */ /* 0x0002a8000c1e1500 */
[----:B------:R-:W-:Y:S01]  /*25870*/  @!P4 IMAD.MOV R10, RZ, RZ, -R10 ;  /* 0x000000ffff0ac224 */ /* 0x000fe200078e0a0a */
[----:B------:R0:W-:Y:S01]  /*25880*/  STL [R1+0x1184], R31 ;  /* 0x0011841f01007387 */ /* 0x0001e20000100800 */
[----:B-1----:R-:W-:-:S05]  /*25890*/  IABS R30, R39 ;  /* 0x00000027001e7213 */ /* 0x002fca0000000000 */
[----:B0-----:R-:W-:Y:S01]  /*258a0*/  IMAD.MOV.U32 R31, RZ, RZ, R30 ;  /* 0x000000ffff1f7224 */ /* 0x001fe200078e001e */
[----:B------:R-:W-:-:S03]  /*258b0*/  SEL R30, R2, R10, !P3 ;  /* 0x0000000a021e7207 */ /* 0x000fc60005800000 */
[----:B------:R-:W-:-:S04]  /*258c0*/  IMAD.HI.U32 R10, R0, R31, RZ ;  /* 0x0000001f000a7227 */ /* 0x000fc800078e00ff */
[----:B------:R-:W-:Y:S02]  /*258d0*/  IMAD.MOV R10, RZ, RZ, -R10 ;  /* 0x000000ffff0a7224 */ /* 0x000fe400078e0a0a */
[----:B------:R-:W-:Y:S02]  /*258e0*/  IMAD R30, R30, UR7, RZ ;  /* 0x000000071e1e7c24 */ /* 0x000fe4000f8e02ff */
[----:B------:R-:W-:Y:S01]  /*258f0*/  @P0 IMAD.MOV.U32 R63, RZ, RZ, R33 ;  /* 0x000000ffff3f0224 */ /* 0x000fe200078e0021 */
[----:B------:R-:W-:Y:S01]  /*25900*/  STL [R1+0x15b8], R39 ;  /* 0x0015b82701007387 */ /* 0x000fe20000100800 */
[----:B------:R-:W-:Y:S01]  /*25910*/  IMAD R31, R90, R10, R31 ;  /* 0x0000000a5a1f7224 */ /* 0x000fe200078e021f */
[C---:B------:R-:W-:Y:S01]  /*25920*/  LEA R10, P2, R30.reuse, R91, 0x1 ;  /* 0x0000005b1e0a7211 */ /* 0x040fe200078408ff */
[----:B------:R-:W0:Y:S01]  /*25930*/  LDCU UR7, c[0x0][0x3b0] ;  /* 0x00007600ff0777ac */ /* 0x000e220008000800 */
[----:B------:R1:W2:Y:S02]  /*25940*/  @P0 LDG.E.U16 R76, desc[UR20][R62.64] ;  /* 0x000000143e4c0981 */ /* 0x0002a4000c1e1500 */
[----:B------:R-:W-:-:S02]  /*25950*/  LEA.HI.X.SX32 R30, R30, R92, 0x1, P2 ;  /* 0x0000005c1e1e7211 */ /* 0x000fc400010f0eff */
[----:B------:R-:W-:Y:S01]  /*25960*/  ISETP.GT.U32.AND P2, PT, R90, R31, PT ;  /* 0x0000001f5a00720c */ /* 0x000fe20003f44070 */
[----:B------:R-:W-:Y:S04]  /*25970*/  STL [R1+0x1190], R10 ;  /* 0x0011900a01007387 */ /* 0x000fe80000100800 */
[----:B------:R0:W-:Y:S01]  /*25980*/  STL [R1+0x118c], R30 ;  /* 0x00118c1e01007387 */ /* 0x0001e20000100800 */
[----:B-1----:R-:W-:Y:S02]  /*25990*/  @P0 IMAD.MOV.U32 R63, RZ, RZ, R30 ;  /* 0x000000ffff3f0224 */ /* 0x002fe400078e001e */
[----:B------:R-:W-:Y:S02]  /*259a0*/  @P0 IMAD.MOV.U32 R62, RZ, RZ, R10 ;  /* 0x000000ffff3e0224 */ /* 0x000fe400078e000a */
[----:B0-----:R-:W-:-:S03]  /*259b0*/  VIADD R30, R93, 0xdd ;  /* 0x000000dd5d1e7836 */ /* 0x001fc60000000000 */
[----:B------:R-:W-:Y:S02]  /*259c0*/  @!P2 IMAD.IADD R31, R31, 0x1, -R90 ;  /* 0x000000011f1fa824 */ /* 0x000fe400078e0a5a */
[----:B------:R-:W-:-:S03]  /*259d0*/  IABS R10, R30 ;  /* 0x0000001e000a7213 */ /* 0x000fc60000000000 */
[----:B------:R-:W-:Y:S02]  /*259e0*/  ISETP.GT.U32.AND P2, PT, R90, R31, PT ;  /* 0x0000001f5a00720c */ /* 0x000fe40003f44070 */
[----:B------:R-:W-:Y:S01]  /*259f0*/  IMAD.MOV.U32 R33, RZ, RZ, R10 ;  /* 0x000000ffff217224 */ /* 0x000fe200078e000a */
[----:B------:R-:W-:-:S03]  /*25a00*/  ISETP.GE.AND P4, PT, R39, RZ, PT ;  /* 0x000000ff2700720c */ /* 0x000fc60003f86270 */
[----:B------:R-:W-:-:S04]  /*25a10*/  IMAD.HI.U32 R10, R0, R33, RZ ;  /* 0x00000021000a7227 */ /* 0x000fc800078e00ff */
[----:B------:R-:W-:-:S04]  /*25a20*/  IMAD.MOV R10, RZ, RZ, -R10 ;  /* 0x000000ffff0a7224 */ /* 0x000fc800078e0a0a */
[----:B------:R-:W-:Y:S02]  /*25a30*/  IMAD R10, R90, R10, R33 ;  /* 0x0000000a5a0a7224 */ /* 0x000fe400078e0221 */
[----:B------:R-:W-:-:S03]  /*25a40*/  @!P2 IMAD.IADD R31, R31, 0x1, -R90 ;  /* 0x000000011f1fa824 */ /* 0x000fc600078e0a5a */
[----:B------:R-:W-:Y:S01]  /*25a50*/  ISETP.GT.U32.AND P2, PT, R90, R10, PT ;  /* 0x0000000a5a00720c */ /* 0x000fe20003f44070 */
[----:B------:R-:W-:-:S05]  /*25a60*/  @!P4 IMAD.MOV R31, RZ, RZ, -R31 ;  /* 0x000000ffff1fc224 */ /* 0x000fca00078e0a1f */
[----:B------:R-:W-:-:S05]  /*25a70*/  SEL R31, R2, R31, !P3 ;  /* 0x0000001f021f7207 */ /* 0x000fca0005800000 */
[----:B------:R-:W-:Y:S01]  /*25a80*/  IMAD R33, R31, UR7, RZ ;  /* 0x000000071f217c24 */ /* 0x000fe2000f8e02ff */
[----:B------:R-:W0:Y:S01]  /*25a90*/  LDCU UR7, c[0x0][0x3b0] ;  /* 0x00007600ff0777ac */ /* 0x000e220008000800 */
[----:B------:R-:W-:-:S03]  /*25aa0*/  @!P2 IMAD.IADD R10, R10, 0x1, -R90 ;  /* 0x000000010a0aa824 */ /* 0x000fc600078e0a5a */
[C---:B------:R-:W-:Y:S02]  /*25ab0*/  LEA R31, P4, R33.reuse, R91, 0x1 ;  /* 0x0000005b211f7211 */ /* 0x040fe400078808ff */
[----:B------:R-:W-:Y:S02]  /*25ac0*/  ISETP.GT.U32.AND P2, PT, R90, R10, PT ;  /* 0x0000000a5a00720c */ /* 0x000fe40003f44070 */
[----:B------:R-:W-:Y:S02]  /*25ad0*/  LEA.HI.X.SX32 R33, R33, R92, 0x1, P4 ;  /* 0x0000005c21217211 */ /* 0x000fe400020f0eff */
[----:B------:R-:W-:Y:S01]  /*25ae0*/  ISETP.GE.AND P4, PT, R30, RZ, PT ;  /* 0x000000ff1e00720c */ /* 0x000fe20003f86270 */
[----:B------:R-:W-:Y:S01]  /*25af0*/  VIADD R39, R93, 0xde ;  /* 0x000000de5d277836 */ /* 0x000fe20000000000 */
[----:B------:R-:W-:Y:S01]  /*25b00*/  PRMT R15, RZ, 0x7610, R15 ;  /* 0x00007610ff0f7816 */ /* 0x000fe2000000000f */
[----:B------:R1:W-:Y:S06]  /*25b10*/  STL [R1+0x15b4], R30 ;  /* 0x0015b41e01007387 */ /* 0x0003ec0000100800 */
[----:B------:R-:W-:Y:S01]  /*25b20*/  @!P2 IMAD.IADD R10, R10, 0x1, -R90 ;  /* 0x000000010a0aa824 */ /* 0x000fe200078e0a5a */
[----:B------:R0:W2:Y:S01]  /*25b30*/  @P0 LDG.E.U16 R15, desc[UR20][R62.64] ;  /* 0x000000143e0f0981 */ /* 0x0000a2000c1e1500 */
[----:B-1----:R-:W-:-:S03]  /*25b40*/  IABS R30, R39 ;  /* 0x00000027001e7213 */ /* 0x002fc60000000000 */
[----:B------:R1:W-:Y:S01]  /*25b50*/  STL [R1+0x11b8], R31 ;  /* 0x0011b81f01007387 */ /* 0x0003e20000100800 */
[----:B------:R-:W-:Y:S01]  /*25b60*/  @!P4 IADD3 R10, PT, PT, -R10, RZ, RZ ;  /* 0x000000ff0a0ac210 */ /* 0x000fe20007ffe1ff */
[----:B0-----:R-:W-:Y:S02]  /*25b70*/  @P0 IMAD.MOV.U32 R62, RZ, RZ, R31 ;  /* 0x000000ffff3e0224 */ /* 0x001fe400078e001f */
[----:B-1----:R-:W-:Y:S01]  /*25b80*/  IMAD.MOV.U32 R31, RZ, RZ, R30 ;  /* 0x000000ffff1f7224 */ /* 0x002fe200078e001e */
        /* <DEDUP_REMOVED lines=13> */
[----:B------:R-:W-:Y:S01]  /*25c60*/  STL [R1+0x11c0], R10 ;  /* 0x0011c00a01007387 */ /* 0x000fe20000100800 */
[----:B-1----:R-:W-:-:S03]  /*25c70*/  @P0 IMAD.MOV.U32 R63, RZ, RZ, R30 ;  /* 0x000000ffff3f0224 */ /* 0x002fc600078e001e */
[----:B------:R1:W-:Y:S01]  /*25c80*/  STL [R1+0x11bc], R30 ;  /* 0x0011bc1e01007387 */ /* 0x0003e20000100800 */
[----:B------:R-:W-:-:S03]  /*25c90*/  @P0 IMAD.MOV.U32 R62, RZ, RZ, R10 ;  /* 0x000000ffff3e0224 */ /* 0x000fc600078e000a */
[----:B------:R-:W-:Y:S01]  /*25ca0*/  @!P2 IMAD.IADD R31, R31, 0x1, -R90 ;  /* 0x000000011f1fa824 */ /* 0x000fe200078e0a5a */
[----:B------:R-:W-:Y:S01]  /*25cb0*/  ISETP.GE.AND P4, PT, R39, RZ, PT ;  /* 0x000000ff2700720c */ /* 0x000fe20003f86270 */
[----:B------:R0:W2:Y:S01]  /*25cc0*/  @P0 LDG.E.U16 R77, desc[UR20][R62.64] ;  /* 0x000000143e4d0981 */ /* 0x0000a2000c1e1500 */
[----:B-1----:R-:W-:-:S05]  /*25cd0*/  VIADD R30, R93, 0xdf ;  /* 0x000000df5d1e7836 */ /* 0x002fca0000000000 */
[----:B------:R-:W-:Y:S02]  /*25ce0*/  IABS R10, R30 ;  /* 0x0000001e000a7213 */ /* 0x000fe40000000000 */
[----:B------:R-:W-:-:S03]  /*25cf0*/  ISETP.GT.U32.AND P2, PT, R90, R31, PT ;  /* 0x0000001f5a00720c */ /* 0x000fc60003f44070 */
[----:B------:R-:W-:-:S04]  /*25d00*/  IMAD.MOV.U32 R33, RZ, RZ, R10 ;  /* 0x000000ffff217224 */ /* 0x000fc800078e000a */
[----:B------:R-:W-:-:S04]  /*25d10*/  IMAD.HI.U32 R10, R0, R33, RZ ;  /* 0x00000021000a7227 */ /* 0x000fc800078e00ff */
[----:B------:R-:W-:-:S04]  /*25d20*/  IMAD.MOV R10, RZ, RZ, -R10 ;  /* 0x000000ffff0a7224 */ /* 0x000fc800078e0a0a */
[----:B------:R-:W-:Y:S02]  /*25d30*/  IMAD R10, R90, R10, R33 ;  /* 0x0000000a5a0a7224 */ /* 0x000fe400078e0221 */
[----:B------:R-:W-:-:S03]  /*25d40*/  @!P2 IMAD.IADD R31, R31, 0x1, -R90 ;  /* 0x000000011f1fa824 */ /* 0x000fc600078e0a5a */
[----:B------:R-:W-:Y:S01]  /*25d50*/  ISETP.GT.U32.AND P2, PT, R90, R10, PT ;  /* 0x0000000a5a00720c */ /* 0x000fe20003f44070 */
[----:B------:R-:W-:-:S05]  /*25d60*/  @!P4 IMAD.MOV R31, RZ, RZ, -R31 ;  /* 0x000000ffff1fc224 */ /* 0x000fca00078e0a1f */
[----:B------:R-:W-:-:S05]  /*25d70*/  SEL R31, R2, R31, !P3 ;  /* 0x0000001f021f7207 */ /* 0x000fca0005800000 */
[----:B0-----:R-:W-:Y:S01]  /*25d80*/  IMAD R33, R31, UR7, RZ ;  /* 0x000000071f217c24 */ /* 0x001fe2000f8e02ff */
[----:B------:R-:W0:Y:S01]  /*25d90*/  LDCU UR7, c[0x0][0x3b0] ;  /* 0x00007600ff0777ac */ /* 0x000e220008000800 */
[----:B------:R-:W-:-:S03]  /*25da0*/  @!P2 IMAD.IADD R10, R10, 0x1, -R90 ;  /* 0x000000010a0aa824 */ /* 0x000fc600078e0a5a */
[C---:B------:R-:W-:Y:S02]  /*25db0*/  LEA R31, P4, R33.reuse, R91, 0x1 ;  /* 0x0000005b211f7211 */ /* 0x040fe400078808ff */
[----:B------:R-:W-:Y:S02]  /*25dc0*/  ISETP.GT.U32.AND P2, PT, R90, R10, PT ;  /* 0x0000000a5a00720c */ /* 0x000fe40003f44070 */
[----:B------:R-:W-:Y:S02]  /*25dd0*/  LEA.HI.X.SX32 R33, R33, R92, 0x1, P4 ;  /* 0x0000005c21217211 */ /* 0x000fe400020f0eff */
[----:B------:R-:W-:Y:S01]  /*25de0*/  ISETP.GE.AND P4, PT, R30, RZ, PT ;  /* 0x000000ff1e00720c */ /* 0x000fe20003f86270 */
[----:B------:R-:W-:Y:S01]  /*25df0*/  VIADD R39, R93, 0xe4 ;  /* 0x000000e45d277836 */ /* 0x000fe20000000000 */
[----:B------:R1:W-:Y:S01]  /*25e00*/  STL [R1+0x15ac], R30 ;  /* 0x0015ac1e01007387 */ /* 0x0003e20000100800 */
[----:B------:R-:W-:-:S06]  /*25e10*/  @P0 IMAD.MOV.U32 R62, RZ, RZ, R31 ;  /* 0x000000ffff3e0224 */ /* 0x000fcc00078e001f */
[----:B------:R-:W-:Y:S01]  /*25e20*/  @!P2 IMAD.IADD R10, R10, 0x1, -R90 ;  /* 0x000000010a0aa824 */ /* 0x000fe200078e0a5a */
[----:B-1----:R-:W-:-:S03]  /*25e30*/  IABS R30, R39 ;  /* 0x00000027001e7213 */ /* 0x002fc60000000000 */
[----:B------:R-:W-:Y:S01]  /*25e40*/  @!P4 IMAD.MOV R10, RZ, RZ, -R10 ;  /* 0x000000ffff0ac224 */ /* 0x000fe200078e0a0a */
[----:B------:R1:W-:Y:S02]  /*25e50*/  STL [R1+0x11c8], R31 ;  /* 0x0011c81f01007387 */ /* 0x0003e40000100800 */
[----:B-1----:R-:W-:Y:S02]  /*25e60*/  IMAD.MOV.U32 R31, RZ, RZ, R30 ;  /* 0x000000ffff1f7224 */ /* 0x002fe400078e001e */
[----:B------:R-:W-:Y:S02]  /*25e70*/  SEL R30, R2, R10, !P3 ;  /* 0x0000000a021e7207 */ /* 0x000fe40005800000 */
[----:B------:R-:W-:-:S04]  /*25e80*/  IMAD.HI.U32 R10, R0, R31, RZ ;  /* 0x0000001f000a7227 */ /* 0x000fc800078e00ff */
[----:B------:R-:W-:Y:S02]  /*25e90*/  IMAD.MOV R10, RZ, RZ, -R10 ;  /* 0x000000ffff0a7224 */ /* 0x000fe400078e0a0a */
[----:B0-----:R-:W-:Y:S01]  /*25ea0*/  IMAD R30, R30, UR7, RZ ;  /* 0x000000071e1e7c24 */ /* 0x001fe2000f8e02ff */
[----:B------:R-:W-:Y:S01]  /*25eb0*/  PRMT R45, RZ, 0x7610, R45 ;  /* 0x00007610ff2d7816 */ /* 0x000fe2000000002d */
[----:B------:R-:W-:Y:S02]  /*25ec0*/  IMAD R31, R90, R10, R31 ;  /* 0x0000000a5a1f7224 */ /* 0x000fe400078e021f */
[----:B------:R-:W-:Y:S01]  /*25ed0*/  @P0 IMAD.MOV.U32 R63, RZ, RZ, R33 ;  /* 0x000000ffff3f0224 */ /* 0x000fe200078e0021 */
[C---:B------:R-:W-:Y:S01]  /*25ee0*/  LEA R10, P2, R30.reuse, R91, 0x1 ;  /* 0x0000005b1e0a7211 */ /* 0x040fe200078408ff */
[----:B------:R-:W-:Y:S01]  /*25ef0*/  STL [R1+0x11c4], R33 ;  /* 0x0011c42101007387 */ /* 0x000fe20000100800 */
[----:B------:R-:W-:Y:S01]  /*25f00*/  ISETP.GE.AND P4, PT, R39, RZ, PT ;  /* 0x000000ff2700720c */ /* 0x000fe20003f86270 */
[----:B------:R-:W0:Y:S01]  /*25f10*/  LDCU UR7, c[0x0][0x3b0] ;  /* 0x00007600ff0777ac */ /* 0x000e220008000800 */
[----:B------:R-:W-:Y:S01]  /*25f20*/  LEA.HI.X.SX32 R30, R30, R92, 0x1, P2 ;  /* 0x0000005c1e1e7211 */ /* 0x000fe200010f0eff */
[----:B------:R1:W2:Y:S01]  /*25f30*/  @P0 LDG.E.U16 R45, desc[UR20][R62.64] ;  /* 0x000000143e2d0981 */ /* 0x0002a2000c1e1500 */
[----:B------:R-:W-:-:S03]  /*25f40*/  ISETP.GT.U32.AND P2, PT, R90, R31, PT ;  /* 0x0000001f5a00720c */ /* 0x000fc60003f44070 */
[----:B------:R-:W-:Y:S04]  /*25f50*/  STL [R1+0x15bc], R39 ;  /* 0x0015bc2701007387 */ /* 0x000fe80000100800 */
[----:B------:R-:W-:Y:S01]  /*25f60*/  STL [R1+0x11d0], R10 ;  /* 0x0011d00a01007387 */ /* 0x000fe20000100800 */
[----:B-1----:R-:W-:-:S03]  /*25f70*/  @P0 IMAD.MOV.U32 R63, RZ, RZ, R30 ;  /* 0x000000ffff3f0224 */ /* 0x002fc600078e001e */
[----:B------:R1:W-:Y:S01]  /*25f80*/  STL [R1+0x11cc], R30 ;  /* 0x0011cc1e01007387 */ /* 0x0003e20000100800 */
[----:B------:R-:W-:Y:S02]  /*25f90*/  @P0 IMAD.MOV.U32 R62, RZ, RZ, R10 ;  /* 0x000000ffff3e0224 */ /* 0x000fe400078e000a */
[----:B------:R-:W-:Y:S02]  /*25fa0*/  @!P2 IMAD.IADD R31, R31, 0x1, -R90 ;  /* 0x000000011f1fa824 */ /* 0x000fe400078e0a5a */
        /* <DEDUP_REMOVED lines=19> */
[----:B----4-:R-:W-:Y:S01]  /*260e0*/  PRMT R12, RZ, 0x7610, R12 ;  /* 0x00007610ff0c7816 */ /* 0x010fe2000000000c */
[----:B------:R1:W-:Y:S06]  /*260f0*/  STL [R1+0x15a8], R30 ;  /* 0x0015a81e01007387 */ /* 0x0003ec0000100800 */
[----:B------:R-:W-:Y:S01]  /*26100*/  @!P2 IMAD.IADD R10, R10, 0x1, -R90 ;  /* 0x000000010a0aa824 */ /* 0x000fe200078e0a5a */
[----:B------:R4:W2:Y:S01]  /*26110*/  @P0 LDG.E.U16 R12, desc[UR20][R62.64] ;  /* 0x000000143e0c0981 */ /* 0x0008a2000c1e1500 */
[----:B-1----:R-:W-:-:S02]  /*26120*/  IABS R30, R39 ;  /* 0x00000027001e7213 */ /* 0x002fc40000000000 */
[----:B------:R-:W-:Y:S01]  /*26130*/  @!P4 IMAD.MOV R10, RZ, RZ, -R10 ;  /* 0x000000ffff0ac224 */ /* 0x000fe200078e0a0a */
[----:B------:R1:W-:Y:S01]  /*26140*/  STL [R1+0x11f8], R31 ;  /* 0x0011f81f01007387 */ /* 0x0003e20000100800 */
[----:B----4-:R-:W-:Y:S02]  /*26150*/  @P0 IMAD.MOV.U32 R62, RZ, RZ, R31 ;  /* 0x000000ffff3e0224 */ /* 0x010fe400078e001f */
[----:B-1----:R-:W-:Y:S01]  /*26160*/  IMAD.MOV.U32 R31, RZ, RZ, R30 ;  /* 0x000000ffff1f7224 */ /* 0x002fe200078e001e */
[----:B------:R-:W-:-:S03]  /*26170*/  SEL R30, R2, R10, !P3 ;  /* 0x0000000a021e7207 */ /* 0x000fc60005800000 */
        /* <DEDUP_REMOVED lines=11> */
[----:B------:R1:W4:Y:S01]  /*26230*/  @P0 LDG.E.U16 R71, desc[UR20][R62.64] ;  /* 0x000000143e470981 */ /* 0x000322000c1e1500 */
[----:B------:R-:W-:-:S03]  /*26240*/  ISETP.GT.U32.AND P2, PT, R90, R31, PT ;  /* 0x0000001f5a00720c */ /* 0x000fc60003f44070 */
[----:B------:R-:W-:Y:S04]  /*26250*/  STL [R1+0x15a4], R39 ;  /* 0x0015a42701007387 */ /* 0x000fe80000100800 */
[----:B------:R-:W-:Y:S01]  /*26260*/  STL [R1+0x1200], R10 ;  /* 0x0012000a01007387 */ /* 0x000fe20000100800 */
[----:B-1----:R-:W-:-:S03]  /*26270*/  @P0 IMAD.MOV.U32 R63, RZ, RZ, R30 ;  /* 0x000000ffff3f0224 */ /* 0x002fc600078e001e */
[----:B------:R1:W-:Y:S01]  /*26280*/  STL [R1+0x11fc], R30 ;  /* 0x0011fc1e01007387 */ /* 0x0003e20000100800 */
[----:B------:R-:W-:Y:S02]  /*26290*/  @P0 IMAD.MOV.U32 R62, RZ, RZ, R10 ;  /* 0x000000ffff3e0224 */ /* 0x000fe400078e000a */
[----:B-1----:R-:W-:Y:S02]  /*262a0*/  VIADD R30, R93, 0xe7 ;  /* 0x000000e75d1e7836 */ /* 0x002fe40000000000 */
[----:B------:R-:W-:-:S03]  /*262b0*/  @!P2 IMAD.IADD R31, R31, 0x1, -R90 ;  /* 0x000000011f1fa824 */ /* 0x000fc600078e0a5a */
        /* <DEDUP_REMOVED lines=30> */
[----:B------:R-:W-:Y:S01]  /*264a0*/  IMAD R30, R30, UR7, RZ ;  /* 0x000000071e1e7c24 */ /* 0x000fe2000f8e02ff */
        /* <DEDUP_REMOVED lines=39> */
[----:B-1----:R-:W-:-:S02]  /*26720*/  IABS R30, R39 ;  /* 0x00000027001e7213 */ /* 0x002fc40000000000 */
[----:B------:R-:W-:Y:S01]  /*26730*/  @!P4 IMAD.MOV R10, RZ, RZ, -R10 ;  /* 0x000000ffff0ac224 */ /* 0x000fe200078e0a0a */
[----:B------:R1:W-:Y:S01]  /*26740*/  STL [R1+0x1238], R31 ;  /* 0x0012381f01007387 */ /* 0x0003e20000100800 */
        /* <DEDUP_REMOVED lines=44> */
[----:B------:R0:W3:Y:S01]  /*26a10*/  @P0 LDG.E.U16 R75, desc[UR20][R62.64] ;  /* 0x000000143e4b0981 */ /* 0x0000e2000c1e1500 */
        /* <DEDUP_REMOVED lines=17> */
[----:B------:R1:W3:Y:S01]  /*26b30*/  @P0 LDG.E.U16 R43, desc[UR20][R62.64] ;  /* 0x000000143e2b0981 */ /* 0x0002e2000c1e1500 */
        /* <DEDUP_REMOVED lines=67> */
[----:B------:R-:W-:Y:S01]  /*26f70*/  PRMT R34, RZ, 0x7610, R34 ;  /* 0x00007610ff227816 */ /* 0x000fe20000000022 */
[----:B------:R-:W-:Y:S01]  /*26f80*/  @!P2 IMAD.IADD R10, R10, 0x1, -R90 ;  /* 0x000000010a0aa824 */ /* 0x000fe200078e0a5a */
[----:B------:R-:W0:Y:S02]  /*26f90*/  LDCU UR7, c[0x0][0x3b0] ;  /* 0x00007600ff0777ac */ /* 0x000e240008000800 */
[C---:B------:R-:W-:Y:S02]  /*26fa0*/  LEA R31, P4, R33.reuse, R91, 0x1 ;  /* 0x0000005b211f7211 */ /* 0x040fe400078808ff */
[----:B------:R-:W-:Y:S01]  /*26fb0*/  ISETP.GT.U32.AND P2, PT, R90, R10, PT ;  /* 0x0000000a5a00720c */ /* 0x000fe20003f44070 */
[----:B------:R1:W3:Y:S01]  /*26fc0*/  @P0 LDG.E.U16 R34, desc[UR20][R86.64] ;  /* 0x0000001456220981 */ /* 0x0002e2000c1e1500 */
[----:B------:R-:W-:Y:S02]  /*26fd0*/  LEA.HI.X.SX32 R33, R33, R92, 0x1, P4 ;  /* 0x0000005c21217211 */ /* 0x000fe400020f0eff */
[----:B------:R-:W-:-:S02]  /*26fe0*/  ISETP.GE.AND P4, PT, R30, RZ, PT ;  /* 0x000000ff1e00720c */ /* 0x000fc40003f86270 */
[----:B--2---:R-:W-:Y:S01]  /*26ff0*/  PRMT R11, RZ, 0x7610, R11 ;  /* 0x00007610ff0b7816 */ /* 0x004fe2000000000b */
[----:B------:R2:W-:Y:S01]  /*27000*/  STL [R1+0x1588], R30 ;  /* 0x0015881e01007387 */ /* 0x0005e20000100800 */
[----:B-1----:R-:W-:-:S04]  /*27010*/  VIADD R87, R93, 0xfe ;  /* 0x000000fe5d577836 */ /* 0x002fc80000000000 */
[----:B------:R1:W3:Y:S01]  /*27020*/  @P0 LDG.E.U16 R11, desc[UR20][R62.64] ;  /* 0x000000143e0b0981 */ /* 0x0002e2000c1e1500 */
[----:B------:R-:W-:Y:S01]  /*27030*/  @!P2 IMAD.IADD R10, R10, 0x1, -R90 ;  /* 0x000000010a0aa824 */ /* 0x000fe200078e0a5a */
[----:B--2---:R-:W-:-:S03]  /*27040*/  IABS R30, R87 ;  /* 0x00000057001e7213 */ /* 0x004fc60000000000 */
[----:B------:R-:W-:Y:S01]  /*27050*/  @!P4 IMAD.MOV R10, RZ, RZ, -R10 ;  /* 0x000000ffff0ac224 */ /* 0x000fe200078e0a0a */
[----:B------:R2:W-:Y:S01]  /*27060*/  STL [R1+0x12a8], R31 ;  /* 0x0012a81f01007387 */ /* 0x0005e20000100800 */
[----:B-1----:R-:W-:Y:S02]  /*27070*/  @P0 IMAD.MOV.U32 R62, RZ, RZ, R31 ;  /* 0x000000ffff3e0224 */ /* 0x002fe400078e001f */
[----:B--2---:R-:W-:Y:S01]  /*27080*/  IMAD.MOV.U32 R31, RZ, RZ, R30 ;  /* 0x000000ffff1f7224 */ /* 0x004fe200078e001e */
[----:B------:R-:W-:-:S03]  /*27090*/  SEL R30, R2, R10, !P3 ;  /* 0x0000000a021e7207 */ /* 0x000fc60005800000 */
[----:B------:R-:W-:-:S04]  /*270a0*/  IMAD.HI.U32 R10, R0, R31, RZ ;  /* 0x0000001f000a7227 */ /* 0x000fc800078e00ff */
[----:B------:R-:W-:Y:S02]  /*270b0*/  IMAD.MOV R10, RZ, RZ, -R10 ;  /* 0x000000ffff0a7224 */ /* 0x000fe400078e0a0a */
[----:B0-----:R-:W-:Y:S01]  /*270c0*/  IMAD R30, R30, UR7, RZ ;  /* 0x000000071e1e7c24 */ /* 0x001fe2000f8e02ff */
[----:B------:R-:W-:Y:S01]  /*270d0*/  PRMT R69, RZ, 0x7610, R69 ;  /* 0x00007610ff457816 */ /* 0x000fe20000000045 */
[----:B------:R-:W-:Y:S01]  /*270e0*/  IMAD R68, R90, R10, R31 ;  /* 0x0000000a5a447224 */ /* 0x000fe200078e021f */
[----:B------:R-:W-:Y:S01]  /*270f0*/  STL [R1+0x12a4], R33 ;  /* 0x0012a42101007387 */ /* 0x000fe20000100800 */
[----:B------:R-:W-:Y:S01]  /*27100*/  @P0 IMAD.MOV.U32 R63, RZ, RZ, R33 ;  /* 0x000000ffff3f0224 */ /* 0x000fe200078e0021 */
[C---:B------:R-:W-:Y:S02]  /*27110*/  LEA R10, P2, R30.reuse, R91, 0x1 ;  /* 0x0000005b1e0a7211 */ /* 0x040fe400078408ff */
[----:B------:R-:W-:Y:S01]  /*27120*/  PRMT R73, RZ, 0x7610, R73 ;  /* 0x00007610ff497816 */ /* 0x000fe20000000049 */
[----:B------:R-:W-:Y:S01]  /*27130*/  VIADD R39, R93, 0xf7 ;  /* 0x000000f75d277836 */ /* 0x000fe20000000000 */
[----:B------:R-:W-:Y:S01]  /*27140*/  LEA.HI.X.SX32 R30, R30, R92, 0x1, P2 ;  /* 0x0000005c1e1e7211 */ /* 0x000fe200010f0eff */
[----:B------:R-:W-:Y:S01]  /*27150*/  STL [R1+0x1584], R87 ;  /* 0x0015845701007387 */ /* 0x000fe20000100800 */
[----:B------:R-:W0:Y:S03]  /*27160*/  LDCU UR7, c[0x0][0x3b0] ;  /* 0x00007600ff0777ac */ /* 0x000e260008000800 */
[----:B------:R-:W-:Y:S01]  /*27170*/  STL [R1+0x12b0], R10 ;  /* 0x0012b00a01007387 */ /* 0x000fe20000100800 */
[----:B------:R-:W-:-:S03]  /*27180*/  @P0 IMAD.MOV.U32 R31, RZ, RZ, R30 ;  /* 0x000000ffff1f0224 */ /* 0x000fc600078e001e */
[----:B------:R1:W-:Y:S04]  /*27190*/  STL [R1+0x12ac], R30 ;  /* 0x0012ac1e01007387 */ /* 0x0003e80000100800 */
[----:B------:R2:W3:Y:S01]  /*271a0*/  @P0 LDG.E.U16 R69, desc[UR20][R62.64] ;  /* 0x000000143e450981 */ /* 0x0004e2000c1e1500 */
[----:B-1----:R-:W-:Y:S02]  /*271b0*/  @P0 IMAD.MOV.U32 R30, RZ, RZ, R10 ;  /* 0x000000ffff1e0224 */ /* 0x002fe400078e000a */
[----:B--2---:R-:W-:-:S03]  /*271c0*/  VIADD R62, R93, 0xff ;  /* 0x000000ff5d3e7836 */ /* 0x004fc60000000000 */
[----:B------:R1:W2:Y:S01]  /*271d0*/  @P0 LDG.E.U16 R73, desc[UR20][R30.64] ;  /* 0x000000141e490981 */ /* 0x0002a2000c1e1500 */
[----:B------:R-:W-:Y:S01]  /*271e0*/  VIADD R63, R93, 0xef ;  /* 0x000000ef5d3f7836 */ /* 0x000fe20000000000 */
[----:B-1----:R-:W-:-:S05]  /*271f0*/  IABS R30, R62 ;  /* 0x0000003e001e7213 */ /* 0x002fca0000000000 */
[----:B------:R-:W-:Y:S01]  /*27200*/  IMAD.MOV.U32 R33, RZ, RZ, R30 ;  /* 0x000000ffff217224 */ /* 0x000fe200078e001e */
[----:B------:R-:W-:-:S03]  /*27210*/  IABS R30, R39 ;  /* 0x00000027001e7213 */ /* 0x000fc60000000000 */
[----:B------:R-:W-:Y:S01]  /*27220*/  IMAD.HI.U32 R31, R0, R33, RZ ;  /* 0x00000021001f7227 */ /* 0x000fe200078e00ff */
[----:B------:R-:W-:-:S03]  /*27230*/  IABS R10, R63 ;  /* 0x0000003f000a7213 */ /* 0x000fc60000000000 */
[----:B------:R-:W-:Y:S02]  /*27240*/  IMAD.MOV.U32 R86, RZ, RZ, R30 ;  /* 0x000000ffff567224 */ /* 0x000fe400078e001e */
[----:B------:R-:W-:Y:S01]  /*27250*/  IMAD.MOV R40, RZ, RZ, -R31 ;  /* 0x000000ffff287224 */ /* 0x000fe200078e0a1f */
[----:B------:R-:W-:Y:S01]  /*27260*/  STL [R1+0x1570], R62 ;  /* 0x0015703e01007387 */ /* 0x000fe20000100800 */
[----:B------:R-:W-:-:S03]  /*27270*/  IMAD.HI.U32 R30, R0, R10, RZ ;  /* 0x0000000a001e7227 */ /* 0x000fc600078e00ff */
[----:B------:R-:W-:Y:S01]  /*27280*/  STL [R1+0x1580], R63 ;  /* 0x0015803f01007387 */ /* 0x000fe20000100800 */
[----:B------:R-:W-:-:S03]  /*27290*/  IMAD.HI.U32 R31, R0, R86, RZ ;  /* 0x00000056001f7227 */ /* 0x000fc600078e00ff */
[----:B------:R-:W-:Y:S01]  /*272a0*/  STL [R1+0x157c], R39 ;  /* 0x00157c2701007387 */ /* 0x000fe20000100800 */
[----:B------:R-:W-:-:S03]  /*272b0*/  IMAD R0, R90, R40, R33 ;  /* 0x000000285a007224 */ /* 0x000fc600078e0221 */
[----:B------:R-:W2:Y:S04]  /*272c0*/  LDL.LU R33, [R1+0x1ad8] ;  /* 0x001ad80001217983 */ /* 0x000ea80000300800 */
[----:B------:R-:W2:Y:S01]  /*272d0*/  LDL.LU R40, [R1+0x1ad4] ;  /* 0x001ad40001287983 */ /* 0x000ea20000300800 */
[----:B------:R-:W-:Y:S01]  /*272e0*/  ISETP.GT.U32.AND P2, PT, R90, R68, PT ;  /* 0x000000445a00720c */ /* 0x000fe20003f44070 */
[----:B------:R-:W-:Y:S02]  /*272f0*/  IMAD.MOV R30, RZ, RZ, -R30 ;  /* 0x000000ffff1e7224 */ /* 0x000fe400078e0a1e */
[----:B------:R-:W-:-:S10]  /*27300*/  IMAD.MOV R31, RZ, RZ, -R31 ;  /* 0x000000ffff1f7224 */ /* 0x000fd400078e0a1f */
[----:B------:R-:W-:-:S05]  /*27310*/  @!P2 IMAD.IADD R68, R68, 0x1, -R90 ;  /* 0x000000014444a824 */ /* 0x000fca00078e0a5a */
[C---:B------:R-:W-:Y:S01]  /*27320*/  ISETP.GT.U32.AND P4, PT, R90.reuse, R68, PT ;  /* 0x000000445a00720c */ /* 0x040fe20003f84070 */
[C---:B------:R-:W-:Y:S02]  /*27330*/  IMAD R30, R90.reuse, R30, R10 ;  /* 0x0000001e5a1e7224 */ /* 0x040fe400078e020a */
[----:B------:R-:W3:Y:S01]  /*27340*/  LDL.LU R10, [R1+0x1ad0] ;  /* 0x001ad000010a7983 */ /* 0x000ee20000300800 */
[C---:B------:R-:W-:Y:S01]  /*27350*/  IMAD R31, R90.reuse, R31, R86 ;  /* 0x0000001f5a1f7224 */ /* 0x040fe200078e0256 */
[----:B------:R-:W-:Y:S02]  /*27360*/  ISETP.GE.AND P2, PT, R87, RZ, PT ;  /* 0x000000ff5700720c */ /* 0x000fe40003f46270 */
[C---:B------:R-:W-:Y:S02]  /*27370*/  ISETP.GT.U32.AND P6, PT, R90.reuse, R0, PT ;  /* 0x000000005a00720c */ /* 0x040fe40003fc4070 */
[----:B------:R-:W-:-:S04]  /*27380*/  ISETP.GT.U32.AND P5, PT, R90, R31, PT ;  /* 0x0000001f5a00720c */ /* 0x000fc80003fa4070 */
[----:B------:R-:W-:Y:S01]  /*27390*/  @!P4 IMAD.IADD R68, R68, 0x1, -R90 ;  /* 0x000000014444c824 */ /* 0x000fe200078e0a5a */
[----:B------:R-:W-:-:S04]  /*273a0*/  ISETP.GT.U32.AND P4, PT, R90, R30, PT ;  /* 0x0000001e5a00720c */ /* 0x000fc80003f84070 */
[----:B------:R-:W-:Y:S02]  /*273b0*/  @!P2 IMAD.MOV R68, RZ, RZ, -R68 ;  /* 0x000000ffff44a224 */ /* 0x000fe400078e0a44 */
[--C-:B------:R-:W-:Y:S02]  /*273c0*/  @!P6 IMAD.IADD R0, R0, 0x1, -R90.reuse ;  /* 0x000000010000e824 */ /* 0x100fe400078e0a5a */
[----:B------:R-:W-:Y:S01]  /*273d0*/  @!P5 IMAD.IADD R31, R31, 0x1, -R90 ;  /* 0x000000011f1fd824 */ /* 0x000fe200078e0a5a */
[----:B------:R-:W-:-:S04]  /*273e0*/  SEL R68, R2, R68, !P3 ;  /* 0x0000004402447207 */ /* 0x000fc80005800000 */
[----:B------:R-:W-:Y:S01]  /*273f0*/  @!P4 IMAD.IADD R30, R30, 0x1, -R90 ;  /* 0x000000011e1ec824 */ /* 0x000fe200078e0a5a */
[C---:B------:R-:W-:Y:S02]  /*27400*/  ISETP.GT.U32.AND P4, PT, R90.reuse, R0, PT ;  /* 0x000000005a00720c */ /* 0x040fe40003f84070 */
[----:B------:R-:W-:Y:S01]  /*27410*/  ISETP.GT.U32.AND P5, PT, R90, R31, PT ;  /* 0x0000001f5a00720c */ /* 0x000fe20003fa4070 */
[----:B0-----:R-:W-:Y:S01]  /*27420*/  IMAD R86, R68, UR7, RZ ;  /* 0x0000000744567c24 */ /* 0x001fe2000f8e02ff */
[----:B------:R-:W-:Y:S01]  /*27430*/  ISETP.GT.U32.AND P6, PT, R90, R30, PT ;  /* 0x0000001e5a00720c */ /* 0x000fe20003fc4070 */
[----:B------:R-:W0:Y:S03]  /*27440*/  LDCU UR7, c[0x0][0x3b0] ;  /* 0x00007600ff0777ac */ /* 0x000e260008000800 */
[----:B------:R-:W-:-:S04]  /*27450*/  LEA R68, P2, R86, R91, 0x1 ;  /* 0x0000005b56447211 */ /* 0x000fc800078408ff */
[----:B------:R-:W-:Y:S01]  /*27460*/  LEA.HI.X.SX32 R86, R86, R92, 0x1, P2 ;  /* 0x0000005c56567211 */ /* 0x000fe200010f0eff */
[--C-:B------:R-:W-:Y:S01]  /*27470*/  @!P4 IMAD.IADD R0, R0, 0x1, -R90.reuse ;  /* 0x000000010000c824 */ /* 0x100fe200078e0a5a */
[----:B------:R-:W-:Y:S01]  /*27480*/  ISETP.GE.AND P2, PT, R63, RZ, PT ;  /* 0x000000ff3f00720c */ /* 0x000fe20003f46270 */
[--C-:B------:R-:W-:Y:S01]  /*27490*/  @!P5 IMAD.IADD R31, R31, 0x1, -R90.reuse ;  /* 0x000000011f1fd824 */ /* 0x100fe200078e0a5a */
[----:B------:R-:W-:Y:S02]  /*274a0*/  ISETP.GE.AND P5, PT, R62, RZ, PT ;  /* 0x000000ff3e00720c */ /* 0x000fe40003fa6270 */
[----:B------:R-:W-:Y:S01]  /*274b0*/  ISETP.GE.AND P4, PT, R39, RZ, PT ;  /* 0x000000ff2700720c */ /* 0x000fe20003f86270 */
[----:B------:R-:W-:Y:S02]  /*274c0*/  @!P6 IMAD.IADD R30, R30, 0x1, -R90 ;  /* 0x000000011e1ee824 */ /* 0x000fe400078e0a5a */
[----:B------:R-:W-:Y:S01]  /*274d0*/  IMAD.MOV.U32 R90, RZ, RZ, R0 ;  /* 0x000000ffff5a7224 */ /* 0x000fe200078e0000 */
[----:B------:R-:W-:Y:S01]  /*274e0*/  STL [R1+0xad0], R68 ;  /* 0x000ad04401007387 */ /* 0x000fe20000100800 */
[----:B------:R-:W-:-:S02]  /*274f0*/  IMAD.MOV.U32 R0, RZ, RZ, R31 ;  /* 0x000000ffff007224 */ /* 0x000fc400078e001f */
[----:B------:R-:W-:Y:S01]  /*27500*/  @P0 IMAD.MOV.U32 R87, RZ, RZ, R86 ;  /* 0x000000ffff570224 */ /* 0x000fe200078e0056 */
[----:B------:R1:W-:Y:S01]  /*27510*/  STL [R1+0xacc], R86 ;  /* 0x000acc5601007387 */ /* 0x0003e20000100800 */
[----:B------:R-:W-:Y:S02]  /*27520*/  @!P2 IMAD.MOV R30, RZ, RZ, -R30 ;  /* 0x000000ffff1ea224 */ /* 0x000fe400078e0a1e */
[----:B------:R-:W-:Y:S02]  /*27530*/  @!P5 IMAD.MOV R90, RZ, RZ, -R90 ;  /* 0x000000ffff5ad224 */ /* 0x000fe400078e0a5a */
[----:B------:R-:W-:Y:S02]  /*27540*/  @!P4 IMAD.MOV R0, RZ, RZ, -R0 ;  /* 0x000000ffff00c224 */ /* 0x000fe400078e0a00 */
[----:B-1----:R-:W-:Y:S01]  /*27550*/  @P0 IMAD.MOV.U32 R86, RZ, RZ, R68 ;  /* 0x000000ffff560224 */ /* 0x002fe200078e0044 */
[C---:B------:R-:W-:Y:S02]  /*27560*/  SEL R30, R2.reuse, R30, !P3 ;  /* 0x0000001e021e7207 */ /* 0x040fe40005800000 */
[----:B------:R-:W-:-:S02]  /*27570*/  SEL R0, R2, R0, !P3 ;  /* 0x0000000002007207 */ /* 0x000fc40005800000 */
[----:B------:R-:W-:Y:S02]  /*27580*/  SEL R90, R2, R90, !P3 ;  /* 0x0000005a025a7207 */ /* 0x000fe40005800000 */
[----:B--2---:R-:W-:-:S06]  /*27590*/  PRMT R40, RZ, 0x7610, R40 ;  /* 0x00007610ff287816 */ /* 0x004fcc0000000028 */
[----:B------:R-:W2:Y:S04]  /*275a0*/  @P0 LDG.E.U16 R40, desc[UR20][R86.64] ;  /* 0x0000001456280981 */ /* 0x000ea8000c1e1500 */
[----:B------:R-:W2:Y:S04]  /*275b0*/  LDL.LU.64 R86, [R1+0x1ac8] ;  /* 0x001ac80001567983 */ /* 0x000ea80000300a00 */
[----:B------:R-:W2:Y:S01]  /*275c0*/  LDL.LU R2, [R1+0x1ac4] ;  /* 0x001ac40001027983 */ /* 0x000ea20000300800 */
[----:B0-----:R-:W-:Y:S01]  /*275d0*/  IMAD R31, R30, UR7, RZ ;  /* 0x000000071e1f7c24 */ /* 0x001fe2000f8e02ff */
[----:B------:R-:W0:Y:S01]  /*275e0*/  LDCU UR7, c[0x0][0x3b0] ;  /* 0x00007600ff0777ac */ /* 0x000e220008000800 */
[----:B---3--:R-:W-:-:S03]  /*275f0*/  PRMT R10, RZ, 0x7610, R10 ;  /* 0x00007610ff0a7816 */ /* 0x008fc6000000000a */
[----:B------:R-:W-:Y:S01]  /*27600*/  LEA R30, P2, R31, R91, 0x1 ;  /* 0x0000005b1f1e7211 */ /* 0x000fe200078408ff */
[----:B------:R-:W-:-:S03]  /*27610*/  IMAD R0, R0, UR9, RZ ;  /* 0x0000000900007c24 */ /* 0x000fc6000f8e02ff */
[----:B------:R-:W-:Y:S01]  /*27620*/  LEA.HI.X.SX32 R31, R31, R92, 0x1, P2 ;  /* 0x0000005c1f1f7211 */ /* 0x000fe200010f0eff */
[----:B------:R1:W-:Y:S04]  /*27630*/  STL [R1+0xac0], R30 ;  /* 0x000ac01e01007387 */ /* 0x0003e80000100800 */
[----:B------:R1:W3:Y:S04]  /*27640*/  @P0 LDG.E.U16 R10, desc[UR20][R30.64] ;  /* 0x000000141e0a0981 */ /* 0x0002e8000c1e1500 */
[----:B------:R0:W-:Y:S04]  /*27650*/  STL [R1+0xabc], R31 ;  /* 0x000abc1f01007387 */ /* 0x0001e80000100800 */
[----:B------:R-:W3:Y:S01]  /*27660*/  LDL.LU R39, [R1+0x8fc] ;  /* 0x0008fc0001277983 */ /* 0x000ee20000300800 */
[----:B-1----:R-:W-:-:S03]  /*27670*/  LEA R30, P2, R0, R91, 0x1 ;  /* 0x0000005b001e7211 */ /* 0x002fc600078408ff */
[----:B------:R-:W3:Y:S01]  /*27680*/  LDL.LU R68, [R1+0x8f0] ;  /* 0x0008f00001447983 */ /* 0x000ee20000300800 */
[----:B------:R-:W-:Y:S01]  /*27690*/  LEA.HI.X.SX32 R62, R0, R92, 0x1, P2 ;  /* 0x0000005c003e7211 */ /* 0x000fe200010f0eff */
[----:B0-----:R-:W-:Y:S02]  /*276a0*/  IMAD R31, R90, UR7, RZ ;  /* 0x000000075a1f7c24 */ /* 0x001fe4000f8e02ff */
[----:B------:R-:W-:Y:S01]  /*276b0*/  STL [R1+0xac8], R30 ;  /* 0x000ac81e01007387 */ /* 0x000fe20000100800 */
[----:B------:R-:W-:Y:S01]  /*276c0*/  PRMT R90, RZ, 0x7610, R90 ;  /* 0x00007610ff5a7816 */ /* 0x000fe2000000005a */
[----:B------:R-:W-:Y:S02]  /*276d0*/  @P0 IMAD.MOV.U32 R63, RZ, RZ, R62 ;  /* 0x000000ffff3f0224 */ /* 0x000fe400078e003e */
[----:B------:R0:W-:Y:S02]  /*276e0*/  STL [R1+0xac4], R62 ;  /* 0x000ac43e01007387 */ /* 0x0001e40000100800 */
[----:B0-----:R-:W-:-:S05]  /*276f0*/  @P0 IMAD.MOV.U32 R62, RZ, RZ, R30 ;  /* 0x000000ffff3e0224 */ /* 0x001fca00078e001e */
[----:B------:R0:W3:Y:S02]  /*27700*/  @P0 LDG.E.U16 R90, desc[UR20][R62.64] ;  /* 0x000000143e5a0981 */ /* 0x0000e4000c1e1500 */
[----:B0-----:R-:W0:Y:S01]  /*27710*/  S2R R62, SR_TID.X ;  /* 0x00000000003e7919 */ /* 0x001e220000002100 */
[C---:B------:R-:W-:Y:S02]  /*27720*/  LEA R30, P2, R31.reuse, R91, 0x1 ;  /* 0x0000005b1f1e7211 */ /* 0x040fe400078408ff */
[----:B------:R-:W-:Y:S01]  /*27730*/  PRMT R0, RZ, 0x7610, R0 ;  /* 0x00007610ff007816 */ /* 0x000fe20000000000 */
[----:B------:R-:W3:Y:S01]  /*27740*/  LDL.LU R63, [R1+0x1ac0] ;  /* 0x001ac000013f7983 */ /* 0x000ee20000300800 */
[----:B------:R-:W-:-:S03]  /*27750*/  LEA.HI.X.SX32 R31, R31, R92, 0x1, P2 ;  /* 0x0000005c1f1f7211 */ /* 0x000fc600010f0eff */
[----:B------:R-:W3:Y:S04]  /*27760*/  LDL.LU R92, [R1+0x8e4] ;  /* 0x0008e400015c7983 */ /* 0x000ee80000300800 */
[----:B------:R-:W-:Y:S04]  /*27770*/  STL [R1+0xab8], R30 ;  /* 0x000ab81e01007387 */ /* 0x000fe80000100800 */
[----:B------:R1:W-:Y:S04]  /*27780*/  STL [R1+0xab4], R31 ;  /* 0x000ab41f01007387 */ /* 0x0003e80000100800 */
[----:B------:R-:W3:Y:S04]  /*27790*/  @P0 LDG.E.U16 R0, desc[UR20][R30.64] ;  /* 0x000000141e000981 */ /* 0x000ee8000c1e1500 */
[----:B-1----:R-:W3:Y:S01]  /*277a0*/  LDL.LU.64 R30, [R1+0x1ab8] ;  /* 0x001ab800011e7983 */ /* 0x002ee20000300a00 */
[----:B0-----:R-:W-:-:S04]  /*277b0*/  SHF.R.U32.HI R62, RZ, 0x5, R62 ;  /* 0x00000005ff3e7819 */ /* 0x001fc8000001163e */
[----:B------:R-:W-:Y:S02]  /*277c0*/  ISETP.NE.U32.AND P0, PT, R62, RZ, PT ;  /* 0x000000ff3e00720c */ /* 0x000fe40003f05070 */
[----:B------:R-:W3:Y:S01]  /*277d0*/  LDL.LU R62, [R1+0x1ab0] ;  /* 0x001ab000013e7983 */ /* 0x000ee20000300800 */
[----:B--2---:R-:W-:-:S05]  /*277e0*/  LOP3.LUT R91, R2, 0x40, RZ, 0x3c, !PT ;  /* 0x00000040025b7812 */ /* 0x004fca00078e3cff */
[----:B------:R0:W-:Y:S04]  /*277f0*/  STS.U16 [R91+UR4+0x14200], R88 ;  /* 0x014200585b007988 */ /* 0x0001e80008000404 */
[----:B------:R1:W-:Y:S04]  /*27800*/  STS.U16 [R91+UR4+0x14600], R32 ;  /* 0x014600205b007988 */ /* 0x0003e80008000404 */
        /* <DEDUP_REMOVED lines=28> */
[----:B------:R0:W-:Y:S02]  /*279d0*/  STS.U16 [R91+UR4+0x17e00], R69 ;  /* 0x017e00455b007988 */ /* 0x0001e40008000404 */
[----:B0-----:R-:W-:-:S02]  /*279e0*/  LOP3.LUT R91, R2, 0x50, RZ, 0x3c, !PT ;  /* 0x00000050025b7812 */ /* 0x001fc400078e3cff */
[----:B------:R-:W4:Y:S04]  /*279f0*/  LDL.LU R69, [R1+0x1a70] ;  /* 0x001a700001457983 */ /* 0x000f280000300800 */
[----:B---3--:R0:W-:Y:S04]  /*27a00*/  STS.U16 [R91+UR4+0x10280], R39 ;  /* 0x010280275b007988 */ /* 0x0081e80008000404 */
[----:B------:R1:W-:Y:S04]  /*27a10*/  STS.U16 [R91+UR4+0x10680], R68 ;  /* 0x010680445b007988 */ /* 0x0003e80008000404 */
[----:B------:R-:W-:Y:S04]  /*27a20*/  STS.U16 [R91+UR4+0x10a80], R92 ;  /* 0x010a805c5b007988 */ /* 0x000fe80008000404 */
[----:B0-----:R-:W3:Y:S04]  /*27a30*/  LDL.LU R39, [R1+0x1a6c] ;  /* 0x001a6c0001277983 */ /* 0x001ee80000300800 */
[----:B-1----:R-:W3:Y:S04]  /*27a40*/  LDL.LU R68, [R1+0x1a68] ;  /* 0x001a680001447983 */ /* 0x002ee80000300800 */
[----:B--2---:R0:W-:Y:S04]  /*27a50*/  STS.U16 [R91+UR4+0x10e80], R38 ;  /* 0x010e80265b007988 */ /* 0x0041e80008000404 */
[----:B------:R1:W-:Y:S04]  /*27a60*/  STS.U16 [R91+UR4+0x11280], R71 ;  /* 0x011280475b007988 */ /* 0x0003e80008000404 */
[----:B------:R2:W-:Y:S04]  /*27a70*/  STS.U16 [R91+UR4+0x11680], R41 ;  /* 0x011680295b007988 */ /* 0x0005e80008000404 */
[----:B0-----:R-:W3:Y:S04]  /*27a80*/  LDL.LU R38, [R1+0x1a64] ;  /* 0x001a640001267983 */ /* 0x001ee80000300800 */
[----:B-1----:R-:W3:Y:S04]  /*27a90*/  LDL.LU R71, [R1+0x1a60] ;  /* 0x001a600001477983 */ /* 0x002ee80000300800 */
[----:B--2---:R-:W2:Y:S04]  /*27aa0*/  LDL.LU R41, [R1+0x1a5c] ;  /* 0x001a5c0001297983 */ /* 0x004ea80000300800 */
[----:B------:R0:W-:Y:S04]  /*27ab0*/  STS.U16 [R91+UR4+0x11a80], R70 ;  /* 0x011a80465b007988 */ /* 0x0001e80008000404 */
[----:B0-----:R-:W2:Y:S04]  /*27ac0*/  LDL.LU R70, [R1+0x1a58] ;  /* 0x001a580001467983 */ /* 0x001ea80000300800 */
[----:B------:R0:W-:Y:S04]  /*27ad0*/  STS.U16 [R91+UR4+0x11e80], R3 ;  /* 0x011e80035b007988 */ /* 0x0001e80008000404 */
[----:B------:R1:W-:Y:S04]  /*27ae0*/  STS.U16 [R91+UR4+0x12280], R88 ;  /* 0x012280585b007988 */ /* 0x0003e80008000404 */
[----:B------:R4:W-:Y:S04]  /*27af0*/  STS.U16 [R91+UR4+0x12680], R89 ;  /* 0x012680595b007988 */ /* 0x0009e80008000404 */
[----:B0-----:R0:W5:Y:S04]  /*27b00*/  LDL.LU R3, [R1+0x1a54] ;  /* 0x001a540001037983 */ /* 0x0011680000300800 */
[----:B-1----:R0:W5:Y:S04]  /*27b10*/  LDL.LU R88, [R1+0x1a50] ;  /* 0x001a500001587983 */ /* 0x0021680000300800 */
[----:B----4-:R0:W5:Y:S04]  /*27b20*/  LDL.LU R89, [R1+0x1a4c] ;  /* 0x001a4c0001597983 */ /* 0x0101680000300800 */
[----:B------:R1:W-:Y:S04]  /*27b30*/  STS.U16 [R91+UR4+0x12a80], R86 ;  /* 0x012a80565b007988 */ /* 0x0003e80008000404 */
[----:B------:R4:W-:Y:S04]  /*27b40*/  STS.U16 [R91+UR4+0x12e80], R87 ;  /* 0x012e80575b007988 */ /* 0x0009e80008000404 */
[----:B------:R0:W-:Y:S04]  /*27b50*/  STS.U16 [R91+UR4+0x13280], R5 ;  /* 0x013280055b007988 */ /* 0x0001e80008000404 */
[----:B-1----:R1:W5:Y:S04]  /*27b60*/  LDL.LU R86, [R1+0x1a48] ;  /* 0x001a480001567983 */ /* 0x0023680000300800 */
[----:B----4-:R1:W5:Y:S04]  /*27b70*/  LDL.LU R87, [R1+0x1a44] ;  /* 0x001a440001577983 */ /* 0x0103680000300800 */
[----:B0-----:R-:W4:Y:S04]  /*27b80*/  LDL.LU R5, [R1+0x1a40] ;  /* 0x001a400001057983 */ /* 0x001f280000300800 */
[----:B------:R0:W-:Y:S04]  /*27b90*/  STS.U16 [R91+UR4+0x13680], R8 ;  /* 0x013680085b007988 */ /* 0x0001e80008000404 */
[----:B------:R1:W-:Y:S04]  /*27ba0*/  STS.U16 [R91+UR4+0x13a80], R9 ;  /* 0x013a80095b007988 */ /* 0x0003e80008000404 */
[----:B------:R1:W-:Y:S04]  /*27bb0*/  STS.U16 [R91+UR4+0x13e80], R6 ;  /* 0x013e80065b007988 */ /* 0x0003e80008000404 */
[----:B0-----:R0:W5:Y:S04]  /*27bc0*/  LDL.LU R8, [R1+0x1a3c] ;  /* 0x001a3c0001087983 */ /* 0x0011680000300800 */
[----:B-1----:R0:W5:Y:S04]  /*27bd0*/  LDL.LU R9, [R1+0x1a38] ;  /* 0x001a380001097983 */ /* 0x0021680000300800 */
[----:B------:R0:W5:Y:S04]  /*27be0*/  LDL.LU R6, [R1+0x1a34] ;  /* 0x001a340001067983 */ /* 0x0001680000300800 */
[----:B------:R1:W-:Y:S04]  /*27bf0*/  STS.U16 [R91+UR4+0x14280], R7 ;  /* 0x014280075b007988 */ /* 0x0003e80008000404 */
[----:B------:R0:W-:Y:S04]  /*27c00*/  STS.U16 [R91+UR4+0x14680], R4 ;  /* 0x014680045b007988 */ /* 0x0001e80008000404 */
[----:B-1----:R1:W5:Y:S04]  /*27c10*/  LDL.LU R7, [R1+0x1a30] ;  /* 0x001a300001077983 */ /* 0x0023680000300800 */
[----:B0-----:R-:W4:Y:S04]  /*27c20*/  LDL.LU R4, [R1+0x1a2c] ;  /* 0x001a2c0001047983 */ /* 0x001f280000300800 */
        /* <DEDUP_REMOVED lines=14> */
[----:B0-----:R0:W5:Y:S04]  /*27d10*/  LDL.LU R84, [R1+0x1a28] ;  /* 0x001a280001547983 */ /* 0x0011680000300800 */
[----:B------:R0:W5:Y:S01]  /*27d20*/  LDL.LU R85, [R1+0x1a24] ;  /* 0x001a240001557983 */ /* 0x0001620000300800 */
[----:B-1----:R-:W-:-:S03]  /*27d30*/  LOP3.LUT R91, R2, 0x60, RZ, 0x3c, !PT ;  /* 0x00000060025b7812 */ /* 0x002fc600078e3cff */
[----:B------:R0:W5:Y:S04]  /*27d40*/  LDL.LU R82, [R1+0x1a20] ;  /* 0x001a200001527983 */ /* 0x0001680000300800 */
        /* <DEDUP_REMOVED lines=10> */
[----:B------:R0:W5:Y:S01]  /*27df0*/  LDL.LU R73, [R1+0x19f4] ;  /* 0x0019f40001497983 */ /* 0x0001620000300800 */
[----:B------:R-:W-:-:S02]  /*27e00*/  UIADD3 UR7, UPT, UPT, UR4, 0x20000, URZ ;  /* 0x0002000004077890 */ /* 0x000fc4000fffe0ff */
[----:B------:R-:W-:Y:S02]  /*27e10*/  UIADD3 UR9, UPT, UPT, UR4, 0x30000, URZ ;  /* 0x0003000004097890 */ /* 0x000fe4000fffe0ff */
[----:B------:R-:W-:Y:S02]  /*27e20*/  USHF.R.U32.HI UR7, URZ, 0x4, UR7 ;  /* 0x00000004ff077899 */ /* 0x000fe40008011607 */
[----:B------:R-:W-:Y:S01]  /*27e30*/  USHF.R.U32.HI UR9, URZ, 0x4, UR9 ;  /* 0x00000004ff097899 */ /* 0x000fe20008011609 */
[----:B--2---:R1:W-:Y:S04]  /*27e40*/  STS.U16 [R91+UR4+0x10300], R70 ;  /* 0x010300465b007988 */ /* 0x0043e80008000404 */
[----:B---3--:R2:W-:Y:S04]  /*27e50*/  STS.U16 [R91+UR4+0x10700], R71 ;  /* 0x010700475b007988 */ /* 0x0085e80008000404 */
[----:B------:R3:W-:Y:S04]  /*27e60*/  STS.U16 [R91+UR4+0x10b00], R68 ;  /* 0x010b00445b007988 */ /* 0x0007e80008000404 */
[----:B------:R0:W-:Y:S04]  /*27e70*/  STS.U16 [R91+UR4+0x10f00], R69 ;  /* 0x010f00455b007988 */ /* 0x0001e80008000404 */
[----:B------:R0:W-:Y:S04]  /*27e80*/  STS.U16 [R91+UR4+0x11300], R66 ;  /* 0x011300425b007988 */ /* 0x0001e80008000404 */
[----:B------:R0:W-:Y:S04]  /*27e90*/  STS.U16 [R91+UR4+0x11700], R67 ;  /* 0x011700435b007988 */ /* 0x0001e80008000404 */
        /* <DEDUP_REMOVED lines=18> */
[----:B-1----:R1:W5:Y:S04]  /*27fc0*/  LDL.LU R70, [R1+0x19f0] ;  /* 0x0019f00001467983 */ /* 0x0023680000300800 */
[----:B------:R-:W-:Y:S04]  /*27fd0*/  STS.U16 [R91+UR4+0x16300], R46 ;  /* 0x0163002e5b007988 */ /* 0x000fe80008000404 */
[----:B--2---:R1:W5:Y:S04]  /*27fe0*/  LDL.LU R71, [R1+0x19ec] ;  /* 0x0019ec0001477983 */ /* 0x0043680000300800 */
[----:B------:R-:W-:Y:S04]  /*27ff0*/  STS.U16 [R91+UR4+0x16700], R47 ;  /* 0x0167002f5b007988 */ /* 0x000fe80008000404 */
[----:B---3--:R1:W5:Y:S04]  /*28000*/  LDL.LU R68, [R1+0x19e8] ;  /* 0x0019e80001447983 */ /* 0x0083680000300800 */
[----:B------:R-:W-:Y:S04]  /*28010*/  STS.U16 [R91+UR4+0x16b00], R44 ;  /* 0x016b002c5b007988 */ /* 0x000fe80008000404 */
[----:B0-----:R1:W5:Y:S04]  /*28020*/  LDL.LU R69, [R1+0x19e4] ;  /* 0x0019e40001457983 */ /* 0x0013680000300800 */
[----:B------:R-:W-:Y:S04]  /*28030*/  STS.U16 [R91+UR4+0x16f00], R45 ;  /* 0x016f002d5b007988 */ /* 0x000fe80008000404 */
[----:B------:R1:W5:Y:S04]  /*28040*/  LDL.LU R66, [R1+0x19e0] ;  /* 0x0019e00001427983 */ /* 0x0003680000300800 */
[----:B------:R-:W-:Y:S04]  /*28050*/  STS.U16 [R91+UR4+0x17300], R42 ;  /* 0x0173002a5b007988 */ /* 0x000fe80008000404 */
[----:B------:R1:W5:Y:S04]  /*28060*/  LDL.LU R67, [R1+0x19dc] ;  /* 0x0019dc0001437983 */ /* 0x0003680000300800 */
[----:B------:R-:W-:Y:S04]  /*28070*/  STS.U16 [R91+UR4+0x17700], R43 ;  /* 0x0177002b5b007988 */ /* 0x000fe80008000404 */
[----:B------:R1:W5:Y:S04]  /*28080*/  LDL.LU R64, [R1+0x19d8] ;  /* 0x0019d80001407983 */ /* 0x0003680000300800 */
[----:B------:R0:W-:Y:S04]  /*28090*/  STS.U16 [R91+UR4+0x17b00], R11 ;  /* 0x017b000b5b007988 */ /* 0x0001e80008000404 */
[----:B------:R1:W5:Y:S04]  /*280a0*/  LDL.LU R65, [R1+0x19d4] ;  /* 0x0019d40001417983 */ /* 0x0003680000300800 */
[----:B------:R2:W-:Y:S01]  /*280b0*/  STS.U16 [R91+UR4+0x17f00], R40 ;  /* 0x017f00285b007988 */ /* 0x0005e20008000404 */
[----:B0-----:R-:W-:-:S03]  /*280c0*/  LOP3.LUT R11, R2, 0x70, RZ, 0x3c, !PT ;  /* 0x00000070020b7812 */ /* 0x001fc600078e3cff */
[----:B------:R1:W5:Y:S04]  /*280d0*/  LDL.LU R62, [R1+0x19d0] ;  /* 0x0019d000013e7983 */ /* 0x0003680000300800 */
[----:B------:R1:W5:Y:S01]  /*280e0*/  LDL.LU R63, [R1+0x19cc] ;  /* 0x0019cc00013f7983 */ /* 0x0003620000300800 */
[----:B--2---:R-:W0:Y:S03]  /*280f0*/  LDC R91, c[0x0][0x3a0] ;  /* 0x0000e800ff5b7b82 */ /* 0x004e260000000800 */
[----:B------:R1:W5:Y:S04]  /*28100*/  LDL.LU R60, [R1+0x19c8] ;  /* 0x0019c800013c7983 */ /* 0x0003680000300800 */
[----:B------:R1:W5:Y:S04]  /*28110*/  LDL.LU R61, [R1+0x19c4] ;  /* 0x0019c400013d7983 */ /* 0x0003680000300800 */
[----:B------:R1:W5:Y:S04]  /*28120*/  LDL.LU R58, [R1+0x19c0] ;  /* 0x0019c000013a7983 */ /* 0x0003680000300800 */
[----:B------:R1:W5:Y:S04]  /*28130*/  LDL.LU R59, [R1+0x19bc] ;  /* 0x0019bc00013b7983 */ /* 0x0003680000300800 */
[----:B------:R1:W5:Y:S04]  /*28140*/  LDL.LU R56, [R1+0x19b8] ;  /* 0x0019b80001387983 */ /* 0x0003680000300800 */
[----:B------:R2:W-:Y:S04]  /*28150*/  STS.U16 [R11+UR4+0x10380], R41 ;  /* 0x010380290b007988 */ /* 0x0005e80008000404 */
        /* <DEDUP_REMOVED lines=27> */
[----:B------:R1:W-:Y:S01]  /*28310*/  STS.U16 [R11+UR4+0x13b80], R27 ;  /* 0x013b801b0b007988 */ /* 0x0003e20008000404 */
[----:B0-----:R-:W-:-:S03]  /*28320*/  VIADD R92, R91, 0x7f ;  /* 0x0000007f5b5c7836 */ /* 0x001fc60000000000 */
[----:B------:R0:W5:Y:S04]  /*28330*/  LDL.LU R43, [R1+0x197c] ;  /* 0x00197c00012b7983 */ /* 0x0001680000300800 */
[----:B------:R0:W-:Y:S04]  /*28340*/  STS.U16 [R11+UR4+0x13f80], R24 ;  /* 0x013f80180b007988 */ /* 0x0001e80008000404 */
[----:B------:R0:W5:Y:S04]  /*28350*/  LDL.LU R40, [R1+0x1978] ;  /* 0x0019780001287983 */ /* 0x0001680000300800 */
[----:B------:R-:W-:Y:S04]  /*28360*/  STS.U16 [R11+UR4+0x14380], R25 ;  /* 0x014380190b007988 */ /* 0x000fe80008000404 */
[----:B--2---:R2:W5:Y:S04]  /*28370*/  LDL.LU R41, [R1+0x1974] ;  /* 0x0019740001297983 */ /* 0x0045680000300800 */
[----:B------:R-:W-:Y:S04]  /*28380*/  STS.U16 [R11+UR4+0x14780], R22 ;  /* 0x014780160b007988 */ /* 0x000fe80008000404 */
[----:B---3--:R2:W5:Y:S04]  /*28390*/  LDL.LU R38, [R1+0x1970] ;  /* 0x0019700001267983 */ /* 0x0085680000300800 */
[----:B------:R-:W-:Y:S04]  /*283a0*/  STS.U16 [R11+UR4+0x14b80], R23 ;  /* 0x014b80170b007988 */ /* 0x000fe80008000404 */
[----:B------:R2:W5:Y:S04]  /*283b0*/  LDL.LU R39, [R1+0x196c] ;  /* 0x00196c0001277983 */ /* 0x0005680000300800 */
[----:B------:R-:W-:Y:S01]  /*283c0*/  STS.U16 [R11+UR4+0x14f80], R20 ;  /* 0x014f80140b007988 */ /* 0x000fe20008000404 */
[----:B------:R-:W-:-:S03]  /*283d0*/  SHF.R.S32.HI R91, RZ, 0x1f, R92 ;  /* 0x0000001fff5b7819 */ /* 0x000fc6000001145c */
[----:B------:R2:W5:Y:S04]  /*283e0*/  LDL.LU R36, [R1+0x1968] ;  /* 0x0019680001247983 */ /* 0x0005680000300800 */
[----:B------:R-:W-:Y:S04]  /*283f0*/  STS.U16 [R11+UR4+0x15380], R21 ;  /* 0x015380150b007988 */ /* 0x000fe80008000404 */
[----:B------:R2:W5:Y:S04]  /*28400*/  LDL.LU R37, [R1+0x1964] ;  /* 0x0019640001257983 */ /* 0x0005680000300800 */
[----:B------:R-:W-:Y:S04]  /*28410*/  STS.U16 [R11+UR4+0x15780], R18 ;  /* 0x015780120b007988 */ /* 0x000fe80008000404 */
[----:B------:R2:W5:Y:S04]  /*28420*/  LDL.LU R34, [R1+0x1960] ;  /* 0x0019600001227983 */ /* 0x0005680000300800 */
[----:B------:R-:W-:Y:S04]  /*28430*/  STS.U16 [R11+UR4+0x15b80], R19 ;  /* 0x015b80130b007988 */ /* 0x000fe80008000404 */
[----:B------:R2:W5:Y:S04]  /*28440*/  LDL.LU R35, [R1+0x195c] ;  /* 0x00195c0001237983 */ /* 0x0005680000300800 */
[----:B------:R-:W-:Y:S01]  /*28450*/  STS.U16 [R11+UR4+0x15f80], R16 ;  /* 0x015f80100b007988 */ /* 0x000fe20008000404 */
[----:B------:R-:W-:-:S03]  /*28460*/  LEA.HI R91, R91, R92, RZ, 0x7 ;  /* 0x0000005c5b5b7211 */ /* 0x000fc600078f38ff */
[----:B------:R2:W5:Y:S04]  /*28470*/  LDL.LU R32, [R1+0x1958] ;  /* 0x0019580001207983 */ /* 0x0005680000300800 */
[----:B------:R-:W-:Y:S04]  /*28480*/  STS.U16 [R11+UR4+0x16380], R17 ;  /* 0x016380110b007988 */ /* 0x000fe80008000404 */
        /* <DEDUP_REMOVED lines=10> */
[----:B-1----:R2:W5:Y:S04]  /*28530*/  LDL.LU R26, [R1+0x1940] ;  /* 0x00194000011a7983 */ /* 0x0025680000300800 */
[----:B------:R1:W-:Y:S04]  /*28540*/  STS.U16 [R11+UR4+0x17b80], R90 ;  /* 0x017b805a0b007988 */ /* 0x0003e80008000404 */
[----:B------:R2:W5:Y:S04]  /*28550*/  LDL.LU R27, [R1+0x193c] ;  /* 0x00193c00011b7983 */ /* 0x0005680000300800 */
[----:B0-----:R2:W5:Y:S01]  /*28560*/  LDL.LU R24, [R1+0x1938] ;  /* 0x0019380001187983 */ /* 0x0015620000300800 */
[----:B-1----:R-:W-:-:S02]  /*28570*/  SHF.R.S32.HI R90, RZ, 0x7, R91 ;  /* 0x00000007ff5a7819 */ /* 0x002fc4000001145b */
[----:B------:R-:W-:Y:S01]  /*28580*/  LOP3.LUT R91, R2, 0x70, RZ, 0x3c, !PT ;  /* 0x00000070025b7812 */ /* 0x000fe200078e3cff */
[----:B------:R2:W5:Y:S04]  /*28590*/  LDL.LU R25, [R1+0x1934] ;  /* 0x0019340001197983 */ /* 0x0005680000300800 */
[----:B------:R2:W5:Y:S04]  /*285a0*/  LDL.LU R22, [R1+0x1930] ;  /* 0x0019300001167983 */ /* 0x0005680000300800 */
[----:B------:R2:W5:Y:S04]  /*285b0*/  LDL.LU R23, [R1+0x192c] ;  /* 0x00192c0001177983 */ /* 0x0005680000300800 */
[----:B------:R2:W5:Y:S04]  /*285c0*/  LDL.LU R20, [R1+0x1928] ;  /* 0x0019280001147983 */ /* 0x0005680000300800 */
[----:B------:R2:W5:Y:S04]  /*285d0*/  LDL.LU R21, [R1+0x1924] ;  /* 0x0019240001157983 */ /* 0x0005680000300800 */
[----:B------:R0:W-:Y:S04]  /*285e0*/  STS.U16 [R91+UR4+0x17f80], R0 ;  /* 0x017f80005b007988 */ /* 0x0001e80008000404 */
[----:B------:R2:W5:Y:S04]  /*285f0*/  LDL.LU R18, [R1+0x1920] ;  /* 0x0019200001127983 */ /* 0x0005680000300800 */
[----:B------:R2:W5:Y:S01]  /*28600*/  LDL.LU R19, [R1+0x191c] ;  /* 0x00191c0001137983 */ /* 0x0005620000300800 */
[----:B0-----:R-:W-:-:S03]  /*28610*/  VIMNMX R0, PT, PT, R90, 0x1, !PT ;  /* 0x000000015a007848 */ /* 0x001fc60007fe0100 */
[----:B------:R2:W5:Y:S04]  /*28620*/  LDL.LU R16, [R1+0x1918] ;  /* 0x0019180001107983 */ /* 0x0005680000300800 */
[----:B------:R2:W5:Y:S01]  /*28630*/  LDL.LU R17, [R1+0x1914] ;  /* 0x0019140001117983 */ /* 0x0005620000300800 */
[----:B------:R-:W-:Y:S01]  /*28640*/  VIADD R0, R0, 0xffffffff ;  /* 0xffffffff00007836 */ /* 0x000fe20000000000 */
[----:B------:R0:W-:Y:S06]  /*28650*/  MEMBAR.ALL.CTA ;  /* 0x0000000000007992 */ /* 0x0001ec0000008000 */
[----:B0-----:R-:W0:Y:S04]  /*28660*/  FENCE.VIEW.ASYNC.S ;  /* 0x00000000000073c6 */ /* 0x001e280000000000 */
[----:B------:R2:W5:Y:S04]  /*28670*/  LDL.LU R14, [R1+0x1910] ;  /* 0x00191000010e7983 */ /* 0x0005680000300800 */
[----:B------:R2:W5:Y:S04]  /*28680*/  LDL.LU R15, [R1+0x190c] ;  /* 0x00190c00010f7983 */ /* 0x0005680000300800 */
[----:B------:R2:W5:Y:S04]  /*28690*/  LDL.LU R12, [R1+0x1908] ;  /* 0x00190800010c7983 */ /* 0x0005680000300800 */
[----:B------:R2:W5:Y:S04]  /*286a0*/  LDL.LU R13, [R1+0x1904] ;  /* 0x00190400010d7983 */ /* 0x0005680000300800 */
[----:B------:R2:W5:Y:S04]  /*286b0*/  LDL.LU R10, [R1+0x1900] ;  /* 0x00190000010a7983 */ /* 0x0005680000300800 */
[----:B------:R2:W5:Y:S04]  /*286c0*/  LDL.LU R11, [R1+0x18fc] ;  /* 0x0018fc00010b7983 */ /* 0x0005680000300800 */
[----:B------:R2:W-:Y:S01]  /*286d0*/  STL [R1+0x1568], R0 ;  /* 0x0015680001007387 */ /* 0x0005e20000100800 */
[----:B------:R-:W-:Y:S01]  /*286e0*/  ISETP.LT.OR P2, PT, R92, 0x80, P0 ;  /* 0x000000805c00780c */ /* 0x000fe20000741670 */
[----:B------:R-:W-:-:S02]  /*286f0*/  USGXT.U32 UR7, UR7, 0xe ;  /* 0x0000000e0707789a */ /* 0x000fc40008000000 */
[----:B------:R-:W-:Y:S02]  /*28700*/  USGXT.U32 UR10, UR9, 0xe ;  /* 0x0000000e090a789a */ /* 0x000fe40008000000 */
[----:B------:R-:W-:Y:S02]  /*28710*/  UIADD3 UR12, UP1, UPT, UR7, 0x4000080, URZ ;  /* 0x04000080070c7890 */ /* 0x000fe4000ff3e0ff */
[----:B------:R-:W-:Y:S01]  /*28720*/  UIADD3 UR14, UP2, UPT, UR10, 0x2, URZ ;  /* 0x000000020a0e7890 */ /* 0x000fe2000ff5e0ff */
[----:B------:R-:W-:Y:S01]  /*28730*/  UMOV UR13, URZ ;  /* 0x000000ff000d7c82 */ /* 0x000fe20008000000 */
[----:B------:R-:W-:Y:S01]  /*28740*/  UMOV UR15, URZ ;  /* 0x000000ff000f7c82 */ /* 0x000fe20008000000 */
[----:B------:R-:W-:Y:S02]  /*28750*/  UIADD3.X UR13, UPT, UPT, UR13, 0x40004040, URZ, UP1, !UPT ;  /* 0x400040400d0d7890 */ /* 0x000fe40008ffe4ff */
[----:B------:R-:W-:Y:S01]  /*28760*/  UIADD3.X UR15, UPT, UPT, UR15, 0x40004040, URZ, UP2, !UPT ;  /* 0x400040400f0f7890 */ /* 0x000fe200097fe4ff */
[----:B0-----:R-:W-:Y:S01]  /*28770*/  BAR.SYNC.DEFER_BLOCKING 0x0 ;  /* 0x0000000000007b1d */ /* 0x001fe20000010000 */
[----:B------:R-:W-:Y:S01]  /*28780*/  ISETP.NE.U32.AND P3, PT, R0, RZ, PT ;  /* 0x000000ff0000720c */ /* 0x000fe20003f65070 */
[----:B----4-:R-:W-:Y:S01]  /*28790*/  IMAD.SHL.U32 R90, R4, 0x80, RZ ;  /* 0x00000080045a7824 */ /* 0x010fe200078e00ff */
[----:B------:R-:W-:-:S03]  /*287a0*/  SHF.L.U32 R5, R5, 0x7, RZ ;  /* 0x0000000705057819 */ /* 0x000fc600000006ff */
[----:B--2---:R-:W-:Y:S08]  /*287b0*/  @P2 BRA `(.L_x_6) ;  /* 0x00000004007c2947 */ /* 0x004ff00003800000 */
[----:B------:R-:W-:Y:S02]  /*287c0*/  USHF.R.U32.HI UR58, URZ, 0x4, UR4 ;  /* 0x00000004ff3a7899 */ /* 0x000fe40008011604 */
[----:B------:R-:W-:Y:S02]  /*287d0*/  UIADD3 UR11, UPT, UPT, UR4, 0x10000, URZ ;  /* 0x00010000040b7890 */ /* 0x000fe4000fffe0ff */
[----:B------:R-:W-:Y:S02]  /*287e0*/  USGXT.U32 UR58, UR58, 0xe ;  /* 0x0000000e3a3a789a */ /* 0x000fe40008000000 */
[----:B------:R-:W-:Y:S02]  /*287f0*/  USHF.R.U32.HI UR11, URZ, 0x4, UR11 ;  /* 0x00000004ff0b7899 */ /* 0x000fe4000801160b */
[----:B------:R-:W-:Y:S02]  /*28800*/  UIADD3 UR28, UP1, UPT, UR58, 0x4000080, URZ ;  /* 0x040000803a1c7890 */ /* 0x000fe4000ff3e0ff */
[----:B------:R-:W-:Y:S01]  /*28810*/  USGXT.U32 UR16, UR11, 0xe ;  /* 0x0000000e0b10789a */ /* 0x000fe20008000000 */
[----:B------:R-:W-:Y:S01]  /*28820*/  UMOV UR9, URZ ;  /* 0x000000ff00097c82 */ /* 0x000fe20008000000 */
[----:B------:R-:W-:Y:S01]  /*28830*/  UMOV UR56, UR8 ;  /* 0x0000000800387c82 */ /* 0x000fe20008000000 */
[----:B------:R-:W-:-:S02]  /*28840*/  UIADD3.X UR29, UPT, UPT, UR9, 0x40004040, URZ, UP1, !UPT ;  /* 0x40004040091d7890 */ /* 0x000fc40008ffe4ff */
[----:B------:R-:W-:Y:S01]  /*28850*/  UIADD3 UR18, UP1, UPT, UR16, 0x2, URZ ;  /* 0x0000000210127890 */ /* 0x000fe2000ff3e0ff */
[----:B------:R-:W-:Y:S01]  /*28860*/  UMOV UR57, URZ ;  /* 0x000000ff00397c82 */ /* 0x000fe20008000000 */
[----:B------:R-:W-:Y:S01]  /*28870*/  UMOV UR17, URZ ;  /* 0x000000ff00117c82 */ /* 0x000fe20008000000 */
[----:B------:R-:W-:Y:S01]  /*28880*/  UMOV UR9, UR56 ;  /* 0x0000003800097c82 */ /* 0x000fe20008000000 */
[----:B------:R-:W-:Y:S02]  /*28890*/  UIADD3.X UR19, UPT, UPT, UR17, 0x40004040, URZ, UP1, !UPT ;  /* 0x4000404011137890 */ /* 0x000fe40008ffe4ff */
[----:B------:R-:W-:Y:S02]  /*288a0*/  ULOP3.LUT UR56, UR58, 0x4000000, URZ, 0xfc, !UPT ;  /* 0x040000003a387892 */ /* 0x000fe4000f8efcff */
[----:B------:R-:W-:Y:S02]  /*288b0*/  UIADD3.64 UR58, UPT, UPT, UR28, 0x80, URZ ;  /* 0x000000801c3a7897 */ /* 0x000fe4000fffe0ff */
[----:B------:R-:W-:-:S02]  /*288c0*/  UIADD3.64 UR64, UPT, UPT, UR18, 0x2, URZ ;  /* 0x0000000212407897 */ /* 0x000fc4000fffe0ff */
[----:B------:R-:W-:Y:S02]  /*288d0*/  UIADD3.64 UR60, UPT, UPT, UR28, 0x100, URZ ;  /* 0x000001001c3c7897 */ /* 0x000fe4000fffe0ff */
[----:B------:R-:W-:Y:S01]  /*288e0*/  UIADD3.64 UR68, UPT, UPT, UR18, 0x4, URZ ;  /* 0x0000000412447897 */ /* 0x000fe2000fffe0ff */
[----:B------:R-:W-:Y:S01]  /*288f0*/  UMOV UR46, 0x0 ;  /* 0x00000000002e7882 */ /* 0x000fe20000000000 */
[----:B------:R-:W-:Y:S01]  /*28900*/  UMOV UR47, 0x8408490 ;  /* 0x08408490002f7882 */ /* 0x000fe20000000000 */
[----:B------:R-:W-:Y:S01]  /*28910*/  UMOV UR17, 0x40004040 ;  /* 0x4000404000117882 */ /* 0x000fe20000000000 */
[----:B------:R-:W-:Y:S01]  /*28920*/  UMOV UR57, 0x40004040 ;  /* 0x4000404000397882 */ /* 0x000fe20000000000 */
[----:B------:R-:W-:Y:S01]  /*28930*/  UMOV UR40, 0x0 ;  /* 0x0000000000287882 */ /* 0x000fe20000000000 */
[----:B------:R0:W-:Y:S01]  /*28940*/  UTCHMMA gdesc[UR56], gdesc[UR16], tmem[UR5], tmem[UR46], idesc[UR47], !UPT ;  /* 0x00ff2e10380075ea */ /* 0x0001e2000f800005 */
[----:B------:R-:W-:Y:S01]  /*28950*/  UMOV UR41, 0x8408490 ;  /* 0x0840849000297882 */ /* 0x000fe20000000000 */
[----:B------:R-:W-:-:S02]  /*28960*/  UIADD3.64 UR62, UPT, UPT, UR28, 0x180, URZ ;  /* 0x000001801c3e7897 */ /* 0x000fc4000fffe0ff */
[----:B------:R1:W-:Y:S01]  /*28970*/  UTCHMMA gdesc[UR28], gdesc[UR18], tmem[UR5], tmem[UR40], idesc[UR41], UPT ;  /* 0x00ff28121c0075ea */ /* 0x0003e2000b800005 */
[----:B------:R-:W-:Y:S01]  /*28980*/  UMOV UR32, 0x0 ;  /* 0x0000000000207882 */ /* 0x000fe20000000000 */
[----:B------:R-:W-:Y:S01]  /*28990*/  UMOV UR33, 0x8408490 ;  /* 0x0840849000217882 */ /* 0x000fe20000000000 */
[----:B------:R-:W-:Y:S01]  /*289a0*/  UMOV UR44, 0x0 ;  /* 0x00000000002c7882 */ /* 0x000fe20000000000 */
[----:B------:R-:W-:Y:S01]  /*289b0*/  UMOV UR45, 0x8408490 ;  /* 0x08408490002d7882 */ /* 0x000fe20000000000 */
[----:B------:R2:W-:Y:S01]  /*289c0*/  UTCHMMA gdesc[UR58], gdesc[UR64], tmem[UR5], tmem[UR32], idesc[UR33], UPT ;  /* 0x00ff20403a0075ea */ /* 0x0005e2000b800005 */
[----:B------:R-:W-:Y:S01]  /*289d0*/  UIADD3.64 UR66, UPT, UPT, UR28, 0x200, URZ ;  /* 0x000002001c427897 */ /* 0x000fe2000fffe0ff */
[----:B------:R3:W-:Y:S01]  /*289e0*/  UTCHMMA gdesc[UR60], gdesc[UR68], tmem[UR5], tmem[UR44], idesc[UR45], UPT ;  /* 0x00ff2c443c0075ea */ /* 0x0007e2000b800005 */
[----:B0-----:R-:W-:Y:S02]  /*289f0*/  UIADD3.64 UR56, UPT, UPT, UR18, 0x7fe, URZ ;  /* 0x000007fe12387897 */ /* 0x001fe4000fffe0ff */
[----:B------:R-:W-:Y:S01]  /*28a00*/  UIADD3.64 UR46, UPT, UPT, UR28, 0x280, URZ ;  /* 0x000002801c2e7897 */ /* 0x000fe2000fffe0ff */
[----:B------:R-:W-:Y:S01]  /*28a10*/  UMOV UR54, 0x0 ;  /* 0x0000000000367882 */ /* 0x000fe20000000000 */
[----:B------:R-:W-:Y:S01]  /*28a20*/  UMOV UR55, 0x8408490 ;  /* 0x0840849000377882 */ /* 0x000fe20000000000 */
[----:B-1----:R-:W-:-:S02]  /*28a30*/  UIADD3.64 UR40, UPT, UPT, UR28, 0x300, URZ ;  /* 0x000003001c287897 */ /* 0x002fc4000fffe0ff */
[----:B--2---:R-:W-:Y:S02]  /*28a40*/  UIADD3.64 UR58, UPT, UPT, UR18, 0x800, URZ ;  /* 0x00000800123a7897 */ /* 0x004fe4000fffe0ff */
[----:B------:R0:W-:Y:S01]  /*28a50*/  UTCHMMA gdesc[UR62], gdesc[UR56], tmem[UR5], tmem[UR54], idesc[UR55], UPT ;  /* 0x00ff36383e0075ea */ /* 0x0001e2000b800005 */
[----:B---3--:R-:W-:Y:S01]  /*28a60*/  UIADD3.64 UR60, UPT, UPT, UR18, 0x802, URZ ;  /* 0x00000802123c7897 */ /* 0x008fe2000fffe0ff */
[----:B------:R-:W-:Y:S01]  /*28a70*/  UMOV UR50, 0x0 ;  /* 0x0000000000327882 */ /* 0x000fe20000000000 */
[----:B------:R-:W-:Y:S01]  /*28a80*/  UMOV UR51, 0x8408490 ;  /* 0x0840849000337882 */ /* 0x000fe20000000000 */
[----:B------:R-:W-:Y:S02]  /*28a90*/  UIADD3 UR76, UPT, UPT, UR5, 0x100, URZ ;  /* 0x00000100054c7890 */ /* 0x000fe4000fffe0ff */
[----:B------:R-:W-:Y:S01]  /*28aa0*/  UIADD3.64 UR32, UPT, UPT, UR28, 0x780, URZ ;  /* 0x000007801c207897 */ /* 0x000fe2000fffe0ff */
[----:B------:R1:W-:Y:S01]  /*28ab0*/  UTCHMMA gdesc[UR66], gdesc[UR58], tmem[UR5], tmem[UR50], idesc[UR51], UPT ;  /* 0x00ff323a420075ea */ /* 0x0003e2000b800005 */
[----:B------:R-:W-:-:S02]  /*28ac0*/  UIADD3 UR75, UPT, UPT, UR5, 0x100, URZ ;  /* 0x00000100054b7890 */ /* 0x000fc4000fffe0ff */
[----:B0-----:R-:W-:Y:S02]  /*28ad0*/  UIADD3.64 UR62, UPT, UPT, UR18, 0x804, URZ ;  /* 0x00000804123e7897 */ /* 0x001fe4000fffe0ff */
[----:B------:R-:W-:Y:S01]  /*28ae0*/  UIADD3.64 UR44, UPT, UPT, UR28, 0x800, URZ ;  /* 0x000008001c2c7897 */ /* 0x000fe2000fffe0ff */
[----:B------:R-:W-:Y:S01]  /*28af0*/  UMOV UR38, 0x0 ;  /* 0x0000000000267882 */ /* 0x000fe20000000000 */
[----:B------:R-:W-:Y:S01]  /*28b00*/  UMOV UR39, 0x8408490 ;  /* 0x0840849000277882 */ /* 0x000fe20000000000 */
[----:B------:R-:W-:Y:S02]  /*28b10*/  UIADD3 UR74, UPT, UPT, UR5, 0x100, URZ ;  /* 0x00000100054a7890 */ /* 0x000fe4000fffe0ff */
[----:B------:R0:W-:Y:S01]  /*28b20*/  UTCHMMA gdesc[UR46], gdesc[UR60], tmem[UR5], tmem[UR38], idesc[UR39], UPT ;  /* 0x00ff263c2e0075ea */ /* 0x0001e2000b800005 */
[----:B------:R-:W-:Y:S02]  /*28b30*/  UIADD3.64 UR54, UPT, UPT, UR28, 0x880, URZ ;  /* 0x000008801c367897 */ /* 0x000fe4000fffe0ff */
[----:B------:R-:W-:-:S02]  /*28b40*/  UIADD3 UR73, UPT, UPT, UR5, 0x100, URZ ;  /* 0x0000010005497890 */ /* 0x000fc4000fffe0ff */
[----:B-1----:R-:W-:Y:S02]  /*28b50*/  UIADD3.64 UR66, UPT, UPT, UR28, 0x900, URZ ;  /* 0x000009001c427897 */ /* 0x002fe4000fffe0ff */
[----:B------:R-:W-:Y:S02]  /*28b60*/  UIADD3 UR72, UPT, UPT, UR5, 0x100, URZ ;  /* 0x0000010005487890 */ /* 0x000fe4000fffe0ff */
[----:B------:R-:W-:Y:S02]  /*28b70*/  UIADD3.64 UR50, UPT, UPT, UR28, 0x980, URZ ;  /* 0x000009801c327897 */ /* 0x000fe4000fffe0ff */
[----:B------:R-:W-:Y:S02]  /*28b80*/  UIADD3 UR71, UPT, UPT, UR5, 0x100, URZ ;  /* 0x0000010005477890 */ /* 0x000fe4000fffe0ff */
[----:B0-----:R-:W-:Y:S01]  /*28b90*/  UIADD3.64 UR46, UPT, UPT, UR28, 0xa00, URZ ;  /* 0x00000a001c2e7897 */ /* 0x001fe2000fffe0ff */
[----:B------:R-:W-:Y:S01]  /*28ba0*/  UMOV UR22, 0x0 ;  /* 0x0000000000167882 */ /* 0x000fe20000000000 */
[----:B------:R-:W-:Y:S01]  /*28bb0*/  UMOV UR23, 0x8408490 ;  /* 0x0840849000177882 */ /* 0x000fe20000000000 */
[----:B------:R-:W-:-:S02]  /*28bc0*/  UIADD3 UR70, UPT, UPT, UR5, 0x100, URZ ;  /* 0x0000010005467890 */ /* 0x000fc4000fffe0ff */
[----:B------:R0:W-:Y:S01]  /*28bd0*/  UTCHMMA gdesc[UR40], gdesc[UR62], tmem[UR5], tmem[UR22], idesc[UR23], UPT ;  /* 0x00ff163e280075ea */ /* 0x0001e2000b800005 */
[----:B------:R-:W-:Y:S01]  /*28be0*/  UIADD3.64 UR38, UPT, UPT, UR28, 0xa80, URZ ;  /* 0x00000a801c267897 */ /* 0x000fe2000fffe0ff */
[----:B------:R-:W-:Y:S01]  /*28bf0*/  UMOV UR34, 0x0 ;  /* 0x0000000000227882 */ /* 0x000fe20000000000 */
[----:B------:R-:W-:Y:S01]  /*28c00*/  UMOV UR35, 0x8408490 ;  /* 0x0840849000237882 */ /* 0x000fe20000000000 */
[----:B------:R-:W-:Y:S01]  /*28c10*/  UIADD3 UR11, UPT, UPT, UR5, 0x100, URZ ;  /* 0x00000100050b7890 */ /* 0x000fe2000fffe0ff */
[----:B------:R0:W-:Y:S01]  /*28c20*/  UTCHMMA gdesc[UR32], gdesc[UR16], tmem[UR76], tmem[UR34], idesc[UR35], !UPT ;  /* 0x00ff2210200075ea */ /* 0x0001e2000f80004c */
[----:B------:R-:W-:Y:S01]  /*28c30*/  UIADD3.64 UR28, UPT, UPT, UR28, 0xb00, URZ ;  /* 0x00000b001c1c7897 */ /* 0x000fe2000fffe0ff */
[----:B------:R-:W-:Y:S01]  /*28c40*/  UMOV UR24, 0x0 ;  /* 0x0000000000187882 */ /* 0x000fe20000000000 */
[----:B------:R-:W-:Y:S01]  /*28c50*/  UMOV UR25, 0x8408490 ;  /* 0x0840849000197882 */ /* 0x000fe20000000000 */
[----:B------:R-:W-:Y:S01]  /*28c60*/  UMOV UR52, 0x0 ;  /* 0x0000000000347882 */ /* 0x000fe20000000000 */
[----:B------:R-:W-:Y:S01]  /*28c70*/  UMOV UR53, 0x8408490 ;  /* 0x0840849000357882 */ /* 0x000fe20000000000 */
[----:B------:R-:W-:Y:S01]  /*28c80*/  UMOV UR48, 0x0 ;  /* 0x0000000000307882 */ /* 0x000fe20000000000 */
[----:B------:R-:W-:Y:S01]  /*28c90*/  UMOV UR49, 0x8408490 ;  /* 0x0840849000317882 */ /* 0x000fe20000000000 */
[----:B------:R0:W-:Y:S01]  /*28ca0*/  UTCHMMA gdesc[UR44], gdesc[UR18], tmem[UR75], tmem[UR24], idesc[UR25], UPT ;  /* 0x00ff18122c0075ea */ /* 0x0001e2000b80004b */
        /* <DEDUP_REMOVED lines=12> */
[----:B------:R0:W-:Y:S01]  /*28d70*/  UTCHMMA gdesc[UR38], gdesc[UR60], tmem[UR70], tmem[UR30], idesc[UR31], UPT ;  /* 0x00ff1e3c260075ea */ /* 0x0001e2000b800046 */
[----:B------:R0:W-:Y:S01]  /*28d80*/  UTCHMMA gdesc[UR28], gdesc[UR62], tmem[UR11], tmem[UR26], idesc[UR27], UPT ;  /* 0x00ff1a3e1c0075ea */ /* 0x0001e2000b80000b */
[----:B------:R0:W-:Y:S01]  /*28d90*/  UTCBAR [UR9], URZ ;  /* 0x000000ff090073e9 */ /* 0x0001e200080000ff */
[----:B------:R-:W-:Y:S01]  /*28da0*/  NOP ;  /* 0x0000000000007918 */ /* 0x000fe20000000000 */
.L_x_6:
[----:B------:R1:W-:Y:S01]  /*28db0*/  STL [R1+0xa58], RZ ;  /* 0x000a58ff01007387 */ /* 0x0003e20000100800 */
[----:B0-----:R-:W-:Y:S01]  /*28dc0*/  UMOV UR60, URZ ;  /* 0x000000ff003c7c82 */ /* 0x001fe20008000000 */
[----:B------:R-:W-:Y:S01]  /*28dd0*/  UMOV UR16, UR14 ;  /* 0x0000000e00107c82 */ /* 0x000fe20008000000 */
[----:B------:R-:W-:Y:S01]  /*28de0*/  UMOV UR17, UR15 ;  /* 0x0000000f00117c82 */ /* 0x000fe20008000000 */
[----:B------:R-:W-:Y:S05]  /*28df0*/  @!P3 BRA `(.L_x_7) ;  /* 0x000002200080b947 */ /* 0x000fea0003800000 */
[----:B------:R-:W-:Y:S01]  /*28e00*/  SHF.R.S32.HI R0, RZ, 0x1f, R5 ;  /* 0x0000001fff007819 */ /* 0x000fe20000011405 */
[C---:B------:R-:W-:Y:S01]  /*28e10*/  IMAD.SHL.U32 R4, R5.reuse, 0x2, RZ ;  /* 0x0000000205047824 */ /* 0x040fe200078e00ff */
[----:B------:R-:W-:Y:S01]  /*28e20*/  SHF.R.S32.HI R91, RZ, 0x1f, R90 ;  /* 0x0000001fff5b7819 */ /* 0x000fe2000001145a */
[----:B------:R-:W-:Y:S01]  /*28e30*/  ULOP3.LUT UR14, UR7, 0x4000000, URZ, 0xfc, !UPT ;  /* 0x04000000070e7892 */ /* 0x000fe2000f8efcff */
[----:B------:R-:W-:Y:S01]  /*28e40*/  SHF.L.U64.HI R0, R5, 0x1, R0 ;  /* 0x0000000105007819 */ /* 0x000fe20000010200 */
[----:B------:R-:W-:Y:S01]  /*28e50*/  UIADD3.64 UR18, UPT, UPT, UR12, 0x80, URZ ;  /* 0x000000800c127897 */ /* 0x000fe2000fffe0ff */
[C---:B------:R-:W-:Y:S01]  /*28e60*/  SHF.L.U64.HI R5, R90.reuse, 0x1, R91 ;  /* 0x000000015a057819 */ /* 0x040fe2000001025b */
[----:B------:R-:W-:Y:S01]  /*28e70*/  IMAD.SHL.U32 R90, R90, 0x2, RZ ;  /* 0x000000025a5a7824 */ /* 0x000fe200078e00ff */
[----:B------:R-:W-:Y:S02]  /*28e80*/  UIADD3.64 UR22, UPT, UPT, UR16, 0x2, URZ ;  /* 0x0000000210167897 */ /* 0x000fe4000fffe0ff */
[----:B------:R-:W-:-:S02]  /*28e90*/  UIADD3.64 UR24, UPT, UPT, UR12, 0x100, URZ ;  /* 0x000001000c187897 */ /* 0x000fc4000fffe0ff */
[----:B------:R-:W-:Y:S02]  /*28ea0*/  UIADD3.64 UR26, UPT, UPT, UR16, 0x4, URZ ;  /* 0x00000004101a7897 */ /* 0x000fe4000fffe0ff */
[----:B------:R-:W-:Y:S02]  /*28eb0*/  UIADD3.64 UR28, UPT, UPT, UR12, 0x180, URZ ;  /* 0x000001800c1c7897 */ /* 0x000fe4000fffe0ff */
[----:B------:R-:W-:Y:S02]  /*28ec0*/  UIADD3.64 UR30, UPT, UPT, UR16, 0x7fe, URZ ;  /* 0x000007fe101e7897 */ /* 0x000fe4000fffe0ff */
[----:B------:R-:W-:Y:S02]  /*28ed0*/  UIADD3.64 UR32, UPT, UPT, UR12, 0x200, URZ ;  /* 0x000002000c207897 */ /* 0x000fe4000fffe0ff */
        /* <DEDUP_REMOVED lines=12> */
[----:B------:R-:W-:Y:S01]  /*28fa0*/  UIADD3.64 UR58, UPT, UPT, UR12, 0xb00, URZ ;  /* 0x00000b000c3a7897 */ /* 0x000fe2000fffe0ff */
[----:B------:R-:W-:Y:S01]  /*28fb0*/  UMOV UR9, 0x1 ;  /* 0x0000000100097882 */ /* 0x000fe20000000000 */
[----:B------:R-:W-:Y:S01]  /*28fc0*/  UMOV UR7, URZ ;  /* 0x000000ff00077c82 */ /* 0x000fe20008000000 */
[----:B------:R-:W-:-:S09]  /*28fd0*/  UMOV UR11, 0x40004040 ;  /* 0x40004040000b7882 */ /* 0x000fd20000000000 */
.L_x_10:
[----:B-----5:R-:W-:Y:S04]  /*28fe0*/  STL.64 [R1+0x1918], R8 ;  /* 0x0019180801007387 */ /* 0x020fe80000100a00 */
[----:B------:R0:W-:Y:S04]  /*28ff0*/  STL.64 [R1+0x1910], R6 ;  /* 0x0019100601007387 */ /* 0x0001e80000100a00 */
[----:B------:R2:W-:Y:S01]  /*29000*/  STL.64 [R1+0x1900], R2 ;  /* 0x0019000201007387 */ /* 0x0005e20000100a00 */
[-C--:B0-----:R-:W-:Y:S02]  /*29010*/  IADD3 R6, P2, PT, R88, R90.reuse, RZ ;  /* 0x0000005a58067210 */ /* 0x081fe40007f5e0ff */
[----:B--2---:R-:W-:-:S03]  /*29020*/  IADD3 R3, P3, PT, R86, R90, RZ ;  /* 0x0000005a56037210 */ /* 0x004fc60007f7e0ff */
[----:B------:R0:W-:Y:S01]  /*29030*/  STL [R1+0x1514], R6 ;  /* 0x0015140601007387 */ /* 0x0001e20000100800 */
[----:B------:R-:W-:-:S03]  /*29040*/  IADD3 R2, P4, PT, R84, R90, RZ ;  /* 0x0000005a54027210 */ /* 0x000fc60007f9e0ff */
[----:B------:R2:W-:Y:S04]  /*29050*/  STL [R1+0x1518], R3 ;  /* 0x0015180301007387 */ /* 0x0005e80000100800 */
[----:B------:R3:W-:Y:S01]  /*29060*/  STL [R1+0x151c], R2 ;  /* 0x00151c0201007387 */ /* 0x0007e20000100800 */
[----:B0-----:R-:W-:Y:S01]  /*29070*/  IADD3 R6, P5, PT, R82, R90, RZ ;  /* 0x0000005a52067210 */ /* 0x001fe20007fbe0ff */
[----:B--2---:R-:W-:-:S04]  /*29080*/  IMAD.X R3, R89, 0x1, R5, P2 ;  /* 0x0000000159037824 */ /* 0x004fc800010e0605 */
[----:B------:R0:W-:Y:S01]  /*29090*/  STL [R1+0x1520], R6 ;  /* 0x0015200601007387 */ /* 0x0001e20000100800 */
[----:B---3--:R-:W-:-:S03]  /*290a0*/  IMAD.X R2, R87, 0x1, R5, P3 ;  /* 0x0000000157027824 */ /* 0x008fc600018e0605 */
[----:B------:R2:W-:Y:S04]  /*290b0*/  STL [R1+0x1504], R3 ;  /* 0x0015040301007387 */ /* 0x0005e80000100800 */
[----:B------:R3:W-:Y:S01]  /*290c0*/  STL [R1+0x1508], R2 ;  /* 0x0015080201007387 */ /* 0x0007e20000100800 */
[--C-:B0-----:R-:W-:Y:S02]  /*290d0*/  IMAD.X R6, R85, 0x1, R5.reuse, P4 ;  /* 0x0000000155067824 */ /* 0x101fe400020e0605 */
[----:B--2---:R-:W-:-:S03]  /*290e0*/  IMAD.X R3, R83, 0x1, R5, P5 ;  /* 0x0000000153037824 */ /* 0x004fc600028e0605 */
[----:B------:R0:W-:Y:S01]  /*290f0*/  STL [R1+0x150c], R6 ;  /* 0x00150c0601007387 */ /* 0x0001e20000100800 */
[----:B---3--:R-:W-:-:S03]  /*29100*/  IADD3 R2, P2, PT, R64, R90, RZ ;  /* 0x0000005a40027210 */ /* 0x008fc60007f5e0ff */
[----:B------:R2:W-:Y:S04]  /*29110*/  STL [R1+0x1510], R3 ;  /* 0x0015100301007387 */ /* 0x0005e80000100800 */
[----:B------:R3:W-:Y:S01]  /*29120*/  STL [R1+0x14cc], R2 ;  /* 0x0014cc0201007387 */ /* 0x0007e20000100800 */
[----:B------:R-:W-:Y:S01]  /*29130*/  IMAD.X R64, R65, 0x1, R5, P2 ;  /* 0x0000000141407824 */ /* 0x000fe200010e0605 */
[-C--:B0-----:R-:W-:Y:S02]  /*29140*/  IADD3 R6, P3, PT, R62, R90.reuse, RZ ;  /* 0x0000005a3e067210 */ /* 0x081fe40007f7e0ff */
[----:B--2---:R-:W-:-:S03]  /*29150*/  IADD3 R3, P4, PT, R52, R90, RZ ;  /* 0x0000005a34037210 */ /* 0x004fc60007f9e0ff */
[----:B------:R0:W-:Y:S01]  /*29160*/  STL [R1+0x14d0], R6 ;  /* 0x0014d00601007387 */ /* 0x0001e20000100800 */
[--C-:B------:R-:W-:Y:S01]  /*29170*/  IMAD.X R62, R63, 0x1, R5.reuse, P3 ;  /* 0x000000013f3e7824 */ /* 0x100fe200018e0605 */
[----:B---3--:R-:W-:Y:S02]  /*29180*/  IADD3 R2, P5, PT, R50, R90, RZ ;  /* 0x0000005a32027210 */ /* 0x008fe40007fbe0ff */
[----:B------:R2:W-:Y:S01]  /*29190*/  STL [R1+0x14d4], R3 ;  /* 0x0014d40301007387 */ /* 0x0005e20000100800 */
[----:B------:R-:W-:-:S03]  /*291a0*/  IMAD.X R52, R53, 0x1, R5, P4 ;  /* 0x0000000135347824 */ /* 0x000fc600020e0605 */
[----:B------:R-:W-:Y:S01]  /*291b0*/  STL [R1+0x1908], R64 ;  /* 0x0019084001007387 */ /* 0x000fe20000100800 */
[--C-:B------:R-:W-:Y:S01]  /*291c0*/  IMAD.X R50, R51, 0x1, R5.reuse, P5 ;  /* 0x0000000133327824 */ /* 0x100fe200028e0605 */
[-C--:B0-----:R-:W-:Y:S02]  /*291d0*/  IADD3 R6, P3, PT, R38, R90.reuse, RZ ;  /* 0x0000005a26067210 */ /* 0x081fe40007f7e0ff */
[----:B------:R0:W-:Y:S01]  /*291e0*/  STL [R1+0x14d8], R2 ;  /* 0x0014d80201007387 */ /* 0x0001e20000100800 */
[----:B--2---:R-:W-:Y:S02]  /*291f0*/  IADD3 R3, P4, PT, R32, R90, RZ ;  /* 0x0000005a20037210 */ /* 0x004fe40007f9e0ff */
[--C-:B------:R-:W-:Y:S01]  /*29200*/  IMAD.X R38, R39, 0x1, R5.reuse, P3 ;  /* 0x0000000127267824 */ /* 0x100fe200018e0605 */
[----:B------:R-:W-:Y:S02]  /*29210*/  STL [R1+0x1920], R62 ;  /* 0x0019203e01007387 */ /* 0x000fe40000100800 */
[----:B------:R-:W-:-:S02]  /*29220*/  IMAD.X R32, R33, 0x1, R5, P4 ;  /* 0x0000000121207824 */ /* 0x000fc400020e0605 */
[----:B------:R-:W-:Y:S01]  /*29230*/  STL [R1+0x1924], R52 ;  /* 0x0019243401007387 */ /* 0x000fe20000100800 */
[----:B0-----:R-:W-:-:S03]  /*29240*/  IADD3 R2, P2, PT, R40, R90, RZ ;  /* 0x0000005a28027210 */ /* 0x001fc60007f5e0ff */
[----:B------:R-:W-:Y:S02]  /*29250*/  STL [R1+0x1928], R50 ;  /* 0x0019283201007387 */ /* 0x000fe40000100800 */
[----:B------:R-:W-:Y:S02]  /*29260*/  IMAD.X R40, R41, 0x1, R5, P2 ;  /* 0x0000000129287824 */ /* 0x000fe400010e0605 */
[----:B------:R0:W-:Y:S04]  /*29270*/  STL [R1+0x14dc], R2 ;  /* 0x0014dc0201007387 */ /* 0x0001e80000100800 */
[----:B------:R2:W-:Y:S04]  /*29280*/  STL [R1+0x14e0], R6 ;  /* 0x0014e00601007387 */ /* 0x0005e80000100800 */
[----:B------:R3:W-:Y:S01]  /*29290*/  STL [R1+0x14e4], R3 ;  /* 0x0014e40301007387 */ /* 0x0007e20000100800 */
[----:B0-----:R-:W-:-:S03]  /*292a0*/  IADD3 R2, P5, PT, R30, R90, RZ ;  /* 0x0000005a1e027210 */ /* 0x001fc60007fbe0ff */
[----:B------:R-:W-:Y:S01]  /*292b0*/  STL [R1+0x192c], R40 ;  /* 0x00192c2801007387 */ /* 0x000fe20000100800 */
[-C--:B--2---:R-:W-:Y:S01]  /*292c0*/  IADD3 R6, P3, PT, R22, R90.reuse, RZ ;  /* 0x0000005a16067210 */ /* 0x084fe20007f7e0ff */
[--C-:B------:R-:W-:Y:S02]  /*292d0*/  IMAD.X R30, R31, 0x1, R5.reuse, P5 ;  /* 0x000000011f1e7824 */ /* 0x100fe400028e0605 */
[----:B------:R0:W-:Y:S01]  /*292e0*/  STL [R1+0x14e8], R2 ;  /* 0x0014e80201007387 */ /* 0x0001e20000100800 */
[----:B---3--:R-:W-:Y:S01]  /*292f0*/  IADD3 R3, P4, PT, R16, R90, RZ ;  /* 0x0000005a10037210 */ /* 0x008fe20007f9e0ff */
[--C-:B------:R-:W-:Y:S02]  /*29300*/  IMAD.X R22, R23, 0x1, R5.reuse, P3 ;  /* 0x0000000117167824 */ /* 0x100fe400018e0605 */
[----:B------:R-:W-:Y:S02]  /*29310*/  STL [R1+0x1930], R38 ;  /* 0x0019302601007387 */ /* 0x000fe40000100800 */
[----:B------:R-:W-:-:S02]  /*29320*/  IMAD.X R16, R17, 0x1, R5, P4 ;  /* 0x0000000111107824 */ /* 0x000fc400020e0605 */
[----:B------:R-:W-:Y:S01]  /*29330*/  STL [R1+0x1934], R32 ;  /* 0x0019342001007387 */ /* 0x000fe20000100800 */
[----:B0-----:R-:W-:-:S05]  /*29340*/  IADD3 R2, P2, PT, R24, R90, RZ ;  /* 0x0000005a18027210 */ /* 0x001fca0007f5e0ff */
[----:B------:R0:W-:Y:S01]  /*29350*/  STL [R1+0x14ec], R2 ;  /* 0x0014ec0201007387 */ /* 0x0001e20000100800 */
[----:B------:R-:W-:-:S03]  /*29360*/  IMAD.X R24, R25, 0x1, R5, P2 ;  /* 0x0000000119187824 */ /* 0x000fc600010e0605 */
[----:B------:R2:W-:Y:S04]  /*29370*/  STL [R1+0x14f0], R6 ;  /* 0x0014f00601007387 */ /* 0x0005e80000100800 */
[----:B------:R3:W-:Y:S01]  /*29380*/  STL [R1+0x14f4], R3 ;  /* 0x0014f40301007387 */ /* 0x0007e20000100800 */
[-C--:B0-----:R-:W-:Y:S02]  /*29390*/  IADD3 R2, P5, PT, R14, R90.reuse, RZ ;  /* 0x0000005a0e027210 */ /* 0x081fe40007fbe0ff */
[----:B--2---:R-:W-:-:S03]  /*293a0*/  IADD3 R6, P2, PT, R80, R90, RZ ;  /* 0x0000005a50067210 */ /* 0x004fc60007f5e0ff */
[----:B------:R0:W-:Y:S01]  /*293b0*/  STL [R1+0x14f8], R2 ;  /* 0x0014f80201007387 */ /* 0x0001e20000100800 */
[----:B------:R-:W-:Y:S01]  /*293c0*/  IMAD.X R14, R15, 0x1, R5, P5 ;  /* 0x000000010f0e7824 */ /* 0x000fe200028e0605 */
[-C--:B---3--:R-:W-:Y:S02]  /*293d0*/  IADD3 R3, P3, PT, R78, R90.reuse, RZ ;  /* 0x0000005a4e037210 */ /* 0x088fe40007f7e0ff */
[----:B------:R2:W-:Y:S04]  /*293e0*/  STL [R1+0x152c], R6 ;  /* 0x00152c0601007387 */ /* 0x0005e80000100800 */
[----:B------:R3:W-:Y:S01]  /*293f0*/  STL [R1+0x1530], R3 ;  /* 0x0015300301007387 */ /* 0x0007e20000100800 */
[-C--:B0-----:R-:W-:Y:S02]  /*29400*/  IADD3 R2, P4, PT, R76, R90.reuse, RZ ;  /* 0x0000005a4c027210 */ /* 0x081fe40007f9e0ff */
[----:B--2---:R-:W-:-:S03]  /*29410*/  IADD3 R6, P5, PT, R74, R90, RZ ;  /* 0x0000005a4a067210 */ /* 0x004fc60007fbe0ff */
[----:B------:R0:W-:Y:S01]  /*29420*/  STL [R1+0x14fc], R2 ;  /* 0x0014fc0201007387 */ /* 0x0001e20000100800 */
[--C-:B------:R-:W-:Y:S02]  /*29430*/  IMAD.X R76, R77, 0x1, R5.reuse, P4 ;  /* 0x000000014d4c7824 */ /* 0x100fe400020e0605 */
[--C-:B---3--:R-:W-:Y:S01]  /*29440*/  IMAD.X R3, R81, 0x1, R5.reuse, P2 ;  /* 0x0000000151037824 */ /* 0x108fe200010e0605 */
[----:B------:R2:W-:Y:S01]  /*29450*/  STL [R1+0x1500], R6 ;  /* 0x0015000601007387 */ /* 0x0005e20000100800 */
[----:B------:R-:W-:-:S03]  /*29460*/  IMAD.X R74, R75, 0x1, R5, P5 ;  /* 0x000000014b4a7824 */ /* 0x000fc600028e0605 */
[----:B------:R3:W-:Y:S01]  /*29470*/  STL [R1+0x1524], R3 ;  /* 0x0015240301007387 */ /* 0x0007e20000100800 */
[----:B0-----:R-:W-:Y:S01]  /*29480*/  IMAD.X R2, R79, 0x1, R5, P3 ;  /* 0x000000014f027824 */ /* 0x001fe200018e0605 */
[----:B--2---:R-:W-:-:S04]  /*29490*/  IADD3 R6, P3, PT, R58, R90, RZ ;  /* 0x0000005a3a067210 */ /* 0x004fc80007f7e0ff */
[----:B------:R0:W-:Y:S01]  /*294a0*/  STL [R1+0x1528], R2 ;  /* 0x0015280201007387 */ /* 0x0001e20000100800 */
[----:B---3--:R-:W-:Y:S01]  /*294b0*/  IADD3 R3, P4, PT, R48, R90, RZ ;  /* 0x0000005a30037210 */ /* 0x008fe20007f9e0ff */
[----:B------:R-:W-:-:S04]  /*294c0*/  IMAD.X R58, R59, 0x1, R5, P3 ;  /* 0x000000013b3a7824 */ /* 0x000fc800018e0605 */
[----:B------:R-:W-:Y:S01]  /*294d0*/  IMAD.X R48, R49, 0x1, R5, P4 ;  /* 0x0000000131307824 */ /* 0x000fe200020e0605 */
        /* <DEDUP_REMOVED lines=8> */
[--C-:B------:R-:W-:Y:S01]  /*29560*/  IMAD.X R46, R47, 0x1, R5.reuse, P5 ;  /* 0x000000012f2e7824 */ /* 0x100fe200028e0605 */
[----:B---3--:R-:W-:Y:S01]  /*29570*/  IADD3 R3, P4, PT, R28, R90, RZ ;  /* 0x0000005a1c037210 */ /* 0x008fe20007f9e0ff */
[----:B------:R-:W-:-:S04]  /*29580*/  IMAD.X R34, R35, 0x1, R5, P3 ;  /* 0x0000000123227824 */ /* 0x000fc800018e0605 */
[----:B------:R-:W-:Y:S01]  /*29590*/  IMAD.X R28, R29, 0x1, R5, P4 ;  /* 0x000000011d1c7824 */ /* 0x000fe200020e0605 */
[----:B0-----:R-:W-:-:S05]  /*295a0*/  IADD3 R2, P2, PT, R36, R90, RZ ;  /* 0x0000005a24027210 */ /* 0x001fca0007f5e0ff */
[----:B------:R0:W-:Y:S01]  /*295b0*/  STL [R1+0x6c8], R2 ;  /* 0x0006c80201007387 */ /* 0x0001e20000100800 */
[----:B------:R-:W-:-:S03]  /*295c0*/  IMAD.X R36, R37, 0x1, R5, P2 ;  /* 0x0000000125247824 */ /* 0x000fc600010e0605 */
[----:B------:R-:W-:Y:S04]  /*295d0*/  STL [R1+0x6cc], R6 ;  /* 0x0006cc0601007387 */ /* 0x000fe80000100800 */
[----:B------:R2:W-:Y:S01]  /*295e0*/  STL [R1+0x6d0], R3 ;  /* 0x0006d00301007387 */ /* 0x0005e20000100800 */
[----:B0-----:R-:W-:-:S05]  /*295f0*/  IADD3 R2, P5, PT, R26, R90, RZ ;  /* 0x0000005a1a027210 */ /* 0x001fca0007fbe0ff */
[----:B------:R0:W-:Y:S01]  /*29600*/  STL [R1+0x6d4], R2 ;  /* 0x0006d40201007387 */ /* 0x0001e20000100800 */
[-C--:B------:R-:W-:Y:S01]  /*29610*/  IADD3 R17, P4, PT, R12, R90.reuse, RZ ;  /* 0x0000005a0c117210 */ /* 0x080fe20007f9e0ff */
[----:B------:R-:W-:Y:S01]  /*29620*/  IMAD.X R26, R27, 0x1, R5, P5 ;  /* 0x000000011b1a7824 */ /* 0x000fe200028e0605 */
[-C--:B--2---:R-:W-:Y:S01]  /*29630*/  IADD3 R3, P2, PT, R20, R90.reuse, RZ ;  /* 0x0000005a14037210 */ /* 0x084fe20007f5e0ff */
[----:B------:R-:W2:Y:S01]  /*29640*/  LDL.LU.64 R52, [R1] ;  /* 0x0000000001347983 */ /* 0x000ea20000300a00 */
[----:B0-----:R-:W-:-:S03]  /*29650*/  IADD3 R2, P3, PT, R18, R90, RZ ;  /* 0x0000005a12027210 */ /* 0x001fc60007f7e0ff */
[----:B------:R-:W-:Y:S04]  /*29660*/  STL [R1+0x6d8], R3 ;  /* 0x0006d80301007387 */ /* 0x000fe80000100800 */
[----:B------:R-:W3:Y:S04]  /*29670*/  LDL.LU.64 R8, [R1+0x8] ;  /* 0x0000080001087983 */ /* 0x000ee80000300a00 */
[----:B------:R0:W-:Y:S04]  /*29680*/  STL [R1+0x6dc], R2 ;  /* 0x0006dc0201007387 */ /* 0x0001e80000100800 */
[----:B------:R-:W4:Y:S04]  /*29690*/  LDL.LU.64 R6, [R1+0x10] ;  /* 0x0000100001067983 */ /* 0x000f280000300a00 */
[----:B0-----:R-:W4:Y:S01]  /*296a0*/  LDL.LU.64 R2, [R1+0x18] ;  /* 0x0000180001027983 */ /* 0x001f220000300a00 */
[----:B------:R-:W-:Y:S01]  /*296b0*/  IADD3 R15, P5, PT, R10, R90, RZ ;  /* 0x0000005a0a0f7210 */ /* 0x000fe20007fbe0ff */
[----:B------:R-:W-:-:S02]  /*296c0*/  IMAD.X R20, R21, 0x1, R5, P2 ;  /* 0x0000000115147824 */ /* 0x000fc400010e0605 */
[--C-:B------:R-:W-:Y:S01]  /*296d0*/  IMAD.X R12, R13, 0x1, R5.reuse, P4 ;  /* 0x000000010d0c7824 */ /* 0x100fe200020e0605 */
[-C--:B------:R-:W-:Y:S01]  /*296e0*/  IADD3 R13, P2, PT, R72, R90.reuse, RZ ;  /* 0x0000005a480d7210 */ /* 0x080fe20007f5e0ff */
[----:B------:R-:W-:Y:S01]  /*296f0*/  STL [R1+0x6e0], R17 ;  /* 0x0006e01101007387 */ /* 0x000fe20000100800 */
[--C-:B------:R-:W-:Y:S02]  /*29700*/  IMAD.X R18, R19, 0x1, R5.reuse, P3 ;  /* 0x0000000113127824 */ /* 0x100fe400018e0605 */
[----:B------:R-:W-:Y:S01]  /*29710*/  IMAD.X R10, R11, 0x1, R5, P5 ;  /* 0x000000010b0a7824 */ /* 0x000fe200028e0605 */
[----:B------:R-:W-:Y:S01]  /*29720*/  STL [R1+0x6e4], R15 ;  /* 0x0006e40f01007387 */ /* 0x000fe20000100800 */
[----:B------:R-:W-:-:S03]  /*29730*/  IADD3 R11, P3, PT, R70, R90, RZ ;  /* 0x0000005a460b7210 */ /* 0x000fc60007f7e0ff */
[----:B------:R-:W4:Y:S04]  /*29740*/  LDL.LU.64 R50, [R1+0x20] ;  /* 0x0000200001327983 */ /* 0x000f280000300a00 */
[----:B------:R0:W-:Y:S04]  /*29750*/  STL [R1+0x6e8], R13 ;  /* 0x0006e80d01007387 */ /* 0x0001e80000100800 */
[----:B------:R-:W4:Y:S04]  /*29760*/  LDL.LU.64 R40, [R1+0x28] ;  /* 0x0000280001287983 */ /* 0x000f280000300a00 */
[----:B------:R1:W-:Y:S04]  /*29770*/  STL [R1+0x6ec], R11 ;  /* 0x0006ec0b01007387 */ /* 0x0003e80000100800 */
[----:B------:R-:W4:Y:S04]  /*29780*/  LDL.LU.64 R38, [R1+0x30] ;  /* 0x0000300001267983 */ /* 0x000f280000300a00 */
[----:B------:R-:W4:Y:S01]  /*29790*/  LDL.LU.64 R32, [R1+0x38] ;  /* 0x0000380001207983 */ /* 0x000f220000300a00 */
[----:B0-----:R-:W-:-:S02]  /*297a0*/  IADD3 R13, P4, PT, R68, R90, RZ ;  /* 0x0000005a440d7210 */ /* 0x001fc40007f9e0ff */
[-C--:B-1----:R-:W-:Y:S01]  /*297b0*/  IADD3 R11, P5, PT, R66, R90.reuse, RZ ;  /* 0x0000005a420b7210 */ /* 0x082fe20007fbe0ff */
[--C-:B------:R-:W-:Y:S02]  /*297c0*/  IMAD.X R72, R73, 0x1, R5.reuse, P2 ;  /* 0x0000000149487824 */ /* 0x100fe400010e0605 */
[----:B------:R-:W-:Y:S04]  /*297d0*/  STL [R1+0x6f0], R13 ;  /* 0x0006f00d01007387 */ /* 0x000fe80000100800 */
[----:B------:R0:W-:Y:S01]  /*297e0*/  STL [R1+0x6f4], R11 ;  /* 0x0006f40b01007387 */ /* 0x0001e20000100800 */
[--C-:B------:R-:W-:Y:S01]  /*297f0*/  IMAD.X R70, R71, 0x1, R5.reuse, P3 ;  /* 0x0000000147467824 */ /* 0x100fe200018e0605 */
[----:B------:R-:W-:Y:S01]  /*29800*/  IADD3 R15, P3, PT, R54, R90, RZ ;  /* 0x0000005a360f7210 */ /* 0x000fe20007f7e0ff */
[----:B------:R-:W-:-:S02]  /*29810*/  IMAD.X R68, R69, 0x1, R5, P4 ;  /* 0x0000000145447824 */ /* 0x000fc400020e0605 */
[----:B------:R-:W-:Y:S01]  /*29820*/  IMAD.X R66, R67, 0x1, R5, P5 ;  /* 0x0000000143427824 */ /* 0x000fe200028e0605 */
[-C--:B0-----:R-:W-:Y:S02]  /*29830*/  IADD3 R11, P2, PT, R56, R90.reuse, RZ ;  /* 0x0000005a380b7210 */ /* 0x081fe40007f5e0ff */
[----:B------:R-:W-:-:S03]  /*29840*/  IADD3 R13, P4, PT, R44, R90, RZ ;  /* 0x0000005a2c0d7210 */ /* 0x000fc60007f9e0ff */
[----:B------:R0:W-:Y:S01]  /*29850*/  STL [R1+0x6f8], R11 ;  /* 0x0006f80b01007387 */ /* 0x0001e20000100800 */
[----:B------:R-:W-:-:S03]  /*29860*/  IMAD.X R56, R57, 0x1, R5, P2 ;  /* 0x0000000139387824 */ /* 0x000fc600010e0605 */
[----:B------:R-:W-:Y:S01]  /*29870*/  STL [R1+0x6fc], R15 ;  /* 0x0006fc0f01007387 */ /* 0x000fe20000100800 */
[----:B0-----:R-:W-:-:S03]  /*29880*/  IADD3 R11, P5, PT, R42, R90, RZ ;  /* 0x0000005a2a0b7210 */ /* 0x001fc60007fbe0ff */
[----:B------:R-:W-:Y:S04]  /*29890*/  STL [R1+0x700], R13 ;  /* 0x0007000d01007387 */ /* 0x000fe80000100800 */
[----:B------:R2:W-:Y:S01]  /*298a0*/  STL [R1+0x704], R11 ;  /* 0x0007040b01007387 */ /* 0x0005e20000100800 */
[--C-:B------:R-:W-:Y:S02]  /*298b0*/  IMAD.X R54, R55, 0x1, R5.reuse, P3 ;  /* 0x0000000137367824 */ /* 0x100fe400018e0605 */
[--C-:B------:R-:W-:Y:S02]  /*298c0*/  IMAD.X R44, R45, 0x1, R5.reuse, P4 ;  /* 0x000000012d2c7824 */ /* 0x100fe400020e0605 */
[----:B------:R-:W-:Y:S01]  /*298d0*/  IMAD.X R42, R43, 0x1, R5, P5 ;  /* 0x000000012b2a7824 */ /* 0x000fe200028e0605 */
[----:B--2---:R-:W-:-:S05]  /*298e0*/  IADD3 R11, P2, PT, R52, R90, RZ ;  /* 0x0000005a340b7210 */ /* 0x004fca0007f5e0ff */
[----:B------:R0:W-:Y:S01]  /*298f0*/  STL [R1], R11 ;  /* 0x0000000b01007387 */ /* 0x0001e20000100800 */
[-C--:B---3--:R-:W-:Y:S01]  /*29900*/  IADD3 R15, P3, PT, R8, R90.reuse, RZ ;  /* 0x0000005a080f7210 */ /* 0x088fe20007f7e0ff */
[----:B------:R-:W-:Y:S01]  /*29910*/  IMAD.X R79, R53, 0x1, R5, P2 ;  /* 0x00000001354f7824 */ /* 0x000fe200010e0605 */
[----:B----4-:R-:W-:-:S03]  /*29920*/  IADD3 R13, P4, PT, R6, R90, RZ ;  /* 0x0000005a060d7210 */ /* 0x010fc60007f9e0ff */
[----:B------:R-:W-:Y:S01]  /*29930*/  STL [R1+0x8], R15 ;  /* 0x0000080f01007387 */ /* 0x000fe20000100800 */
[----:B0-----:R-:W-:-:S03]  /*29940*/  IADD3 R11, P5, PT, R2, R90, RZ ;  /* 0x0000005a020b7210 */ /* 0x001fc60007fbe0ff */
[----:B------:R-:W-:Y:S04]  /*29950*/  STL [R1+0x10], R13 ;  /* 0x0000100d01007387 */ /* 0x000fe80000100800 */
[----:B------:R0:W-:Y:S01]  /*29960*/  STL [R1+0x18], R11 ;  /* 0x0000180b01007387 */ /* 0x0001e20000100800 */
[----:B------:R-:W-:-:S03]  /*29970*/  IMAD.X R80, R9, 0x1, R5, P3 ;  /* 0x0000000109507824 */ /* 0x000fc600018e0605 */
[----:B------:R-:W2:Y:S01]  /*29980*/  LDL.LU.64 R52, [R1+0x40] ;  /* 0x0000400001347983 */ /* 0x000ea20000300a00 */
[--C-:B------:R-:W-:Y:S02]  /*29990*/  IMAD.X R81, R7, 0x1, R5.reuse, P4 ;  /* 0x0000000107517824 */ /* 0x100fe400020e0605 */
[----:B------:R-:W-:Y:S01]  /*299a0*/  IMAD.X R82, R3, 0x1, R5, P5 ;  /* 0x0000000103527824 */ /* 0x000fe200028e0605 */
[----:B------:R-:W3:Y:S04]  /*299b0*/  LDL.LU.64 R8, [R1+0x48] ;  /* 0x0000480001087983 */ /* 0x000ee80000300a00 */
[----:B------:R-:W4:Y:S04]  /*299c0*/  LDL.LU.64 R6, [R1+0x50] ;  /* 0x0000500001067983 */ /* 0x000f280000300a00 */
[----:B------:R-:W4:Y:S01]  /*299d0*/  LDL.LU.64 R2, [R1+0x58] ;  /* 0x0000580001027983 */ /* 0x000f220000300a00 */
[----:B0-----:R-:W-:-:S02]  /*299e0*/  IADD3 R11, P2, PT, R50, R90, RZ ;  /* 0x0000005a320b7210 */ /* 0x001fc40007f5e0ff */
[----:B------:R-:W-:-:S03]  /*299f0*/  IADD3 R15, P3, PT, R40, R90, RZ ;  /* 0x0000005a280f7210 */ /* 0x000fc60007f7e0ff */
[----:B------:R0:W-:Y:S01]  /*29a00*/  STL [R1+0x20], R11 ;  /* 0x0000200b01007387 */ /* 0x0001e20000100800 */
[----:B------:R-:W-:-:S03]  /*29a10*/  IADD3 R13, P4, PT, R38, R90, RZ ;  /* 0x0000005a260d7210 */ /* 0x000fc60007f9e0ff */
[----:B------:R-:W-:Y:S01]  /*29a20*/  STL [R1+0x28], R15 ;  /* 0x0000280f01007387 */ /* 0x000fe20000100800 */
[----:B------:R-:W-:Y:S02]  /*29a30*/  IADD3.X R83, PT, PT, R51, R5, RZ, P2, !PT ;  /* 0x0000000533537210 */ /* 0x000fe400017fe4ff */
[----:B0-----:R-:W-:Y:S01]  /*29a40*/  IADD3 R11, P5, PT, R32, R90, RZ ;  /* 0x0000005a200b7210 */ /* 0x001fe20007fbe0ff */
[----:B------:R-:W-:Y:S01]  /*29a50*/  STL [R1+0x30], R13 ;  /* 0x0000300d01007387 */ /* 0x000fe20000100800 */
[----:B------:R-:W-:-:S03]  /*29a60*/  IMAD.X R84, R41, 0x1, R5, P3 ;  /* 0x0000000129547824 */ /* 0x000fc600018e0605 */
[----:B------:R2:W-:Y:S01]  /*29a70*/  STL [R1+0x38], R11 ;  /* 0x0000380b01007387 */ /* 0x0005e20000100800 */
[----:B------:R-:W-:-:S03]  /*29a80*/  IMAD.X R85, R39, 0x1, R5, P4 ;  /* 0x0000000127557824 */ /* 0x000fc600020e0605 */
[----:B------:R-:W4:Y:S01]  /*29a90*/  LDL.LU.64 R50, [R1+0x60] ;  /* 0x0000600001327983 */ /* 0x000f220000300a00 */
[----:B------:R-:W-:-:S03]  /*29aa0*/  IMAD.X R86, R33, 0x1, R5, P5 ;  /* 0x0000000121567824 */ /* 0x000fc600028e0605 */
[----:B------:R-:W4:Y:S04]  /*29ab0*/  LDL.LU.64 R40, [R1+0x68] ;  /* 0x0000680001287983 */ /* 0x000f280000300a00 */
[----:B------:R-:W4:Y:S04]  /*29ac0*/  LDL.LU.64 R38, [R1+0x70] ;  /* 0x0000700001267983 */ /* 0x000f280000300a00 */
[----:B------:R-:W4:Y:S01]  /*29ad0*/  LDL.LU.64 R32, [R1+0x78] ;  /* 0x0000780001207983 */ /* 0x000f220000300a00 */
[-C--:B--2---:R-:W-:Y:S02]  /*29ae0*/  IADD3 R11, P2, PT, R52, R90.reuse, RZ ;  /* 0x0000005a340b7210 */ /* 0x084fe40007f5e0ff */
[----:B---3--:R-:W-:-:S03]  /*29af0*/  IADD3 R15, P3, PT, R8, R90, RZ ;  /* 0x0000005a080f7210 */ /* 0x008fc60007f7e0ff */
[----:B------:R0:W-:Y:S01]  /*29b00*/  STL [R1+0x40], R11 ;  /* 0x0000400b01007387 */ /* 0x0001e20000100800 */
[----:B----4-:R-:W-:-:S03]  /*29b10*/  IADD3 R13, P4, PT, R6, R90, RZ ;  /* 0x0000005a060d7210 */ /* 0x010fc60007f9e0ff */
[----:B------:R-:W-:Y:S01]  /*29b20*/  STL [R1+0x48], R15 ;  /* 0x0000480f01007387 */ /* 0x000fe20000100800 */
[--C-:B------:R-:W-:Y:S01]  /*29b30*/  IMAD.X R87, R53, 0x1, R5.reuse, P2 ;  /* 0x0000000135577824 */ /* 0x100fe200010e0605 */
[----:B0-----:R-:W-:Y:S02]  /*29b40*/  IADD3 R11, P5, PT, R2, R90, RZ ;  /* 0x0000005a020b7210 */ /* 0x001fe40007fbe0ff */
[----:B------:R-:W-:Y:S01]  /*29b50*/  STL [R1+0x50], R13 ;  /* 0x0000500d01007387 */ /* 0x000fe20000100800 */
[----:B------:R-:W-:-:S03]  /*29b60*/  IMAD.X R88, R9, 0x1, R5, P3 ;  /* 0x0000000109587824 */ /* 0x000fc600018e0605 */
[----:B------:R0:W-:Y:S04]  /*29b70*/  STL [R1+0x58], R11 ;  /* 0x0000580b01007387 */ /* 0x0001e80000100800 */
[----:B------:R-:W2:Y:S01]  /*29b80*/  LDL.LU.64 R52, [R1+0x80] ;  /* 0x0000800001347983 */ /* 0x000ea20000300a00 */
[----:B------:R-:W-:-:S03]  /*29b90*/  IMAD.X R89, R7, 0x1, R5, P4 ;  /* 0x0000000107597824 */ /* 0x000fc600020e0605 */
[----:B------:R-:W3:Y:S01]  /*29ba0*/  LDL.LU.64 R8, [R1+0x88] ;  /* 0x0000880001087983 */ /* 0x000ee20000300a00 */
[----:B------:R-:W-:-:S03]  /*29bb0*/  IMAD.X R91, R3, 0x1, R5, P5 ;  /* 0x00000001035b7824 */ /* 0x000fc600028e0605 */
[----:B------:R-:W4:Y:S04]  /*29bc0*/  LDL.LU.64 R6, [R1+0x90] ;  /* 0x0000900001067983 */ /* 0x000f280000300a00 */
[----:B------:R-:W4:Y:S01]  /*29bd0*/  LDL.LU.64 R2, [R1+0x98] ;  /* 0x0000980001027983 */ /* 0x000f220000300a00 */
[-C--:B0-----:R-:W-:Y:S02]  /*29be0*/  IADD3 R11, P2, PT, R50, R90.reuse, RZ ;  /* 0x0000005a320b7210 */ /* 0x081fe40007f5e0ff */
[----:B------:R-:W-:-:S03]  /*29bf0*/  IADD3 R15, P3, PT, R40, R90, RZ ;  /* 0x0000005a280f7210 */ /* 0x000fc60007f7e0ff */
[----:B------:R0:W-:Y:S01]  /*29c00*/  STL [R1+0x60], R11 ;  /* 0x0000600b01007387 */ /* 0x0001e20000100800 */
[----:B------:R-:W-:-:S03]  /*29c10*/  IADD3 R13, P4, PT, R38, R90, RZ ;  /* 0x0000005a260d7210 */ /* 0x000fc60007f9e0ff */
[----:B------:R1:W-:Y:S01]  /*29c20*/  STL [R1+0x708], R15 ;  /* 0x0007080f01007387 */ /* 0x0003e20000100800 */
[----:B0-----:R-:W-:-:S03]  /*29c30*/  IADD3 R11, P5, PT, R32, R90, RZ ;  /* 0x0000005a200b7210 */ /* 0x001fc60007fbe0ff */
[----:B------:R0:W-:Y:S01]  /*29c40*/  STL [R1+0x70c], R13 ;  /* 0x00070c0d01007387 */ /* 0x0001e20000100800 */
[----:B-1----:R-:W-:-:S03]  /*29c50*/  IMAD.X R15, R41, 0x1, R5, P3 ;  /* 0x00000001290f7824 */ /* 0x002fc600018e0605 */
[----:B------:R1:W-:Y:S01]  /*29c60*/  STL [R1+0x710], R11 ;  /* 0x0007100b01007387 */ /* 0x0003e20000100800 */
[--C-:B------:R-:W-:Y:S02]  /*29c70*/  IMAD.X R92, R51, 0x1, R5.reuse, P2 ;  /* 0x00000001335c7824 */ /* 0x100fe400010e0605 */
[--C-:B0-----:R-:W-:Y:S01]  /*29c80*/  IMAD.X R13, R39, 0x1, R5.reuse, P4 ;  /* 0x00000001270d7824 */ /* 0x101fe200020e0605 */
[----:B------:R-:W-:Y:S01]  /*29c90*/  STL [R1+0x68], R15 ;  /* 0x0000680f01007387 */ /* 0x000fe20000100800 */
[----:B-1----:R-:W-:-:S03]  /*29ca0*/  IMAD.X R11, R33, 0x1, R5, P5 ;  /* 0x00000001210b7824 */ /* 0x002fc600028e0605 */
[----:B------:R-:W4:Y:S04]  /*29cb0*/  LDL.LU.64 R50, [R1+0xa0] ;  /* 0x0000a00001327983 */ /* 0x000f280000300a00 */
[----:B------:R2:W-:Y:S04]  /*29cc0*/  STL [R1+0x70], R13 ;  /* 0x0000700d01007387 */ /* 0x0005e80000100800 */
[----:B------:R-:W4:Y:S04]  /*29cd0*/  LDL.LU.64 R40, [R1+0xa8] ;  /* 0x0000a80001287983 */ /* 0x000f280000300a00 */
[----:B------:R3:W-:Y:S04]  /*29ce0*/  STL [R1+0x78], R11 ;  /* 0x0000780b01007387 */ /* 0x0007e80000100800 */
[----:B------:R-:W4:Y:S04]  /*29cf0*/  LDL.LU.64 R38, [R1+0xb0] ;  /* 0x0000b00001267983 */ /* 0x000f280000300a00 */
[----:B------:R-:W4:Y:S01]  /*29d00*/  LDL.LU.64 R32, [R1+0xb8] ;  /* 0x0000b80001207983 */ /* 0x000f220000300a00 */
[----:B--2---:R-:W-:-:S02]  /*29d10*/  IADD3 R13, P2, PT, R52, R90, RZ ;  /* 0x0000005a340d7210 */ /* 0x004fc40007f5e0ff */
[----:B---3--:R-:W-:-:S03]  /*29d20*/  IADD3 R11, P3, PT, R8, R90, RZ ;  /* 0x0000005a080b7210 */ /* 0x008fc60007f7e0ff */
[----:B------:R0:W-:Y:S01]  /*29d30*/  STL [R1+0x714], R13 ;  /* 0x0007140d01007387 */ /* 0x0001e20000100800 */
[----:B----4-:R-:W-:-:S03]  /*29d40*/  IADD3 R15, P4, PT, R6, R90, RZ ;  /* 0x0000005a060f7210 */ /* 0x010fc60007f9e0ff */
[----:B------:R1:W-:Y:S01]  /*29d50*/  STL [R1+0x718], R11 ;  /* 0x0007180b01007387 */ /* 0x0003e20000100800 */
[--C-:B------:R-:W-:Y:S01]  /*29d60*/  IMAD.X R8, R9, 0x1, R5.reuse, P3 ;  /* 0x0000000109087824 */ /* 0x100fe200018e0605 */
[----:B0-----:R-:W-:Y:S02]  /*29d70*/  IADD3 R13, P5, PT, R2, R90, RZ ;  /* 0x0000005a020d7210 */ /* 0x001fe40007fbe0ff */
[----:B------:R-:W-:Y:S01]  /*29d80*/  STL [R1+0x71c], R15 ;  /* 0x00071c0f01007387 */ /* 0x000fe20000100800 */
[----:B-1----:R-:W-:-:S03]  /*29d90*/  IMAD.X R11, R53, 0x1, R5, P2 ;  /* 0x00000001350b7824 */ /* 0x002fc600010e0605 */
[----:B------:R-:W-:Y:S01]  /*29da0*/  STL [R1+0x720], R13 ;  /* 0x0007200d01007387 */ /* 0x000fe20000100800 */
[----:B------:R-:W-:-:S03]  /*29db0*/  IMAD.X R6, R7, 0x1, R5, P4 ;  /* 0x0000000107067824 */ /* 0x000fc600020e0605 */
[----:B------:R-:W-:Y:S01]  /*29dc0*/  STL [R1+0x80], R11 ;  /* 0x0000800b01007387 */ /* 0x000fe20000100800 */
[----:B------:R-:W-:-:S03]  /*29dd0*/  IMAD.X R2, R3, 0x1, R5, P5 ;  /* 0x0000000103027824 */ /* 0x000fc600028e0605 */
[----:B------:R0:W-:Y:S04]  /*29de0*/  STL [R1+0x88], R8 ;  /* 0x0000880801007387 */ /* 0x0001e80000100800 */
[----:B------:R-:W2:Y:S04]  /*29df0*/  LDL.LU.64 R52, [R1+0xc0] ;  /* 0x0000c00001347983 */ /* 0x000ea80000300a00 */
[----:B------:R1:W-:Y:S04]  /*29e00*/  STL [R1+0x90], R6 ;  /* 0x0000900601007387 */ /* 0x0003e80000100800 */
[----:B0-----:R-:W3:Y:S04]  /*29e10*/  LDL.LU.64 R8, [R1+0xc8] ;  /* 0x0000c80001087983 */ /* 0x001ee80000300a00 */
[----:B------:R0:W-:Y:S04]  /*29e20*/  STL [R1+0x98], R2 ;  /* 0x0000980201007387 */ /* 0x0001e80000100800 */
[----:B-1----:R-:W4:Y:S04]  /*29e30*/  LDL.LU.64 R6, [R1+0xd0] ;  /* 0x0000d00001067983 */ /* 0x002f280000300a00 */
[----:B0-----:R-:W4:Y:S01]  /*29e40*/  LDL.LU.64 R2, [R1+0xd8] ;  /* 0x0000d80001027983 */ /* 0x001f220000300a00 */
[----:B------:R-:W-:-:S02]  /*29e50*/  IADD3 R13, P2, PT, R50, R90, RZ ;  /* 0x0000005a320d7210 */ /* 0x000fc40007f5e0ff */
[-C--:B------:R-:W-:Y:S02]  /*29e60*/  IADD3 R11, P3, PT, R40, R90.reuse, RZ ;  /* 0x0000005a280b7210 */ /* 0x080fe40007f7e0ff */
[-C--:B------:R-:W-:Y:S01]  /*29e70*/  IADD3 R15, P4, PT, R38, R90.reuse, RZ ;  /* 0x0000005a260f7210 */ /* 0x080fe20007f9e0ff */
[----:B------:R0:W-:Y:S04]  /*29e80*/  STL [R1+0x724], R13 ;  /* 0x0007240d01007387 */ /* 0x0001e80000100800 */
[----:B------:R1:W-:Y:S01]  /*29e90*/  STL [R1+0x728], R11 ;  /* 0x0007280b01007387 */ /* 0x0003e20000100800 */
[----:B0-----:R-:W-:-:S03]  /*29ea0*/  IADD3 R13, P5, PT, R32, R90, RZ ;  /* 0x0000005a200d7210 */ /* 0x001fc60007fbe0ff */
[----:B------:R0:W-:Y:S01]  /*29eb0*/  STL [R1+0x72c], R15 ;  /* 0x00072c0f01007387 */ /* 0x0001e20000100800 */
[----:B-1----:R-:W-:-:S03]  /*29ec0*/  IMAD.X R11, R51, 0x1, R5, P2 ;  /* 0x00000001330b7824 */ /* 0x002fc600010e0605 */
[----:B------:R1:W-:Y:S01]  /*29ed0*/  STL [R1+0x730], R13 ;  /* 0x0007300d01007387 */ /* 0x0003e20000100800 */
[----:B0-----:R-:W-:-:S03]  /*29ee0*/  IMAD.X R15, R41, 0x1, R5, P3 ;  /* 0x00000001290f7824 */ /* 0x001fc600018e0605 */
[----:B------:R0:W-:Y:S01]  /*29ef0*/  STL [R1+0xa0], R11 ;  /* 0x0000a00b01007387 */ /* 0x0001e20000100800 */
[----:B-1----:R-:W-:-:S03]  /*29f00*/  IMAD.X R13, R39, 0x1, R5, P4 ;  /* 0x00000001270d7824 */ /* 0x002fc600020e0605 */
[----:B------:R-:W-:Y:S04]  /*29f10*/  STL [R1+0xa8], R15 ;  /* 0x0000a80f01007387 */ /* 0x000fe80000100800 */
[----:B------:R-:W4:Y:S01]  /*29f20*/  LDL.LU.64 R50, [R1+0xe0] ;  /* 0x0000e00001327983 */ /* 0x000f220000300a00 */
[----:B0-----:R-:W-:-:S03]  /*29f30*/  IMAD.X R11, R33, 0x1, R5, P5 ;  /* 0x00000001210b7824 */ /* 0x001fc600028e0605 */
[----:B------:R2:W-:Y:S04]  /*29f40*/  STL [R1+0xb0], R13 ;  /* 0x0000b00d01007387 */ /* 0x0005e80000100800 */
[----:B------:R-:W4:Y:S04]  /*29f50*/  LDL.LU.64 R40, [R1+0xe8] ;  /* 0x0000e80001287983 */ /* 0x000f280000300a00 */
[----:B------:R3:W-:Y:S04]  /*29f60*/  STL [R1+0xb8], R11 ;  /* 0x0000b80b01007387 */ /* 0x0007e80000100800 */
[----:B------:R-:W4:Y:S04]  /*29f70*/  LDL.LU.64 R38, [R1+0xf0] ;  /* 0x0000f00001267983 */ /* 0x000f280000300a00 */
[----:B------:R-:W4:Y:S01]  /*29f80*/  LDL.LU.64 R32, [R1+0xf8] ;  /* 0x0000f80001207983 */ /* 0x000f220000300a00 */
[----:B--2---:R-:W-:-:S02]  /*29f90*/  IADD3 R13, P2, PT, R52, R90, RZ ;  /* 0x0000005a340d7210 */ /* 0x004fc40007f5e0ff */
[----:B---3--:R-:W-:-:S03]  /*29fa0*/  IADD3 R11, P3, PT, R8, R90, RZ ;  /* 0x0000005a080b7210 */ /* 0x008fc60007f7e0ff */
[----:B------:R0:W-:Y:S04]  /*29fb0*/  STL [R1+0x734], R13 ;  /* 0x0007340d01007387 */ /* 0x0001e80000100800 */
[----:B------:R1:W-:Y:S01]  /*29fc0*/  STL [R1+0x740], R11 ;  /* 0x0007400b01007387 */ /* 0x0003e20000100800 */
[-C--:B----4-:R-:W-:Y:S01]  /*29fd0*/  IADD3 R15, P4, PT, R6, R90.reuse, RZ ;  /* 0x0000005a060f7210 */ /* 0x090fe20007f9e0ff */
[--C-:B------:R-:W-:Y:S01]  /*29fe0*/  IMAD.X R8, R9, 0x1, R5.reuse, P3 ;  /* 0x0000000109087824 */ /* 0x100fe200018e0605 */
[----:B0-----:R-:W-:Y:S01]  /*29ff0*/  IADD3 R13, P5, PT, R2, R90, RZ ;  /* 0x0000005a020d7210 */ /* 0x001fe20007fbe0ff */
[--C-:B-1----:R-:W-:Y:S02]  /*2a000*/  IMAD.X R11, R53, 0x1, R5.reuse, P2 ;  /* 0x00000001350b7824 */ /* 0x102fe400010e0605 */
[----:B------:R-:W-:Y:S01]  /*2a010*/  STL [R1+0x744], R15 ;  /* 0x0007440f01007387 */ /* 0x000fe20000100800 */
[----:B------:R-:W-:-:S03]  /*2a020*/  IMAD.X R6, R7, 0x1, R5, P4 ;  /* 0x0000000107067824 */ /* 0x000fc600020e0605 */
[----:B------:R-:W-:Y:S01]  /*2a030*/  STL [R1+0x748], R13 ;  /* 0x0007480d01007387 */ /* 0x000fe20000100800 */
[----:B------:R-:W-:-:S03]  /*2a040*/  IMAD.X R2, R3, 0x1, R5, P5 ;  /* 0x0000000103027824 */ /* 0x000fc600028e0605 */
[----:B------:R-:W-:Y:S04]  /*2a050*/  STL [R1+0xc0], R11 ;  /* 0x0000c00b01007387 */ /* 0x000fe80000100800 */
        /* <DEDUP_REMOVED lines=8> */
[----:B------:R-:W-:-:S03]  /*2a0e0*/  IADD3 R11, P3, PT, R40, R90, RZ ;  /* 0x0000005a280b7210 */ /* 0x000fc60007f7e0ff */
[----:B------:R0:W-:Y:S04]  /*2a0f0*/  STL [R1+0x74c], R13 ;  /* 0x00074c0d01007387 */ /* 0x0001e80000100800 */
[----:B------:R1:W-:Y:S01]  /*2a100*/  STL [R1+0x750], R11 ;  /* 0x0007500b01007387 */ /* 0x0003e20000100800 */
[-C--:B------:R-:W-:Y:S02]  /*2a110*/  IADD3 R15, P4, PT, R38, R90.reuse, RZ ;  /* 0x0000005a260f7210 */ /* 0x080fe40007f9e0ff */
        /* <DEDUP_REMOVED lines=122> */
[----:B-1----:R-:W-:-:S03]  /*2a8c0*/  IADD3.X R11, PT, PT, R51, R5, RZ, P2, !PT ;  /* 0x00000005330b7210 */ /* 0x002fc600017fe4ff */
        /* <DEDUP_REMOVED lines=666> */
[----:B0-----:R-:W2:Y:S04]  /*2d270*/  LDL.LU.64 R8, [R1+0x600] ;  /* 0x0006000001087983 */ /* 0x001ea80000300a00 */
[----:B------:R0:W-:Y:S04]  /*2d280*/  STL [R1+0x5d0], R6 ;  /* 0x0005d00601007387 */ /* 0x0001e80000100800 */
[----:B0-----:R-:W3:Y:S04]  /*2d290*/  LDL.LU.64 R6, [R1+0x608] ;  /* 0x0006080001067983 */ /* 0x001ee80000300a00 */
[----:B------:R0:W-:Y:S04]  /*2d2a0*/  STL [R1+0x5d8], R2 ;  /* 0x0005d80201007387 */ /* 0x0001e80000100800 */
[----:B------:R-:W4:Y:S04]  /*2d2b0*/  LDL.LU.64 R52, [R1+0x610] ;  /* 0x0006100001347983 */ /* 0x000f280000300a00 */
        /* <DEDUP_REMOVED lines=13> */
[----:B------:R2:W-:Y:S04]  /*2d390*/  STL [R1+0x5e8], R15 ;  /* 0x0005e80f01007387 */ /* 0x0005e80000100800 */
[----:B------:R-:W4:Y:S01]  /*2d3a0*/  LDL.LU.64 R50, [R1+0x620] ;  /* 0x0006200001327983 */ /* 0x000f220000300a00 */
[----:B0-----:R-:W-:-:S03]  /*2d3b0*/  IMAD.X R11, R33, 0x1, R5, P5 ;  /* 0x00000001210b7824 */ /* 0x001fc600028e0605 */
[----:B------:R3:W-:Y:S04]  /*2d3c0*/  STL [R1+0x5f0], R13 ;  /* 0x0005f00d01007387 */ /* 0x0007e80000100800 */
[----:B------:R-:W4:Y:S04]  /*2d3d0*/  LDL.LU.64 R40, [R1+0x628] ;  /* 0x0006280001287983 */ /* 0x000f280000300a00 */
[----:B------:R4:W-:Y:S04]  /*2d3e0*/  STL [R1+0x5f8], R11 ;  /* 0x0005f80b01007387 */ /* 0x0009e80000100800 */
[----:B------:R-:W4:Y:S04]  /*2d3f0*/  LDL.LU.64 R38, [R1+0x630] ;  /* 0x0006300001267983 */ /* 0x000f280000300a00 */
[----:B------:R-:W4:Y:S01]  /*2d400*/  LDL.LU.64 R32, [R1+0x638] ;  /* 0x0006380001207983 */ /* 0x000f220000300a00 */
[----:B--2---:R-:W-:-:S05]  /*2d410*/  IADD3 R15, P2, PT, R8, R90, RZ ;  /* 0x0000005a080f7210 */ /* 0x004fca0007f5e0ff */
[----:B------:R0:W-:Y:S01]  /*2d420*/  STL [R1+0x1470], R15 ;  /* 0x0014700f01007387 */ /* 0x0001e20000100800 */
[-C--:B---3--:R-:W-:Y:S02]  /*2d430*/  IADD3 R13, P3, PT, R6, R90.reuse, RZ ;  /* 0x0000005a060d7210 */ /* 0x088fe40007f7e0ff */
[----:B----4-:R-:W-:-:S03]  /*2d440*/  IADD3 R11, P4, PT, R52, R90, RZ ;  /* 0x0000005a340b7210 */ /* 0x010fc60007f9e0ff */
[----:B------:R1:W-:Y:S01]  /*2d450*/  STL [R1+0x1474], R13 ;  /* 0x0014740d01007387 */ /* 0x0003e20000100800 */
[----:B0-----:R-:W-:-:S03]  /*2d460*/  IADD3 R15, P5, PT, R2, R90, RZ ;  /* 0x0000005a020f7210 */ /* 0x001fc60007fbe0ff */
[----:B------:R0:W-:Y:S01]  /*2d470*/  STL [R1+0x1478], R11 ;  /* 0x0014780b01007387 */ /* 0x0001e20000100800 */
[----:B-1----:R-:W-:-:S03]  /*2d480*/  IMAD.X R13, R9, 0x1, R5, P2 ;  /* 0x00000001090d7824 */ /* 0x002fc600010e0605 */
[----:B------:R-:W-:Y:S04]  /*2d490*/  STL [R1+0x147c], R15 ;  /* 0x00147c0f01007387 */ /* 0x000fe80000100800 */
[----:B------:R-:W2:Y:S01]  /*2d4a0*/  LDL.LU.64 R8, [R1+0x640] ;  /* 0x0006400001087983 */ /* 0x000ea20000300a00 */
[----:B0-----:R-:W-:-:S03]  /*2d4b0*/  IMAD.X R11, R7, 0x1, R5, P3 ;  /* 0x00000001070b7824 */ /* 0x001fc600018e0605 */
[----:B------:R0:W-:Y:S04]  /*2d4c0*/  STL [R1+0x600], R13 ;  /* 0x0006000d01007387 */ /* 0x0001e80000100800 */
[----:B------:R-:W3:Y:S01]  /*2d4d0*/  LDL.LU.64 R6, [R1+0x650] ;  /* 0x0006500001067983 */ /* 0x000ee20000300a00 */
[----:B0-----:R-:W-:-:S03]  /*2d4e0*/  IMAD.X R13, R53, 0x1, R5, P4 ;  /* 0x00000001350d7824 */ /* 0x001fc600020e0605 */
[----:B------:R0:W-:Y:S04]  /*2d4f0*/  STL [R1+0x608], R11 ;  /* 0x0006080b01007387 */ /* 0x0001e80000100800 */
[----:B------:R-:W4:Y:S04]  /*2d500*/  LDL.LU.64 R64, [R1+0x658] ;  /* 0x0006580001407983 */ /* 0x000f280000300a00 */
[----:B------:R1:W-:Y:S01]  /*2d510*/  STL [R1+0x610], R13 ;  /* 0x0006100d01007387 */ /* 0x0003e20000100800 */
[----:B0-----:R-:W-:-:S03]  /*2d520*/  IMAD.X R11, R3, 0x1, R5, P5 ;  /* 0x00000001030b7824 */ /* 0x001fc600028e0605 */
[----:B------:R-:W4:Y:S04]  /*2d530*/  LDL.LU.64 R2, [R1+0x660] ;  /* 0x0006600001027983 */ /* 0x000f280000300a00 */
[----:B------:R0:W-:Y:S01]  /*2d540*/  STL [R1+0x618], R11 ;  /* 0x0006180b01007387 */ /* 0x0001e20000100800 */
[----:B-1----:R-:W-:-:S05]  /*2d550*/  IADD3 R13, P2, PT, R50, R90, RZ ;  /* 0x0000005a320d7210 */ /* 0x002fca0007f5e0ff */
[----:B------:R1:W-:Y:S01]  /*2d560*/  STL [R1+0x1480], R13 ;  /* 0x0014800d01007387 */ /* 0x0003e20000100800 */
[-C--:B0-----:R-:W-:Y:S02]  /*2d570*/  IADD3 R11, P3, PT, R40, R90.reuse, RZ ;  /* 0x0000005a280b7210 */ /* 0x081fe40007f7e0ff */
[----:B------:R-:W-:-:S03]  /*2d580*/  IADD3 R15, P4, PT, R38, R90, RZ ;  /* 0x0000005a260f7210 */ /* 0x000fc60007f9e0ff */
[----:B------:R0:W-:Y:S01]  /*2d590*/  STL [R1+0x1484], R11 ;  /* 0x0014840b01007387 */ /* 0x0001e20000100800 */
[----:B-1----:R-:W-:-:S03]  /*2d5a0*/  IADD3 R13, P5, PT, R32, R90, RZ ;  /* 0x0000005a200d7210 */ /* 0x002fc60007fbe0ff */
[----:B------:R1:W-:Y:S04]  /*2d5b0*/  STL [R1+0x1488], R15 ;  /* 0x0014880f01007387 */ /* 0x0003e80000100800 */
[----:B------:R1:W-:Y:S01]  /*2d5c0*/  STL [R1+0x148c], R13 ;  /* 0x00148c0d01007387 */ /* 0x0003e20000100800 */
[----:B0-----:R-:W-:Y:S01]  /*2d5d0*/  IADD3.X R11, PT, PT, R51, R5, RZ, P2, !PT ;  /* 0x00000005330b7210 */ /* 0x001fe200017fe4ff */
[----:B-1----:R-:W-:-:S04]  /*2d5e0*/  IMAD.X R15, R41, 0x1, R5, P3 ;  /* 0x00000001290f7824 */ /* 0x002fc800018e0605 */
[----:B------:R0:W-:Y:S01]  /*2d5f0*/  STL [R1+0x620], R11 ;  /* 0x0006200b01007387 */ /* 0x0001e20000100800 */
[----:B------:R-:W-:-:S03]  /*2d600*/  IMAD.X R13, R39, 0x1, R5, P4 ;  /* 0x00000001270d7824 */ /* 0x000fc600020e0605 */
[----:B------:R-:W-:Y:S01]  /*2d610*/  STL [R1+0x628], R15 ;  /* 0x0006280f01007387 */ /* 0x000fe20000100800 */
[----:B0-----:R-:W-:-:S03]  /*2d620*/  IMAD.X R11, R33, 0x1, R5, P5 ;  /* 0x00000001210b7824 */ /* 0x001fc600028e0605 */
[----:B------:R-:W4:Y:S04]  /*2d630*/  LDL.LU.64 R32, [R1+0x668] ;  /* 0x0006680001207983 */ /* 0x000f280000300a00 */
[----:B------:R2:W-:Y:S04]  /*2d640*/  STL [R1+0x630], R13 ;  /* 0x0006300d01007387 */ /* 0x0005e80000100800 */
[----:B------:R-:W4:Y:S04]  /*2d650*/  LDL.LU.64 R38, [R1+0x670] ;  /* 0x0006700001267983 */ /* 0x000f280000300a00 */
[----:B------:R3:W-:Y:S04]  /*2d660*/  STL [R1+0x638], R11 ;  /* 0x0006380b01007387 */ /* 0x0007e80000100800 */
[----:B------:R-:W4:Y:S01]  /*2d670*/  LDL.LU.64 R40, [R1+0x678] ;  /* 0x0006780001287983 */ /* 0x000f220000300a00 */
[----:B--2---:R-:W-:-:S05]  /*2d680*/  IADD3 R13, P2, PT, R8, R90, RZ ;  /* 0x0000005a080d7210 */ /* 0x004fca0007f5e0ff */
[----:B------:R4:W-:Y:S01]  /*2d690*/  STL [R1+0x1490], R13 ;  /* 0x0014900d01007387 */ /* 0x0009e20000100800 */
[----:B---3--:R-:W-:-:S03]  /*2d6a0*/  IADD3 R11, P3, PT, R6, R90, RZ ;  /* 0x0000005a060b7210 */ /* 0x008fc60007f7e0ff */
[----:B------:R-:W2:Y:S01]  /*2d6b0*/  LDL.LU.64 R50, [R1+0x680] ;  /* 0x0006800001327983 */ /* 0x000ea20000300a00 */
[----:B------:R-:W-:-:S03]  /*2d6c0*/  IMAD.X R8, R9, 0x1, R5, P2 ;  /* 0x0000000109087824 */ /* 0x000fc600010e0605 */
[----:B------:R0:W-:Y:S01]  /*2d6d0*/  STL [R1+0x1494], R11 ;  /* 0x0014940b01007387 */ /* 0x0001e20000100800 */
[----:B------:R-:W-:Y:S01]  /*2d6e0*/  IMAD.X R6, R7, 0x1, R5, P3 ;  /* 0x0000000107067824 */ /* 0x000fe200018e0605 */
[-C--:B----4-:R-:W-:Y:S02]  /*2d6f0*/  IADD3 R13, P4, PT, R64, R90.reuse, RZ ;  /* 0x0000005a400d7210 */ /* 0x090fe40007f9e0ff */
[----:B0-----:R-:W-:-:S03]  /*2d700*/  IADD3 R11, P5, PT, R2, R90, RZ ;  /* 0x0000005a020b7210 */ /* 0x001fc60007fbe0ff */
[----:B------:R-:W-:Y:S04]  /*2d710*/  STL [R1+0x1498], R13 ;  /* 0x0014980d01007387 */ /* 0x000fe80000100800 */
[----:B------:R-:W-:Y:S04]  /*2d720*/  STL [R1+0x149c], R11 ;  /* 0x00149c0b01007387 */ /* 0x000fe80000100800 */
[----:B------:R-:W3:Y:S04]  /*2d730*/  LDL.LU.64 R52, [R1+0x688] ;  /* 0x0006880001347983 */ /* 0x000ee80000300a00 */
[----:B------:R0:W-:Y:S04]  /*2d740*/  STL [R1+0x640], R8 ;  /* 0x0006400801007387 */ /* 0x0001e80000100800 */
[----:B------:R-:W4:Y:S04]  /*2d750*/  LDL.LU.64 R62, [R1+0x690] ;  /* 0x00069000013e7983 */ /* 0x000f280000300a00 */
[----:B------:R1:W-:Y:S04]  /*2d760*/  STL [R1+0x650], R6 ;  /* 0x0006500601007387 */ /* 0x0003e80000100800 */
[----:B0-----:R-:W4:Y:S04]  /*2d770*/  LDL.LU.64 R8, [R1+0x698] ;  /* 0x0006980001087983 */ /* 0x001f280000300a00 */
[----:B-1----:R-:W4:Y:S01]  /*2d780*/  LDL.LU.64 R6, [R1+0x6a0] ;  /* 0x0006a00001067983 */ /* 0x002f220000300a00 */
[----:B------:R-:W-:-:S02]  /*2d790*/  IMAD.X R11, R65, 0x1, R5, P4 ;  /* 0x00000001410b7824 */ /* 0x000fc400020e0605 */
[----:B------:R-:W-:-:S03]  /*2d7a0*/  IMAD.X R3, R3, 0x1, R5, P5 ;  /* 0x0000000103037824 */ /* 0x000fc600028e0605 */
[----:B------:R0:W-:Y:S04]  /*2d7b0*/  STL [R1+0x658], R11 ;  /* 0x0006580b01007387 */ /* 0x0001e80000100800 */
[----:B------:R-:W-:Y:S04]  /*2d7c0*/  STL [R1+0x660], R3 ;  /* 0x0006600301007387 */ /* 0x000fe80000100800 */
[----:B------:R-:W4:Y:S01]  /*2d7d0*/  LDL.LU.64 R64, [R1+0x6a8] ;  /* 0x0006a80001407983 */ /* 0x000f220000300a00 */
[----:B------:R-:W-:-:S05]  /*2d7e0*/  IADD3 R2, P2, PT, R32, R90, RZ ;  /* 0x0000005a20027210 */ /* 0x000fca0007f5e0ff */
[----:B------:R1:W-:Y:S01]  /*2d7f0*/  STL [R1+0x14a0], R2 ;  /* 0x0014a00201007387 */ /* 0x0003e20000100800 */
[----:B0-----:R-:W-:-:S03]  /*2d800*/  IADD3 R11, P3, PT, R38, R90, RZ ;  /* 0x0000005a260b7210 */ /* 0x001fc60007f7e0ff */
[----:B-1----:R-:W4:Y:S01]  /*2d810*/  LDL.LU.64 R2, [R1+0x6b0] ;  /* 0x0006b00001027983 */ /* 0x002f220000300a00 */
[----:B------:R-:W-:-:S03]  /*2d820*/  IADD3 R15, P4, PT, R40, R90, RZ ;  /* 0x0000005a280f7210 */ /* 0x000fc60007f9e0ff */
[----:B------:R0:W-:Y:S04]  /*2d830*/  STL [R1+0x14a4], R11 ;  /* 0x0014a40b01007387 */ /* 0x0001e80000100800 */
[----:B------:R1:W-:Y:S04]  /*2d840*/  STL [R1+0x14a8], R15 ;  /* 0x0014a80f01007387 */ /* 0x0003e80000100800 */
[----:B------:R1:W5:Y:S01]  /*2d850*/  LDL.LU R32, [R1+0x1934] ;  /* 0x0019340001207983 */ /* 0x0003620000300800 */
[----:B0-----:R-:W-:Y:S01]  /*2d860*/  IMAD.X R11, R33, 0x1, R5, P2 ;  /* 0x00000001210b7824 */ /* 0x001fe200010e0605 */
[----:B--2---:R-:W-:-:S05]  /*2d870*/  IADD3 R13, P5, PT, R50, R90, RZ ;  /* 0x0000005a320d7210 */ /* 0x004fca0007fbe0ff */
[----:B------:R0:W-:Y:S01]  /*2d880*/  STL [R1+0x14ac], R13 ;  /* 0x0014ac0d01007387 */ /* 0x0001e20000100800 */
[----:B-1----:R-:W-:-:S03]  /*2d890*/  IMAD.X R15, R51, 0x1, R5, P5 ;  /* 0x00000001330f7824 */ /* 0x002fc600028e0605 */
[----:B------:R1:W5:Y:S04]  /*2d8a0*/  LDL.LU R38, [R1+0x1930] ;  /* 0x0019300001267983 */ /* 0x0003680000300800 */
[----:B------:R2:W-:Y:S01]  /*2d8b0*/  STL [R1+0x668], R11 ;  /* 0x0006680b01007387 */ /* 0x0005e20000100800 */
[----:B0-----:R-:W-:-:S03]  /*2d8c0*/  IMAD.X R13, R39, 0x1, R5, P3 ;  /* 0x00000001270d7824 */ /* 0x001fc600018e0605 */
[----:B------:R1:W5:Y:S04]  /*2d8d0*/  LDL.LU R40, [R1+0x192c] ;  /* 0x00192c0001287983 */ /* 0x0003680000300800 */
[----:B------:R3:W-:Y:S01]  /*2d8e0*/  STL [R1+0x670], R13 ;  /* 0x0006700d01007387 */ /* 0x0007e20000100800 */
[----:B--2---:R-:W-:-:S03]  /*2d8f0*/  IMAD.X R11, R41, 0x1, R5, P4 ;  /* 0x00000001290b7824 */ /* 0x004fc600020e0605 */
[----:B------:R1:W5:Y:S04]  /*2d900*/  LDL.LU R50, [R1+0x1928] ;  /* 0x0019280001327983 */ /* 0x0003680000300800 */
[----:B------:R4:W-:Y:S01]  /*2d910*/  STL [R1+0x678], R11 ;  /* 0x0006780b01007387 */ /* 0x0009e20000100800 */
[----:B---3--:R-:W-:-:S03]  /*2d920*/  IADD3 R13, P2, PT, R52, R90, RZ ;  /* 0x0000005a340d7210 */ /* 0x008fc60007f5e0ff */
[----:B------:R0:W-:Y:S04]  /*2d930*/  STL [R1+0x680], R15 ;  /* 0x0006800f01007387 */ /* 0x0001e80000100800 */
[----:B------:R2:W-:Y:S01]  /*2d940*/  STL [R1+0x14b0], R13 ;  /* 0x0014b00d01007387 */ /* 0x0005e20000100800 */
[-C--:B----4-:R-:W-:Y:S02]  /*2d950*/  IADD3 R11, P3, PT, R62, R90.reuse, RZ ;  /* 0x0000005a3e0b7210 */ /* 0x090fe40007f7e0ff */
[----:B0-----:R-:W-:-:S03]  /*2d960*/  IADD3 R15, P4, PT, R8, R90, RZ ;  /* 0x0000005a080f7210 */ /* 0x001fc60007f9e0ff */
[----:B------:R0:W-:Y:S01]  /*2d970*/  STL [R1+0x14b4], R11 ;  /* 0x0014b40b01007387 */ /* 0x0001e20000100800 */
[----:B--2---:R-:W-:-:S03]  /*2d980*/  IADD3 R13, P5, PT, R6, R90, RZ ;  /* 0x0000005a060d7210 */ /* 0x004fc60007fbe0ff */
[----:B------:R-:W-:Y:S01]  /*2d990*/  STL [R1+0x14b8], R15 ;  /* 0x0014b80f01007387 */ /* 0x000fe20000100800 */
[----:B0-----:R-:W-:-:S03]  /*2d9a0*/  IMAD.X R11, R53, 0x1, R5, P2 ;  /* 0x00000001350b7824 */ /* 0x001fc600010e0605 */
[----:B------:R1:W5:Y:S04]  /*2d9b0*/  LDL.LU R52, [R1+0x1924] ;  /* 0x0019240001347983 */ /* 0x0003680000300800 */
[----:B------:R0:W-:Y:S04]  /*2d9c0*/  STL [R1+0x14bc], R13 ;  /* 0x0014bc0d01007387 */ /* 0x0001e80000100800 */
[----:B------:R1:W5:Y:S04]  /*2d9d0*/  LDL.LU R62, [R1+0x1920] ;  /* 0x00192000013e7983 */ /* 0x0003680000300800 */
[----:B------:R2:W-:Y:S01]  /*2d9e0*/  STL [R1+0x688], R11 ;  /* 0x0006880b01007387 */ /* 0x0005e20000100800 */
[----:B0-----:R-:W-:-:S02]  /*2d9f0*/  IMAD.X R13, R63, 0x1, R5, P3 ;  /* 0x000000013f0d7824 */ /* 0x001fc400018e0605 */
[--C-:B--2---:R-:W-:Y:S02]  /*2da00*/  IMAD.X R11, R9, 0x1, R5.reuse, P4 ;  /* 0x00000001090b7824 */ /* 0x104fe400020e0605 */
[----:B------:R-:W2:Y:S04]  /*2da10*/  LDL.LU.64 R8, [R1+0x1918] ;  /* 0x0019180001087983 */ /* 0x000ea80000300a00 */
[----:B------:R0:W-:Y:S02]  /*2da20*/  STL [R1+0x690], R13 ;  /* 0x0006900d01007387 */ /* 0x0001e40000100800 */
[----:B0-----:R-:W-:Y:S02]  /*2da30*/  IMAD.X R13, R7, 0x1, R5, P5 ;  /* 0x00000001070d7824 */ /* 0x001fe400028e0605 */
[----:B------:R-:W3:Y:S04]  /*2da40*/  LDL.LU.64 R6, [R1+0x1910] ;  /* 0x0019100001067983 */ /* 0x000ee80000300a00 */
[----:B------:R0:W-:Y:S01]  /*2da50*/  STL [R1+0x698], R11 ;  /* 0x0006980b01007387 */ /* 0x0001e20000100800 */
[----:B------:R-:W-:-:S03]  /*2da60*/  IADD3 R15, P3, PT, R2, R90, RZ ;  /* 0x0000005a020f7210 */ /* 0x000fc60007f7e0ff */
[----:B------:R2:W-:Y:S01]  /*2da70*/  STL [R1+0x6a0], R13 ;  /* 0x0006a00d01007387 */ /* 0x0005e20000100800 */
[----:B0-----:R-:W-:-:S05]  /*2da80*/  IADD3 R11, P2, PT, R64, R90, RZ ;  /* 0x0000005a400b7210 */ /* 0x001fca0007f5e0ff */
[----:B------:R3:W-:Y:S04]  /*2da90*/  STL [R1+0x6a8], R11 ;  /* 0x0006a80b01007387 */ /* 0x0007e80000100800 */
[----:B------:R-:W-:Y:S01]  /*2daa0*/  STL [R1+0x14c0], R15 ;  /* 0x0014c00f01007387 */ /* 0x000fe20000100800 */
[----:B--2---:R-:W-:-:S05]  /*2dab0*/  IADD3 R13, P4, PT, R8, R90, RZ ;  /* 0x0000005a080d7210 */ /* 0x004fca0007f9e0ff */
[----:B------:R-:W-:Y:S04]  /*2dac0*/  STL [R1+0x14c4], R13 ;  /* 0x0014c40d01007387 */ /* 0x000fe80000100800 */
[----:B------:R1:W5:Y:S01]  /*2dad0*/  LDL.LU R64, [R1+0x1908] ;  /* 0x0019080001407983 */ /* 0x0003620000300800 */
[----:B---3--:R-:W-:-:S05]  /*2dae0*/  IADD3 R11, P5, PT, R6, R90, RZ ;  /* 0x0000005a060b7210 */ /* 0x008fca0007fbe0ff */
[----:B------:R0:W-:Y:S02]  /*2daf0*/  STL [R1+0x14c8], R11 ;  /* 0x0014c80b01007387 */ /* 0x0001e40000100800 */
[--C-:B0-----:R-:W-:Y:S02]  /*2db00*/  IMAD.X R11, R3, 0x1, R5.reuse, P3 ;  /* 0x00000001030b7824 */ /* 0x101fe400018e0605 */
[----:B------:R1:W5:Y:S04]  /*2db10*/  LDL.LU.64 R2, [R1+0x1900] ;  /* 0x0019000001027983 */ /* 0x0003680000300a00 */
[----:B------:R-:W2:Y:S04]  /*2db20*/  LDL.LU R41, [R1+0xab8] ;  /* 0x000ab80001297983 */ /* 0x000ea80000300800 */
[----:B------:R-:W3:Y:S04]  /*2db30*/  LDL.LU R39, [R1+0xad0] ;  /* 0x000ad00001277983 */ /* 0x000ee80000300800 */
[----:B------:R0:W-:Y:S04]  /*2db40*/  STL [R1+0x6b0], R11 ;  /* 0x0006b00b01007387 */ /* 0x0001e80000100800 */
        /* <DEDUP_REMOVED lines=13> */
[----:B0-----:R-:W4:Y:S01]  /*2dc20*/  LDL.LU R11, [R1+0x1294] ;  /* 0x00129400010b7983 */ /* 0x001f220000300800 */
[----:B------:R-:W-:-:S02]  /*2dc30*/  IMAD.X R8, R65, 0x1, R5, P2 ;  /* 0x0000000141087824 */ /* 0x000fc400010e0605 */
[--C-:B------:R-:W-:Y:S02]  /*2dc40*/  IMAD.X R9, R9, 0x1, R5.reuse, P4 ;  /* 0x0000000109097824 */ /* 0x100fe400020e0605 */
[----:B------:R-:W-:Y:S01]  /*2dc50*/  IMAD.X R7, R7, 0x1, R5, P5 ;  /* 0x0000000107077824 */ /* 0x000fe200028e0605 */
[-C--:B--2---:R-:W-:Y:S02]  /*2dc60*/  IADD3 R41, P6, PT, R41, R4.reuse, RZ ;  /* 0x0000000429297210 */ /* 0x084fe40007fde0ff */
[----:B---3--:R-:W-:-:S03]  /*2dc70*/  IADD3 R39, P2, PT, R39, R4, RZ ;  /* 0x0000000427277210 */ /* 0x008fc60007f5e0ff */
[----:B------:R-:W-:Y:S01]  /*2dc80*/  STL [R1+0xab8], R41 ;  /* 0x000ab82901007387 */ /* 0x000fe20000100800 */
[----:B----4-:R-:W-:-:S03]  /*2dc90*/  IADD3 R37, P3, PT, R37, R4, RZ ;  /* 0x0000000425257210 */ /* 0x010fc60007f7e0ff */
[----:B------:R-:W-:Y:S01]  /*2dca0*/  STL [R1+0xad0], R39 ;  /* 0x000ad02701007387 */ /* 0x000fe20000100800 */
[----:B------:R-:W-:-:S03]  /*2dcb0*/  IADD3 R35, P4, PT, R35, R4, RZ ;  /* 0x0000000423237210 */ /* 0x000fc60007f9e0ff */
[----:B------:R-:W-:Y:S01]  /*2dcc0*/  STL [R1+0x12b0], R37 ;  /* 0x0012b02501007387 */ /* 0x000fe20000100800 */
[----:B------:R-:W-:-:S03]  /*2dcd0*/  IADD3 R33, P5, PT, R33, R4, RZ ;  /* 0x0000000421217210 */ /* 0x000fc60007fbe0ff */
[----:B------:R-:W-:Y:S01]  /*2dce0*/  STL [R1+0x12a8], R35 ;  /* 0x0012a82301007387 */ /* 0x000fe20000100800 */
[----:B------:R-:W-:-:S03]  /*2dcf0*/  IMAD.X R31, R31, 0x1, R0, P6 ;  /* 0x000000011f1f7824 */ /* 0x000fc600030e0600 */
[----:B------:R-:W-:Y:S01]  /*2dd00*/  STL [R1+0x12a0], R33 ;  /* 0x0012a02101007387 */ /* 0x000fe20000100800 */
[----:B------:R-:W-:-:S03]  /*2dd10*/  IADD3 R29, P6, PT, R29, R4, RZ ;  /* 0x000000041d1d7210 */ /* 0x000fc60007fde0ff */
[----:B------:R-:W-:Y:S01]  /*2dd20*/  STL [R1+0xab4], R31 ;  /* 0x000ab41f01007387 */ /* 0x000fe20000100800 */
[----:B------:R-:W-:-:S03]  /*2dd30*/  IMAD.X R27, R27, 0x1, R0, P2 ;  /* 0x000000011b1b7824 */ /* 0x000fc600010e0600 */
[----:B------:R-:W-:Y:S01]  /*2dd40*/  STL [R1+0x1298], R29 ;  /* 0x0012981d01007387 */ /* 0x000fe20000100800 */
[----:B------:R-:W-:-:S03]  /*2dd50*/  IADD3 R25, P2, PT, R25, R4, RZ ;  /* 0x0000000419197210 */ /* 0x000fc60007f5e0ff */
[----:B------:R-:W2:Y:S01]  /*2dd60*/  LDL.LU R6, [R1+0x1278] ;  /* 0x0012780001067983 */ /* 0x000ea20000300800 */
[----:B------:R-:W-:-:S03]  /*2dd70*/  IMAD.X R23, R23, 0x1, R0, P3 ;  /* 0x0000000117177824 */ /* 0x000fc600018e0600 */
[----:B------:R-:W-:Y:S01]  /*2dd80*/  STL [R1+0xacc], R27 ;  /* 0x000acc1b01007387 */ /* 0x000fe20000100800 */
[-C--:B------:R-:W-:Y:S01]  /*2dd90*/  IADD3 R21, P3, PT, R21, R4.reuse, RZ ;  /* 0x0000000415157210 */ /* 0x080fe20007f7e0ff */
[----:B------:R-:W-:Y:S02]  /*2dda0*/  IMAD.X R19, R19, 0x1, R0, P4 ;  /* 0x0000000113137824 */ /* 0x000fe400020e0600 */
[----:B------:R-:W-:Y:S01]  /*2ddb0*/  STL [R1+0x1290], R25 ;  /* 0x0012901901007387 */ /* 0x000fe20000100800 */
[----:B------:R-:W-:-:S03]  /*2ddc0*/  IADD3 R13, P4, PT, R13, R4, RZ ;  /* 0x000000040d0d7210 */ /* 0x000fc60007f9e0ff */
[----:B------:R-:W-:Y:S01]  /*2ddd0*/  STL [R1+0x12ac], R23 ;  /* 0x0012ac1701007387 */ /* 0x000fe20000100800 */
[----:B------:R-:W-:-:S03]  /*2dde0*/  IMAD.X R17, R17, 0x1, R0, P5 ;  /* 0x0000000111117824 */ /* 0x000fc600028e0600 */
[----:B------:R0:W-:Y:S01]  /*2ddf0*/  STL [R1+0xac8], R13 ;  /* 0x000ac80d01007387 */ /* 0x0001e20000100800 */
[----:B------:R-:W-:-:S03]  /*2de00*/  IADD3 R15, P5, PT, R15, R4, RZ ;  /* 0x000000040f0f7210 */ /* 0x000fc60007fbe0ff */
[----:B------:R-:W-:Y:S01]  /*2de10*/  STL [R1+0x1288], R21 ;  /* 0x0012881501007387 */ /* 0x000fe20000100800 */
[----:B------:R-:W-:-:S03]  /*2de20*/  IMAD.X R11, R11, 0x1, R0, P6 ;  /* 0x000000010b0b7824 */ /* 0x000fc600030e0600 */
[----:B0-----:R-:W3:Y:S04]  /*2de30*/  LDL.LU R13, [R1+0x128c] ;  /* 0x00128c00010d7983 */ /* 0x001ee80000300800 */
[----:B------:R-:W-:Y:S04]  /*2de40*/  STL [R1+0x12a4], R19 ;  /* 0x0012a41301007387 */ /* 0x000fe80000100800 */
[----:B------:R-:W4:Y:S04]  /*2de50*/  LDL.LU R65, [R1+0x1270] ;  /* 0x0012700001417983 */ /* 0x000f280000300800 */
[----:B------:R-:W-:Y:S04]  /*2de60*/  STL [R1+0x129c], R17 ;  /* 0x00129c1101007387 */ /* 0x000fe80000100800 */
[----:B------:R-:W4:Y:S04]  /*2de70*/  LDL.LU R63, [R1+0x1284] ;  /* 0x00128400013f7983 */ /* 0x000f280000300800 */
[----:B------:R-:W-:Y:S04]  /*2de80*/  STL [R1+0x1280], R15 ;  /* 0x0012800f01007387 */ /* 0x000fe80000100800 */
[----:B------:R-:W4:Y:S04]  /*2de90*/  LDL.LU R61, [R1+0x1268] ;  /* 0x00126800013d7983 */ /* 0x000f280000300800 */
        /* <DEDUP_REMOVED lines=20> */
[----:B0-----:R-:W4:Y:S04]  /*2dfe0*/  LDL.LU R11, [R1+0x1220] ;  /* 0x00122000010b7983 */ /* 0x001f280000300800 */
[----:B------:R-:W4:Y:S04]  /*2dff0*/  LDL.LU R21, [R1+0x123c] ;  /* 0x00123c0001157983 */ /* 0x000f280000300800 */
[----:B------:R-:W4:Y:S01]  /*2e000*/  LDL.LU R19, [R1+0x1218] ;  /* 0x0012180001137983 */ /* 0x000f220000300800 */
[----:B--2---:R-:W-:-:S05]  /*2e010*/  IADD3 R6, P6, PT, R6, R4, RZ ;  /* 0x0000000406067210 */ /* 0x004fca0007fde0ff */
[----:B------:R0:W-:Y:S04]  /*2e020*/  STL [R1+0x1278], R6 ;  /* 0x0012780601007387 */ /* 0x0001e80000100800 */
[----:B0-----:R-:W2:Y:S04]  /*2e030*/  LDL.LU R6, [R1+0x1234] ;  /* 0x0012340001067983 */ /* 0x001ea80000300800 */
[----:B------:R-:W2:Y:S04]  /*2e040*/  LDL.LU R17, [R1+0x1210] ;  /* 0x0012100001117983 */ /* 0x000ea80000300800 */
[----:B------:R-:W2:Y:S01]  /*2e050*/  LDL.LU R15, [R1+0x122c] ;  /* 0x00122c00010f7983 */ /* 0x000ea20000300800 */
[----:B---3--:R-:W-:-:S05]  /*2e060*/  IMAD.X R13, R13, 0x1, R0, P2 ;  /* 0x000000010d0d7824 */ /* 0x008fca00010e0600 */
[----:B------:R0:W-:Y:S01]  /*2e070*/  STL [R1+0x128c], R13 ;  /* 0x00128c0d01007387 */ /* 0x0001e20000100800 */
[----:B----4-:R-:W-:-:S03]  /*2e080*/  IADD3 R65, P2, PT, R65, R4, RZ ;  /* 0x0000000441417210 */ /* 0x010fc60007f5e0ff */
[----:B0-----:R-:W3:Y:S01]  /*2e090*/  LDL.LU R13, [R1+0x1208] ;  /* 0x00120800010d7983 */ /* 0x001ee20000300800 */
[----:B------:R-:W-:-:S03]  /*2e0a0*/  IMAD.X R63, R63, 0x1, R0, P3 ;  /* 0x000000013f3f7824 */ /* 0x000fc600018e0600 */
        /* <DEDUP_REMOVED lines=37> */
[-C--:B------:R-:W-:Y:S01]  /*2e300*/  IADD3 R25, P2, PT, R25, R4.reuse, RZ ;  /* 0x0000000419197210 */ /* 0x080fe20007f5e0ff */
[--C-:B------:R-:W-:Y:S01]  /*2e310*/  IMAD.X R23, R23, 0x1, R0.reuse, P3 ;  /* 0x0000000117177824 */ /* 0x100fe200018e0600 */
[-C--:B------:R-:W-:Y:S01]  /*2e320*/  IADD3 R11, P3, PT, R11, R4.reuse, RZ ;  /* 0x000000040b0b7210 */ /* 0x080fe20007f7e0ff */
[----:B------:R-:W-:Y:S04]  /*2e330*/  STL [R1+0xabc], R27 ;  /* 0x000abc1b01007387 */ /* 0x000fe80000100800 */
[----:B------:R0:W-:Y:S04]  /*2e340*/  STL [R1+0x1220], R11 ;  /* 0x0012200b01007387 */ /* 0x0001e80000100800 */
[----:B------:R-:W-:Y:S04]  /*2e350*/  STL [R1+0x1228], R25 ;  /* 0x0012281901007387 */ /* 0x000fe80000100800 */
[----:B0-----:R-:W4:Y:S01]  /*2e360*/  LDL.LU R11, [R1+0x1224] ;  /* 0x00122400010b7983 */ /* 0x001f220000300800 */
[----:B------:R-:W-:Y:S01]  /*2e370*/  IMAD.X R21, R21, 0x1, R0, P4 ;  /* 0x0000000115157824 */ /* 0x000fe200020e0600 */
[----:B------:R-:W-:-:S02]  /*2e380*/  IADD3 R19, P4, PT, R19, R4, RZ ;  /* 0x0000000413137210 */ /* 0x000fc40007f9e0ff */
[----:B------:R-:W-:Y:S01]  /*2e390*/  STL [R1+0x1244], R23 ;  /* 0x0012441701007387 */ /* 0x000fe20000100800 */
[----:B--2---:R-:W-:Y:S01]  /*2e3a0*/  IMAD.X R6, R6, 0x1, R0, P5 ;  /* 0x0000000106067824 */ /* 0x004fe200028e0600 */
[----:B------:R-:W-:-:S04]  /*2e3b0*/  IADD3 R17, P5, PT, R17, R4, RZ ;  /* 0x0000000411117210 */ /* 0x000fc80007fbe0ff */
[----:B------:R0:W-:Y:S01]  /*2e3c0*/  STL [R1+0x1234], R6 ;  /* 0x0012340601007387 */ /* 0x0001e20000100800 */
[----:B------:R-:W-:-:S03]  /*2e3d0*/  IMAD.X R15, R15, 0x1, R0, P6 ;  /* 0x000000010f0f7824 */ /* 0x000fc600030e0600 */
[----:B------:R-:W-:Y:S04]  /*2e3e0*/  STL [R1+0x123c], R21 ;  /* 0x00123c1501007387 */ /* 0x000fe80000100800 */
[----:B0-----:R-:W2:Y:S04]  /*2e3f0*/  LDL.LU R6, [R1+0x1200] ;  /* 0x0012000001067983 */ /* 0x001ea80000300800 */
[----:B------:R-:W-:Y:S04]  /*2e400*/  STL [R1+0x1218], R19 ;  /* 0x0012181301007387 */ /* 0x000fe80000100800 */
[----:B------:R-:W2:Y:S04]  /*2e410*/  LDL.LU R65, [R1+0x121c] ;  /* 0x00121c0001417983 */ /* 0x000ea80000300800 */
[----:B------:R-:W-:Y:S01]  /*2e420*/  STL [R1+0x1210], R17 ;  /* 0x0012101101007387 */ /* 0x000fe20000100800 */
[----:B---3--:R-:W-:-:S03]  /*2e430*/  IADD3 R13, P6, PT, R13, R4, RZ ;  /* 0x000000040d0d7210 */ /* 0x008fc60007fde0ff */
[----:B------:R-:W3:Y:S04]  /*2e440*/  LDL.LU R63, [R1+0x11f8] ;  /* 0x0011f800013f7983 */ /* 0x000ee80000300800 */
[----:B------:R-:W-:Y:S04]  /*2e450*/  STL [R1+0x122c], R15 ;  /* 0x00122c0f01007387 */ /* 0x000fe80000100800 */
[----:B------:R-:W3:Y:S04]  /*2e460*/  LDL.LU R61, [R1+0x1214] ;  /* 0x00121400013d7983 */ /* 0x000ee80000300800 */
        /* <DEDUP_REMOVED lines=20> */
[----:B0-----:R-:W3:Y:S04]  /*2e5b0*/  LDL.LU R13, [R1+0x11c4] ;  /* 0x0011c400010d7983 */ /* 0x001ee80000300800 */
[----:B------:R-:W3:Y:S04]  /*2e5c0*/  LDL.LU R21, [R1+0x11a0] ;  /* 0x0011a00001157983 */ /* 0x000ee80000300800 */
[----:B------:R-:W3:Y:S01]  /*2e5d0*/  LDL.LU R19, [R1+0x11bc] ;  /* 0x0011bc0001137983 */ /* 0x000ee20000300800 */
[----:B----4-:R-:W-:-:S05]  /*2e5e0*/  IMAD.X R11, R11, 0x1, R0, P2 ;  /* 0x000000010b0b7824 */ /* 0x010fca00010e0600 */
[----:B------:R0:W-:Y:S04]  /*2e5f0*/  STL [R1+0x1224], R11 ;  /* 0x0012240b01007387 */ /* 0x0001e80000100800 */
[----:B0-----:R-:W4:Y:S04]  /*2e600*/  LDL.LU R11, [R1+0x1198] ;  /* 0x00119800010b7983 */ /* 0x001f280000300800 */
[----:B------:R-:W4:Y:S04]  /*2e610*/  LDL.LU R17, [R1+0x11b4] ;  /* 0x0011b40001117983 */ /* 0x000f280000300800 */
[----:B------:R-:W4:Y:S01]  /*2e620*/  LDL.LU R15, [R1+0x1190] ;  /* 0x00119000010f7983 */ /* 0x000f220000300800 */
[----:B--2---:R-:W-:-:S05]  /*2e630*/  IADD3 R6, P2, PT, R6, R4, RZ ;  /* 0x0000000406067210 */ /* 0x004fca0007f5e0ff */
[----:B------:R0:W-:Y:S01]  /*2e640*/  STL [R1+0x1200], R6 ;  /* 0x0012000601007387 */ /* 0x0001e20000100800 */
[----:B------:R-:W-:-:S03]  /*2e650*/  IMAD.X R65, R65, 0x1, R0, P3 ;  /* 0x0000000141417824 */ /* 0x000fc600018e0600 */
[----:B0-----:R-:W2:Y:S01]  /*2e660*/  LDL.LU R6, [R1+0x11ac] ;  /* 0x0011ac0001067983 */ /* 0x001ea20000300800 */
[----:B---3--:R-:W-:-:S03]  /*2e670*/  IADD3 R63, P3, PT, R63, R4, RZ ;  /* 0x000000043f3f7210 */ /* 0x008fc60007f7e0ff */
        /* <DEDUP_REMOVED lines=21> */
[----:B------:R-:W-:-:S03]  /*2e7d0*/  IADD3.X R41, PT, PT, R41, R0, RZ, P4, !PT ;  /* 0x0000000029297210 */ /* 0x000fc600027fe4ff */
        /* <DEDUP_REMOVED lines=17> */
[----:B------:R-:W-:Y:S01]  /*2e8f0*/  IMAD.X R13, R13, 0x1, R0, P4 ;  /* 0x000000010d0d7824 */ /* 0x000fe200020e0600 */
[----:B------:R-:W-:-:S04]  /*2e900*/  IADD3 R23, P3, PT, R23, R4, RZ ;  /* 0x0000000417177210 */ /* 0x000fc80007f7e0ff */
[----:B------:R0:W-:Y:S04]  /*2e910*/  STL [R1+0x11c4], R13 ;  /* 0x0011c40d01007387 */ /* 0x0001e80000100800 */
[----:B------:R-:W-:Y:S01]  /*2e920*/  STL [R1+0x11cc], R25 ;  /* 0x0011cc1901007387 */ /* 0x000fe20000100800 */
[----:B------:R-:W-:Y:S01]  /*2e930*/  IMAD.X R19, R19, 0x1, R0, P5 ;  /* 0x0000000113137824 */ /* 0x000fe200028e0600 */
[-C--:B------:R-:W-:Y:S02]  /*2e940*/  IADD3 R21, P4, PT, R21, R4.reuse, RZ ;  /* 0x0000000415157210 */ /* 0x080fe40007f9e0ff */
[----:B0-----:R-:W3:Y:S04]  /*2e950*/  LDL.LU R13, [R1+0x1188] ;  /* 0x00118800010d7983 */ /* 0x001ee80000300800 */
[----:B------:R-:W-:Y:S01]  /*2e960*/  STL [R1+0x11a8], R23 ;  /* 0x0011a81701007387 */ /* 0x000fe20000100800 */
[----:B----4-:R-:W-:-:S05]  /*2e970*/  IADD3 R11, P5, PT, R11, R4, RZ ;  /* 0x000000040b0b7210 */ /* 0x010fca0007fbe0ff */
[----:B------:R0:W-:Y:S04]  /*2e980*/  STL [R1+0x1198], R11 ;  /* 0x0011980b01007387 */ /* 0x0001e80000100800 */
[----:B------:R-:W-:Y:S04]  /*2e990*/  STL [R1+0x11a0], R21 ;  /* 0x0011a01501007387 */ /* 0x000fe80000100800 */
[----:B0-----:R-:W4:Y:S01]  /*2e9a0*/  LDL.LU R11, [R1+0x11a4] ;  /* 0x0011a400010b7983 */ /* 0x001f220000300800 */
[----:B------:R-:W-:Y:S01]  /*2e9b0*/  IMAD.X R17, R17, 0x1, R0, P6 ;  /* 0x0000000111117824 */ /* 0x000fe200030e0600 */
[----:B------:R-:W-:-:S02]  /*2e9c0*/  IADD3 R15, P6, PT, R15, R4, RZ ;  /* 0x000000040f0f7210 */ /* 0x000fc40007fde0ff */
[----:B------:R-:W-:Y:S04]  /*2e9d0*/  STL [R1+0x11bc], R19 ;  /* 0x0011bc1301007387 */ /* 0x000fe80000100800 */
[----:B------:R-:W4:Y:S04]  /*2e9e0*/  LDL.LU R65, [R1+0x1180] ;  /* 0x0011800001417983 */ /* 0x000f280000300800 */
[----:B------:R-:W-:Y:S04]  /*2e9f0*/  STL [R1+0x11b4], R17 ;  /* 0x0011b41101007387 */ /* 0x000fe80000100800 */
[----:B------:R-:W4:Y:S04]  /*2ea00*/  LDL.LU R63, [R1+0x119c] ;  /* 0x00119c00013f7983 */ /* 0x000f280000300800 */
[----:B------:R-:W-:Y:S04]  /*2ea10*/  STL [R1+0x1190], R15 ;  /* 0x0011900f01007387 */ /* 0x000fe80000100800 */
[----:B------:R-:W4:Y:S01]  /*2ea20*/  LDL.LU R61, [R1+0x1178] ;  /* 0x00117800013d7983 */ /* 0x000f220000300800 */
[----:B--2---:R-:W-:-:S05]  /*2ea30*/  IMAD.X R6, R6, 0x1, R0, P2 ;  /* 0x0000000106067824 */ /* 0x004fca00010e0600 */
[----:B------:R0:W-:Y:S04]  /*2ea40*/  STL [R1+0x11ac], R6 ;  /* 0x0011ac0601007387 */ /* 0x0001e80000100800 */
[----:B------:R-:W2:Y:S04]  /*2ea50*/  LDL.LU R59, [R1+0x1194] ;  /* 0x00119400013b7983 */ /* 0x000ea80000300800 */
        /* <DEDUP_REMOVED lines=18> */
[----:B0-----:R-:W2:Y:S04]  /*2eb80*/  LDL.LU R6, [R1+0x1128] ;  /* 0x0011280001067983 */ /* 0x001ea80000300800 */
[----:B------:R-:W2:Y:S04]  /*2eb90*/  LDL.LU R21, [R1+0x1144] ;  /* 0x0011440001157983 */ /* 0x000ea80000300800 */
[----:B------:R-:W2:Y:S01]  /*2eba0*/  LDL.LU R19, [R1+0x1120] ;  /* 0x0011200001137983 */ /* 0x000ea20000300800 */
[----:B---3--:R-:W-:-:S05]  /*2ebb0*/  IADD3 R13, P2, PT, R13, R4, RZ ;  /* 0x000000040d0d7210 */ /* 0x008fca0007f5e0ff */
[----:B------:R0:W-:Y:S04]  /*2ebc0*/  STL [R1+0x1188], R13 ;  /* 0x0011880d01007387 */ /* 0x0001e80000100800 */
[----:B0-----:R-:W3:Y:S04]  /*2ebd0*/  LDL.LU R13, [R1+0x113c] ;  /* 0x00113c00010d7983 */ /* 0x001ee80000300800 */
[----:B------:R-:W3:Y:S04]  /*2ebe0*/  LDL.LU R17, [R1+0x1118] ;  /* 0x0011180001117983 */ /* 0x000ee80000300800 */
[----:B------:R-:W3:Y:S01]  /*2ebf0*/  LDL.LU R15, [R1+0x1134] ;  /* 0x00113400010f7983 */ /* 0x000ee20000300800 */
[----:B----4-:R-:W-:-:S05]  /*2ec00*/  IMAD.X R11, R11, 0x1, R0, P3 ;  /* 0x000000010b0b7824 */ /* 0x010fca00018e0600 */
[----:B------:R0:W-:Y:S04]  /*2ec10*/  STL [R1+0x11a4], R11 ;  /* 0x0011a40b01007387 */ /* 0x0001e80000100800 */
[----:B0-----:R-:W4:Y:S01]  /*2ec20*/  LDL.LU R11, [R1+0x1110] ;  /* 0x00111000010b7983 */ /* 0x001f220000300800 */
[----:B------:R-:W-:Y:S01]  /*2ec30*/  IADD3 R65, P3, PT, R65, R4, RZ ;  /* 0x0000000441417210 */ /* 0x000fe20007f7e0ff */
[----:B------:R-:W-:-:S04]  /*2ec40*/  IMAD.X R63, R63, 0x1, R0, P4 ;  /* 0x000000013f3f7824 */ /* 0x000fc800020e0600 */
[----:B------:R-:W-:Y:S01]  /*2ec50*/  STL [R1+0x1180], R65 ;  /* 0x0011804101007387 */ /* 0x000fe20000100800 */
[----:B------:R-:W-:-:S03]  /*2ec60*/  IADD3 R61, P4, PT, R61, R4, RZ ;  /* 0x000000043d3d7210 */ /* 0x000fc60007f9e0ff */
[----:B------:R-:W-:Y:S04]  /*2ec70*/  STL [R1+0x119c], R63 ;  /* 0x00119c3f01007387 */ /* 0x000fe80000100800 */
[----:B------:R-:W-:Y:S01]  /*2ec80*/  STL [R1+0x1178], R61 ;  /* 0x0011783d01007387 */ /* 0x000fe20000100800 */
[----:B--2---:R-:W-:Y:S01]  /*2ec90*/  IMAD.X R59, R59, 0x1, R0, P5 ;  /* 0x000000013b3b7824 */ /* 0x004fe200028e0600 */
[----:B------:R-:W-:-:S04]  /*2eca0*/  IADD3 R57, P5, PT, R57, R4, RZ ;  /* 0x0000000439397210 */ /* 0x000fc80007fbe0ff */
        /* <DEDUP_REMOVED lines=33> */
[----:B------:R-:W-:Y:S01]  /*2eec0*/  IADD3 R6, P4, PT, R6, R4, RZ ;  /* 0x0000000406067210 */ /* 0x000fe20007f9e0ff */
[----:B------:R-:W-:Y:S04]  /*2eed0*/  STL [R1+0x1154], R27 ;  /* 0x0011541b01007387 */ /* 0x000fe80000100800 */
[----:B------:R0:W-:Y:S04]  /*2eee0*/  STL [R1+0x1128], R6 ;  /* 0x0011280601007387 */ /* 0x0001e80000100800 */
[----:B------:R-:W-:Y:S01]  /*2eef0*/  STL [R1+0x1130], R25 ;  /* 0x0011301901007387 */ /* 0x000fe20000100800 */
[----:B------:R-:W-:-:S03]  /*2ef00*/  IMAD.X R21, R21, 0x1, R0, P5 ;  /* 0x0000000115157824 */ /* 0x000fc600028e0600 */
[----:B0-----:R-:W2:Y:S01]  /*2ef10*/  LDL.LU R6, [R1+0x112c] ;  /* 0x00112c0001067983 */ /* 0x001ea20000300800 */
[----:B------:R-:W-:-:S03]  /*2ef20*/  IADD3 R19, P5, PT, R19, R4, RZ ;  /* 0x0000000413137210 */ /* 0x000fc60007fbe0ff */
[----:B------:R-:W-:Y:S01]  /*2ef30*/  STL [R1+0x114c], R23 ;  /* 0x00114c1701007387 */ /* 0x000fe20000100800 */
[----:B---3--:R-:W-:Y:S01]  /*2ef40*/  IMAD.X R13, R13, 0x1, R0, P6 ;  /* 0x000000010d0d7824 */ /* 0x008fe200030e0600 */
[----:B------:R-:W-:-:S04]  /*2ef50*/  IADD3 R17, P6, PT, R17, R4, RZ ;  /* 0x0000000411117210 */ /* 0x000fc80007fde0ff */
[----:B------:R0:W-:Y:S01]  /*2ef60*/  STL [R1+0x113c], R13 ;  /* 0x00113c0d01007387 */ /* 0x0001e20000100800 */
[----:B------:R-:W-:-:S03]  /*2ef70*/  IMAD.X R15, R15, 0x1, R0, P2 ;  /* 0x000000010f0f7824 */ /* 0x000fc600010e0600 */
[----:B------:R-:W-:Y:S04]  /*2ef80*/  STL [R1+0x1144], R21 ;  /* 0x0011441501007387 */ /* 0x000fe80000100800 */
[----:B0-----:R-:W3:Y:S04]  /*2ef90*/  LDL.LU R13, [R1+0x1108] ;  /* 0x00110800010d7983 */ /* 0x001ee80000300800 */
[----:B------:R-:W-:Y:S04]  /*2efa0*/  STL [R1+0x1120], R19 ;  /* 0x0011201301007387 */ /* 0x000fe80000100800 */
[----:B------:R-:W3:Y:S04]  /*2efb0*/  LDL.LU R65, [R1+0x1124] ;  /* 0x0011240001417983 */ /* 0x000ee80000300800 */
[----:B------:R-:W-:Y:S01]  /*2efc0*/  STL [R1+0x1118], R17 ;  /* 0x0011181101007387 */ /* 0x000fe20000100800 */
[----:B----4-:R-:W-:-:S03]  /*2efd0*/  IADD3 R11, P2, PT, R11, R4, RZ ;  /* 0x000000040b0b7210 */ /* 0x010fc60007f5e0ff */
        /* <DEDUP_REMOVED lines=26> */
[----:B--2---:R-:W-:-:S05]  /*2f180*/  IMAD.X R6, R6, 0x1, R0, P3 ;  /* 0x0000000106067824 */ /* 0x004fca00018e0600 */
[----:B------:R0:W-:Y:S04]  /*2f190*/  STL [R1+0x112c], R6 ;  /* 0x00112c0601007387 */ /* 0x0001e80000100800 */
[----:B0-----:R-:W2:Y:S04]  /*2f1a0*/  LDL.LU R6, [R1+0x10a0] ;  /* 0x0010a00001067983 */ /* 0x001ea80000300800 */
[----:B------:R-:W2:Y:S04]  /*2f1b0*/  LDL.LU R17, [R1+0x10bc] ;  /* 0x0010bc0001117983 */ /* 0x000ea80000300800 */
[----:B------:R-:W2:Y:S01]  /*2f1c0*/  LDL.LU R15, [R1+0x1098] ;  /* 0x00109800010f7983 */ /* 0x000ea20000300800 */
[----:B---3--:R-:W-:-:S05]  /*2f1d0*/  IADD3 R13, P3, PT, R13, R4, RZ ;  /* 0x000000040d0d7210 */ /* 0x008fca0007f7e0ff */
[----:B------:R0:W-:Y:S01]  /*2f1e0*/  STL [R1+0x1108], R13 ;  /* 0x0011080d01007387 */ /* 0x0001e20000100800 */
[----:B------:R-:W-:-:S03]  /*2f1f0*/  IMAD.X R65, R65, 0x1, R0, P4 ;  /* 0x0000000141417824 */ /* 0x000fc600020e0600 */
[----:B0-----:R-:W3:Y:S01]  /*2f200*/  LDL.LU R13, [R1+0x10b4] ;  /* 0x0010b400010d7983 */ /* 0x001ee20000300800 */
[----:B----4-:R-:W-:-:S03]  /*2f210*/  IADD3 R63, P4, PT, R63, R4, RZ ;  /* 0x000000043f3f7210 */ /* 0x010fc60007f9e0ff */
        /* <DEDUP_REMOVED lines=39> */
[----:B------:R-:W-:-:S05]  /*2f490*/  IMAD.X R11, R11, 0x1, R0, P5 ;  /* 0x000000010b0b7824 */ /* 0x000fca00028e0600 */
[----:B------:R0:W-:Y:S04]  /*2f4a0*/  STL [R1+0x10cc], R11 ;  /* 0x0010cc0b01007387 */ /* 0x0001e80000100800 */
[----:B------:R-:W-:Y:S04]  /*2f4b0*/  STL [R1+0x10d4], R25 ;  /* 0x0010d41901007387 */ /* 0x000fe80000100800 */
[----:B0-----:R-:W4:Y:S01]  /*2f4c0*/  LDL.LU R11, [R1+0x1090] ;  /* 0x00109000010b7983 */ /* 0x001f220000300800 */
[-C--:B------:R-:W-:Y:S01]  /*2f4d0*/  IADD3 R23, P4, PT, R23, R4.reuse, RZ ;  /* 0x0000000417177210 */ /* 0x080fe20007f9e0ff */
[----:B------:R-:W-:Y:S01]  /*2f4e0*/  IMAD.X R19, R19, 0x1, R0, P6 ;  /* 0x0000000113137824 */ /* 0x000fe200030e0600 */
[----:B------:R-:W-:-:S03]  /*2f4f0*/  IADD3 R21, P5, PT, R21, R4, RZ ;  /* 0x0000000415157210 */ /* 0x000fc60007fbe0ff */
[----:B------:R-:W-:Y:S01]  /*2f500*/  STL [R1+0x10b0], R23 ;  /* 0x0010b01701007387 */ /* 0x000fe20000100800 */
[----:B--2---:R-:W-:Y:S01]  /*2f510*/  IADD3 R6, P6, PT, R6, R4, RZ ;  /* 0x0000000406067210 */ /* 0x004fe20007fde0ff */
[----:B------:R-:W-:-:S04]  /*2f520*/  IMAD.X R17, R17, 0x1, R0, P2 ;  /* 0x0000000111117824 */ /* 0x000fc800010e0600 */
[----:B------:R0:W-:Y:S01]  /*2f530*/  STL [R1+0x10a0], R6 ;  /* 0x0010a00601007387 */ /* 0x0001e20000100800 */
[----:B------:R-:W-:-:S03]  /*2f540*/  IADD3 R15, P2, PT, R15, R4, RZ ;  /* 0x000000040f0f7210 */ /* 0x000fc60007f5e0ff */
[----:B------:R-:W-:Y:S04]  /*2f550*/  STL [R1+0x10a8], R21 ;  /* 0x0010a81501007387 */ /* 0x000fe80000100800 */
[----:B0-----:R-:W2:Y:S04]  /*2f560*/  LDL.LU R6, [R1+0x10ac] ;  /* 0x0010ac0001067983 */ /* 0x001ea80000300800 */
[----:B------:R-:W-:Y:S04]  /*2f570*/  STL [R1+0x10c4], R19 ;  /* 0x0010c41301007387 */ /* 0x000fe80000100800 */
[----:B------:R-:W2:Y:S04]  /*2f580*/  LDL.LU R65, [R1+0x1088] ;  /* 0x0010880001417983 */ /* 0x000ea80000300800 */
[----:B------:R-:W-:Y:S04]  /*2f590*/  STL [R1+0x10bc], R17 ;  /* 0x0010bc1101007387 */ /* 0x000fe80000100800 */
[----:B------:R-:W2:Y:S04]  /*2f5a0*/  LDL.LU R63, [R1+0x10a4] ;  /* 0x0010a400013f7983 */ /* 0x000ea80000300800 */
[----:B------:R-:W-:Y:S01]  /*2f5b0*/  STL [R1+0x1098], R15 ;  /* 0x0010980f01007387 */ /* 0x000fe20000100800 */
[----:B---3--:R-:W-:-:S03]  /*2f5c0*/  IMAD.X R13, R13, 0x1, R0, P3 ;  /* 0x000000010d0d7824 */ /* 0x008fc600018e0600 */
        /* <DEDUP_REMOVED lines=24> */
[----:B----4-:R-:W-:-:S05]  /*2f750*/  IADD3 R11, P3, PT, R11, R4, RZ ;  /* 0x000000040b0b7210 */ /* 0x010fca0007f7e0ff */
[----:B------:R0:W-:Y:S04]  /*2f760*/  STL [R1+0x1090], R11 ;  /* 0x0010900b01007387 */ /* 0x0001e80000100800 */
[----:B0-----:R-:W4:Y:S04]  /*2f770*/  LDL.LU R11, [R1+0x1044] ;  /* 0x00104400010b7983 */ /* 0x001f280000300800 */
[----:B------:R-:W4:Y:S04]  /*2f780*/  LDL.LU R17, [R1+0x1020] ;  /* 0x0010200001117983 */ /* 0x000f280000300800 */
[----:B------:R-:W4:Y:S01]  /*2f790*/  LDL.LU R15, [R1+0x103c] ;  /* 0x00103c00010f7983 */ /* 0x000f220000300800 */
[----:B--2---:R-:W-:-:S05]  /*2f7a0*/  IMAD.X R6, R6, 0x1, R0, P4 ;  /* 0x0000000106067824 */ /* 0x004fca00020e0600 */
[----:B------:R0:W-:Y:S01]  /*2f7b0*/  STL [R1+0x10ac], R6 ;  /* 0x0010ac0601007387 */ /* 0x0001e20000100800 */
[----:B------:R-:W-:-:S03]  /*2f7c0*/  IADD3 R65, P4, PT, R65, R4, RZ ;  /* 0x0000000441417210 */ /* 0x000fc60007f9e0ff */
[----:B0-----:R-:W2:Y:S01]  /*2f7d0*/  LDL.LU R6, [R1+0x1018] ;  /* 0x0010180001067983 */ /* 0x001ea20000300800 */
[----:B------:R-:W-:-:S03]  /*2f7e0*/  IMAD.X R63, R63, 0x1, R0, P5 ;  /* 0x000000013f3f7824 */ /* 0x000fc600028e0600 */
[----:B------:R-:W-:Y:S01]  /*2f7f0*/  STL [R1+0x1088], R65 ;  /* 0x0010884101007387 */ /* 0x000fe20000100800 */
        /* <DEDUP_REMOVED lines=43> */
[----:B0-----:R-:W3:Y:S04]  /*2fab0*/  LDL.LU R13, [R1+0x1034] ;  /* 0x00103400010d7983 */ /* 0x001ee80000300800 */
[----:B------:R-:W-:Y:S01]  /*2fac0*/  STL [R1+0x1054], R23 ;  /* 0x0010541701007387 */ /* 0x000fe20000100800 */
[----:B----4-:R-:W-:-:S05]  /*2fad0*/  IMAD.X R11, R11, 0x1, R0, P2 ;  /* 0x000000010b0b7824 */ /* 0x010fca00010e0600 */
[----:B------:R0:W-:Y:S04]  /*2fae0*/  STL [R1+0x1044], R11 ;  /* 0x0010440b01007387 */ /* 0x0001e80000100800 */
[----:B------:R-:W-:Y:S04]  /*2faf0*/  STL [R1+0x104c], R21 ;  /* 0x00104c1501007387 */ /* 0x000fe80000100800 */
[----:B0-----:R-:W4:Y:S01]  /*2fb00*/  LDL.LU R11, [R1+0x1010] ;  /* 0x00101000010b7983 */ /* 0x001f220000300800 */
[-C--:B------:R-:W-:Y:S02]  /*2fb10*/  IADD3 R19, P6, PT, R19, R4.reuse, RZ ;  /* 0x0000000413137210 */ /* 0x080fe40007fde0ff */
[----:B------:R-:W-:Y:S01]  /*2fb20*/  IADD3 R17, P2, PT, R17, R4, RZ ;  /* 0x0000000411117210 */ /* 0x000fe20007f5e0ff */
[----:B------:R-:W-:-:S02]  /*2fb30*/  IMAD.X R15, R15, 0x1, R0, P3 ;  /* 0x000000010f0f7824 */ /* 0x000fc400018e0600 */
[----:B------:R-:W-:Y:S04]  /*2fb40*/  STL [R1+0x1028], R19 ;  /* 0x0010281301007387 */ /* 0x000fe80000100800 */
[----:B------:R-:W4:Y:S04]  /*2fb50*/  LDL.LU R65, [R1+0x102c] ;  /* 0x00102c0001417983 */ /* 0x000f280000300800 */
[----:B------:R-:W-:Y:S04]  /*2fb60*/  STL [R1+0x1020], R17 ;  /* 0x0010201101007387 */ /* 0x000fe80000100800 */
[----:B------:R-:W4:Y:S04]  /*2fb70*/  LDL.LU R63, [R1+0x1008] ;  /* 0x00100800013f7983 */ /* 0x000f280000300800 */
[----:B------:R-:W-:Y:S04]  /*2fb80*/  STL [R1+0x103c], R15 ;  /* 0x00103c0f01007387 */ /* 0x000fe80000100800 */
[----:B------:R-:W4:Y:S01]  /*2fb90*/  LDL.LU R61, [R1+0x1024] ;  /* 0x00102400013d7983 */ /* 0x000f220000300800 */
[----:B--2---:R-:W-:-:S05]  /*2fba0*/  IADD3 R6, P3, PT, R6, R4, RZ ;  /* 0x0000000406067210 */ /* 0x004fca0007f7e0ff */
        /* <DEDUP_REMOVED lines=23> */
[----:B---3--:R-:W-:-:S05]  /*2fd20*/  IMAD.X R13, R13, 0x1, R0, P4 ;  /* 0x000000010d0d7824 */ /* 0x008fca00020e0600 */
[----:B------:R0:W-:Y:S04]  /*2fd30*/  STL [R1+0x1034], R13 ;  /* 0x0010340d01007387 */ /* 0x0001e80000100800 */
[----:B0-----:R-:W3:Y:S04]  /*2fd40*/  LDL.LU R13, [R1+0xfa8] ;  /* 0x000fa800010d7983 */ /* 0x001ee80000300800 */
[----:B------:R-:W3:Y:S04]  /*2fd50*/  LDL.LU R17, [R1+0xfc4] ;  /* 0x000fc40001117983 */ /* 0x000ee80000300800 */
[----:B------:R-:W3:Y:S01]  /*2fd60*/  LDL.LU R15, [R1+0xfa0] ;  /* 0x000fa000010f7983 */ /* 0x000ee20000300800 */
[----:B----4-:R-:W-:-:S05]  /*2fd70*/  IADD3 R11, P4, PT, R11, R4, RZ ;  /* 0x000000040b0b7210 */ /* 0x010fca0007f9e0ff */
[----:B------:R0:W-:Y:S04]  /*2fd80*/  STL [R1+0x1010], R11 ;  /* 0x0010100b01007387 */ /* 0x0001e80000100800 */
[----:B0-----:R-:W4:Y:S01]  /*2fd90*/  LDL.LU R11, [R1+0xfbc] ;  /* 0x000fbc00010b7983 */ /* 0x001f220000300800 */
[----:B------:R-:W-:Y:S01]  /*2fda0*/  IMAD.X R65, R65, 0x1, R0, P5 ;  /* 0x0000000141417824 */ /* 0x000fe200028e0600 */
[----:B------:R-:W-:-:S04]  /*2fdb0*/  IADD3 R63, P5, PT, R63, R4, RZ ;  /* 0x000000043f3f7210 */ /* 0x000fc80007fbe0ff */
[----:B------:R-:W-:Y:S01]  /*2fdc0*/  STL [R1+0x102c], R65 ;  /* 0x00102c4101007387 */ /* 0x000fe20000100800 */
[----:B------:R-:W-:-:S03]  /*2fdd0*/  IMAD.X R61, R61, 0x1, R0, P6 ;  /* 0x000000013d3d7824 */ /* 0x000fc600030e0600 */
[----:B------:R-:W-:Y:S04]  /*2fde0*/  STL [R1+0x1008], R63 ;  /* 0x0010083f01007387 */ /* 0x000fe80000100800 */
[----:B------:R-:W-:Y:S01]  /*2fdf0*/  STL [R1+0x1024], R61 ;  /* 0x0010243d01007387 */ /* 0x000fe20000100800 */
[----:B--2---:R-:W-:Y:S01]  /*2fe00*/  IADD3 R59, P6, PT, R59, R4, RZ ;  /* 0x000000043b3b7210 */ /* 0x004fe20007fde0ff */
[----:B------:R-:W-:-:S04]  /*2fe10*/  IMAD.X R57, R57, 0x1, R0, P2 ;  /* 0x0000000139397824 */ /* 0x000fc800010e0600 */
        /* <DEDUP_REMOVED lines=37> */
[--C-:B------:R-:W-:Y:S01]  /*30070*/  IMAD.X R19, R19, 0x1, R0.reuse, P2 ;  /* 0x0000000113137824 */ /* 0x100fe200010e0600 */
[-C--:B------:R-:W-:Y:S02]  /*30080*/  IADD3 R21, P6, PT, R21, R4.reuse, RZ ;  /* 0x0000000415157210 */ /* 0x080fe40007fde0ff */
[----:B0-----:R-:W2:Y:S04]  /*30090*/  LDL.LU R6, [R1+0xf98] ;  /* 0x000f980001067983 */ /* 0x001ea80000300800 */
[----:B------:R-:W-:Y:S01]  /*300a0*/  STL [R1+0xfb8], R23 ;  /* 0x000fb81701007387 */ /* 0x000fe20000100800 */
[----:B---3--:R-:W-:Y:S01]  /*300b0*/  IADD3 R13, P2, PT, R13, R4, RZ ;  /* 0x000000040d0d7210 */ /* 0x008fe20007f5e0ff */
[----:B------:R-:W-:-:S04]  /*300c0*/  IMAD.X R17, R17, 0x1, R0, P3 ;  /* 0x0000000111117824 */ /* 0x000fc800018e0600 */
[----:B------:R0:W-:Y:S01]  /*300d0*/  STL [R1+0xfa8], R13 ;  /* 0x000fa80d01007387 */ /* 0x0001e20000100800 */
[----:B------:R-:W-:-:S03]  /*300e0*/  IADD3 R15, P3, PT, R15, R4, RZ ;  /* 0x000000040f0f7210 */ /* 0x000fc60007f7e0ff */
[----:B------:R-:W-:Y:S04]  /*300f0*/  STL [R1+0xfb0], R21 ;  /* 0x000fb01501007387 */ /* 0x000fe80000100800 */
[----:B0-----:R-:W3:Y:S04]  /*30100*/  LDL.LU R13, [R1+0xfb4] ;  /* 0x000fb400010d7983 */ /* 0x001ee80000300800 */
[----:B------:R-:W-:Y:S04]  /*30110*/  STL [R1+0xfcc], R19 ;  /* 0x000fcc1301007387 */ /* 0x000fe80000100800 */
[----:B------:R-:W3:Y:S04]  /*30120*/  LDL.LU R65, [R1+0xf90] ;  /* 0x000f900001417983 */ /* 0x000ee80000300800 */
[----:B------:R-:W-:Y:S04]  /*30130*/  STL [R1+0xfc4], R17 ;  /* 0x000fc41101007387 */ /* 0x000fe80000100800 */
[----:B------:R-:W3:Y:S04]  /*30140*/  LDL.LU R63, [R1+0xfac] ;  /* 0x000fac00013f7983 */ /* 0x000ee80000300800 */
[----:B------:R-:W-:Y:S01]  /*30150*/  STL [R1+0xfa0], R15 ;  /* 0x000fa00f01007387 */ /* 0x000fe20000100800 */
[----:B----4-:R-:W-:-:S03]  /*30160*/  IMAD.X R11, R11, 0x1, R0, P4 ;  /* 0x000000010b0b7824 */ /* 0x010fc600020e0600 */
        /* <DEDUP_REMOVED lines=31> */
[----:B------:R-:W-:-:S03]  /*30360*/  IADD3 R65, P5, PT, R65, R4, RZ ;  /* 0x0000000441417210 */ /* 0x000fc60007fbe0ff */
[----:B0-----:R-:W3:Y:S01]  /*30370*/  LDL.LU R13, [R1+0xf20] ;  /* 0x000f2000010d7983 */ /* 0x001ee20000300800 */
[----:B------:R-:W-:-:S03]  /*30380*/  IMAD.X R63, R63, 0x1, R0, P6 ;  /* 0x000000013f3f7824 */ /* 0x000fc600030e0600 */
[----:B------:R-:W-:Y:S01]  /*30390*/  STL [R1+0xf90], R65 ;  /* 0x000f904101007387 */ /* 0x000fe20000100800 */
        /* <DEDUP_REMOVED lines=54> */
[----:B------:R-:W-:Y:S04]  /*30700*/  STL [R1+0xf28], R17 ;  /* 0x000f281101007387 */ /* 0x000fe80000100800 */
[----:B------:R-:W2:Y:S04]  /*30710*/  LDL.LU R63, [R1+0xf10] ;  /* 0x000f1000013f7983 */ /* 0x000ea80000300800 */
[----:B------:R-:W-:Y:S01]  /*30720*/  STL [R1+0xf44], R15 ;  /* 0x000f440f01007387 */ /* 0x000fe20000100800 */
[----:B---3--:R-:W-:-:S03]  /*30730*/  IADD3 R13, P4, PT, R13, R4, RZ ;  /* 0x000000040d0d7210 */ /* 0x008fc60007f9e0ff */
        /* <DEDUP_REMOVED lines=33> */
[----:B------:R-:W-:-:S03]  /*30950*/  IADD3 R63, P6, PT, R63, R4, RZ ;  /* 0x000000043f3f7210 */ /* 0x000fc60007fde0ff */
[----:B------:R-:W-:Y:S01]  /*30960*/  STL [R1+0xf34], R65 ;  /* 0x000f344101007387 */ /* 0x000fe20000100800 */
[----:B---3--:R-:W-:-:S03]  /*30970*/  IMAD.X R61, R61, 0x1, R0, P2 ;  /* 0x000000013d3d7824 */ /* 0x008fc600010e0600 */
        /* <DEDUP_REMOVED lines=146> */
[----:B------:R-:W-:Y:S04]  /*312a0*/  STL [R1+0xe30], R17 ;  /* 0x000e301101007387 */ /* 0x000fe80000100800 */
[----:B------:R-:W3:Y:S04]  /*312b0*/  LDL.LU R63, [R1+0xe18] ;  /* 0x000e1800013f7983 */ /* 0x000ee80000300800 */
[----:B------:R-:W-:Y:S01]  /*312c0*/  STL [R1+0xe4c], R15 ;  /* 0x000e4c0f01007387 */ /* 0x000fe20000100800 */
[----:B----4-:R-:W-:-:S03]  /*312d0*/  IADD3 R11, P5, PT, R11, R4, RZ ;  /* 0x000000040b0b7210 */ /* 0x010fc60007fbe0ff */
        /* <DEDUP_REMOVED lines=33> */
[----:B------:R-:W-:-:S03]  /*314f0*/  IADD3 R63, P2, PT, R63, R4, RZ ;  /* 0x000000043f3f7210 */ /* 0x000fc60007f5e0ff */
[----:B------:R-:W-:Y:S01]  /*31500*/  STL [R1+0xe3c], R65 ;  /* 0x000e3c4101007387 */ /* 0x000fe20000100800 */
[----:B----4-:R-:W-:-:S03]  /*31510*/  IMAD.X R61, R61, 0x1, R0, P3 ;  /* 0x000000013d3d7824 */ /* 0x010fc600018e0600 */
        /* <DEDUP_REMOVED lines=128> */
[----:B------:R-:W-:Y:S02]  /*31d20*/  IADD3 R25, P2, PT, R25, R4, RZ ;  /* 0x0000000419197210 */ /* 0x000fe40007f5e0ff */
[----:B------:R-:W-:Y:S02]  /*31d30*/  IADD3.X R23, PT, PT, R23, R0, RZ, P3, !PT ;  /* 0x0000000017177210 */ /* 0x000fe40001ffe4ff */
        /* <DEDUP_REMOVED lines=94> */
[----:B------:R-:W-:Y:S01]  /*32320*/  IMAD.X R6, R6, 0x1, R0, P4 ;  /* 0x0000000106067824 */ /* 0x000fe200020e0600 */
[----:B------:R-:W-:-:S04]  /*32330*/  IADD3 R21, P4, PT, R21, R4, RZ ;  /* 0x0000000415157210 */ /* 0x000fc80007f9e0ff */
[----:B------:R0:W-:Y:S01]  /*32340*/  STL [R1+0xcec], R6 ;  /* 0x000cec0601007387 */ /* 0x0001e20000100800 */
[----:B------:R-:W-:-:S03]  /*32350*/  IMAD.X R19, R19, 0x1, R0, P5 ;  /* 0x0000000113137824 */ /* 0x000fc600028e0600 */
[----:B------:R-:W-:Y:S04]  /*32360*/  STL [R1+0xcf4], R25 ;  /* 0x000cf41901007387 */ /* 0x000fe80000100800 */
        /* <DEDUP_REMOVED lines=184> */
[----:B------:R-:W-:-:S03]  /*32ef0*/  IADD3.X R19, PT, PT, R19, R0, RZ, P6, !PT ;  /* 0x0000000013137210 */ /* 0x000fc600037fe4ff */
[----:B------:R-:W-:Y:S04]  /*32f00*/  STL [R1+0xbfc], R25 ;  /* 0x000bfc1901007387 */ /* 0x000fe80000100800 */
        /* <DEDUP_REMOVED lines=37> */
[----:B------:R-:W2:Y:S04]  /*33160*/  LDL.LU R19, [R1+0xb50] ;  /* 0x000b500001137983 */ /* 0x000ea80000300800 */
[----:B------:R-:W2:Y:S01]  /*33170*/  LDL.LU R17, [R1+0xb6c] ;  /* 0x000b6c0001117983 */ /* 0x000ea20000300800 */
[----:B---3--:R-:W-:-:S05]  /*33180*/  IADD3 R13, P3, PT, R13, R4, RZ ;  /* 0x000000040d0d7210 */ /* 0x008fca0007f7e0ff */
[----:B------:R0:W-:Y:S04]  /*33190*/  STL [R1+0xbb8], R13 ;  /* 0x000bb80d01007387 */ /* 0x0001e80000100800 */
[----:B------:R-:W3:Y:S04]  /*331a0*/  LDL.LU R15, [R1+0xb64] ;  /* 0x000b6400010f7983 */ /* 0x000ee80000300800 */
[----:B0-----:R-:W3:Y:S01]  /*331b0*/  LDL.LU R13, [R1+0xb48] ;  /* 0x000b4800010d7983 */ /* 0x001ee20000300800 */
[----:B----4-:R-:W-:-:S05]  /*331c0*/  IMAD.X R11, R11, 0x1, R0, P4 ;  /* 0x000000010b0b7824 */ /* 0x010fca00020e0600 */
[----:B------:R0:W-:Y:S04]  /*331d0*/  STL [R1+0xbd4], R11 ;  /* 0x000bd40b01007387 */ /* 0x0001e80000100800 */
[----:B0-----:R-:W4:Y:S01]  /*331e0*/  LDL.LU R11, [R1+0xb5c] ;  /* 0x000b5c00010b7983 */ /* 0x001f220000300800 */
[----:B------:R-:W-:Y:S01]  /*331f0*/  IADD3 R65, P4, PT, R65, R4, RZ ;  /* 0x0000000441417210 */ /* 0x000fe20007f9e0ff */
[----:B------:R-:W-:-:S04]  /*33200*/  IMAD.X R63, R63, 0x1, R0, P5 ;  /* 0x000000013f3f7824 */ /* 0x000fc800028e0600 */
[----:B------:R0:W-:Y:S01]  /*33210*/  STL [R1+0xbb0], R65 ;  /* 0x000bb04101007387 */ /* 0x0001e20000100800 */
[----:B------:R-:W-:-:S03]  /*33220*/  IADD3 R61, P5, PT, R61, R4, RZ ;  /* 0x000000043d3d7210 */ /* 0x000fc60007fbe0ff */
[----:B------:R0:W-:Y:S04]  /*33230*/  STL [R1+0xbcc], R63 ;  /* 0x000bcc3f01007387 */ /* 0x0001e80000100800 */
[----:B------:R0:W-:Y:S01]  /*33240*/  STL [R1+0xba8], R61 ;  /* 0x000ba83d01007387 */ /* 0x0001e20000100800 */
[----:B--2---:R-:W-:Y:S01]  /*33250*/  IMAD.X R59, R59, 0x1, R0, P6 ;  /* 0x000000013b3b7824 */ /* 0x004fe200030e0600 */
[----:B------:R-:W-:-:S04]  /*33260*/  IADD3 R57, P6, PT, R57, R4, RZ ;  /* 0x0000000439397210 */ /* 0x000fc80007fde0ff */
[----:B------:R2:W-:Y:S01]  /*33270*/  STL [R1+0xbc4], R59 ;  /* 0x000bc43b01007387 */ /* 0x0005e20000100800 */
[----:B------:R-:W-:-:S03]  /*33280*/  IMAD.X R55, R55, 0x1, R0, P2 ;  /* 0x0000000137377824 */ /* 0x000fc600010e0600 */
[----:B------:R0:W-:Y:S01]  /*33290*/  STL [R1+0xba0], R57 ;  /* 0x000ba03901007387 */ /* 0x0001e20000100800 */
[----:B------:R-:W-:-:S03]  /*332a0*/  IADD3 R53, P2, PT, R53, R4, RZ ;  /* 0x0000000435357210 */ /* 0x000fc60007f5e0ff */
        /* <DEDUP_REMOVED lines=27> */
[-C--:B------:R-:W-:Y:S01]  /*33460*/  IADD3 R25, P4, PT, R25, R4.reuse, RZ ;  /* 0x0000000419197210 */ /* 0x080fe20007f9e0ff */
[--C-:B------:R-:W-:Y:S01]  /*33470*/  IMAD.X R23, R23, 0x1, R0.reuse, P5 ;  /* 0x0000000117177824 */ /* 0x100fe200028e0600 */
[----:B------:R-:W-:Y:S01]  /*33480*/  IADD3 R6, P5, PT, R6, R4, RZ ;  /* 0x0000000406067210 */ /* 0x000fe20007fbe0ff */
[----:B------:R0:W-:Y:S01]  /*33490*/  STL [R1+0xb84], R27 ;  /* 0x000b841b01007387 */ /* 0x0001e20000100800 */
[----:B------:R-:W-:-:S03]  /*334a0*/  IMAD.X R21, R21, 0x1, R0, P6 ;  /* 0x0000000115157824 */ /* 0x000fc600030e0600 */
[----:B------:R-:W-:Y:S01]  /*334b0*/  STL [R1+0xb58], R6 ;  /* 0x000b580601007387 */ /* 0x000fe20000100800 */
[----:B------:R-:W-:-:S03]  /*334c0*/  IADD3 R19, P6, PT, R19, R4, RZ ;  /* 0x0000000413137210 */ /* 0x000fc60007fde0ff */
[----:B------:R0:W-:Y:S01]  /*334d0*/  STL [R1+0xb60], R25 ;  /* 0x000b601901007387 */ /* 0x0001e20000100800 */
[----:B------:R-:W-:-:S03]  /*334e0*/  IMAD.X R17, R17, 0x1, R0, P2 ;  /* 0x0000000111117824 */ /* 0x000fc600010e0600 */
[----:B------:R0:W-:Y:S04]  /*334f0*/  STL [R1+0xb7c], R23 ;  /* 0x000b7c1701007387 */ /* 0x0001e80000100800 */
[----:B------:R0:W-:Y:S04]  /*33500*/  STL [R1+0xb74], R21 ;  /* 0x000b741501007387 */ /* 0x0001e80000100800 */
[----:B------:R0:W-:Y:S04]  /*33510*/  STL [R1+0xb50], R19 ;  /* 0x000b501301007387 */ /* 0x0001e80000100800 */
[----:B------:R0:W-:Y:S04]  /*33520*/  STL [R1+0xb6c], R17 ;  /* 0x000b6c1101007387 */ /* 0x0001e80000100800 */
[----:B------:R-:W2:Y:S01]  /*33530*/  LDL.LU R71, [R1+0xb40] ;  /* 0x000b400001477983 */ /* 0x000ea20000300800 */
[----:B---3--:R-:W-:Y:S01]  /*33540*/  IMAD.X R15, R15, 0x1, R0, P3 ;  /* 0x000000010f0f7824 */ /* 0x008fe200018e0600 */
[----:B------:R-:W-:-:S04]  /*33550*/  IADD3 R13, P3, PT, R13, R4, RZ ;  /* 0x000000040d0d7210 */ /* 0x000fc80007f7e0ff */
[----:B------:R3:W-:Y:S04]  /*33560*/  STL [R1+0xb64], R15 ;  /* 0x000b640f01007387 */ /* 0x0007e80000100800 */
[----:B------:R-:W2:Y:S04]  /*33570*/  LDL.LU R69, [R1+0xb54] ;  /* 0x000b540001457983 */ /* 0x000ea80000300800 */
[----:B------:R0:W-:Y:S04]  /*33580*/  STL [R1+0xb48], R13 ;  /* 0x000b480d01007387 */ /* 0x0001e80000100800 */
[----:B------:R-:W2:Y:S01]  /*33590*/  LDL.LU R67, [R1+0xb38] ;  /* 0x000b380001437983 */ /* 0x000ea20000300800 */
[----:B----4-:R-:W-:-:S05]  /*335a0*/  IMAD.X R11, R11, 0x1, R0, P4 ;  /* 0x000000010b0b7824 */ /* 0x010fca00020e0600 */
[----:B------:R4:W-:Y:S04]  /*335b0*/  STL [R1+0xb5c], R11 ;  /* 0x000b5c0b01007387 */ /* 0x0009e80000100800 */
[----:B0-----:R-:W2:Y:S04]  /*335c0*/  LDL.LU R65, [R1+0xb4c] ;  /* 0x000b4c0001417983 */ /* 0x001ea80000300800 */
[----:B------:R-:W2:Y:S04]  /*335d0*/  LDL.LU R63, [R1+0xb30] ;  /* 0x000b3000013f7983 */ /* 0x000ea80000300800 */
[----:B------:R-:W2:Y:S04]  /*335e0*/  LDL.LU R61, [R1+0xb44] ;  /* 0x000b4400013d7983 */ /* 0x000ea80000300800 */
[----:B--2---:R-:W2:Y:S04]  /*335f0*/  LDL.LU R59, [R1+0xb28] ;  /* 0x000b2800013b7983 */ /* 0x004ea80000300800 */
        /* <DEDUP_REMOVED lines=21> */
[----:B---3--:R-:W3:Y:S04]  /*33750*/  LDL.LU R15, [R1+0xae4] ;  /* 0x000ae400010f7983 */ /* 0x008ee80000300800 */
[----:B------:R-:W3:Y:S04]  /*33760*/  LDL.LU R13, [R1+0xadc] ;  /* 0x000adc00010d7983 */ /* 0x000ee80000300800 */
[----:B----4-:R-:W4:Y:S01]  /*33770*/  LDL.LU R11, [R1+0xad4] ;  /* 0x000ad400010b7983 */ /* 0x010f220000300800 */
[----:B------:R-:W-:-:S06]  /*33780*/  USHF.L.U32 UR15, UR60, 0x1f, URZ ;  /* 0x0000001f3c0f7899 */ /* 0x000fcc00080006ff */
[----:B------:R-:W-:-:S04]  /*33790*/  IMAD.U32 R6, RZ, RZ, UR15 ;  /* 0x0000000fff067e24 */ /* 0x000fc8000f8e00ff */
[----:B------:R-:W0:Y:S01]  /*337a0*/  SYNCS.PHASECHK.TRANS64.TRYWAIT P2, [UR8], R6 ;  /* 0x00000006ff0075a7 */ /* 0x000e220008041108 */
[----:B------:R-:W-:-:S05]  /*337b0*/  IADD3 R71, P4, PT, R71, R4, RZ ;  /* 0x0000000447477210 */ /* 0x000fca0007f9e0ff */
[----:B------:R1:W-:Y:S01]  /*337c0*/  STL [R1+0xb40], R71 ;  /* 0x000b404701007387 */ /* 0x0003e20000100800 */
[----:B------:R-:W-:Y:S01]  /*337d0*/  IMAD.X R69, R69, 0x1, R0, P5 ;  /* 0x0000000145457824 */ /* 0x000fe200028e0600 */
[----:B------:R-:W-:-:S04]  /*337e0*/  IADD3 R67, P5, PT, R67, R4, RZ ;  /* 0x0000000443437210 */ /* 0x000fc80007fbe0ff */
[----:B------:R1:W-:Y:S04]  /*337f0*/  STL [R1+0xb54], R69 ;  /* 0x000b544501007387 */ /* 0x0003e80000100800 */
[----:B------:R1:W-:Y:S01]  /*33800*/  STL [R1+0xb38], R67 ;  /* 0x000b384301007387 */ /* 0x0003e20000100800 */
[----:B------:R-:W-:Y:S01]  /*33810*/  IMAD.X R65, R65, 0x1, R0, P6 ;  /* 0x0000000141417824 */ /* 0x000fe200030e0600 */
[----:B------:R-:W-:-:S04]  /*33820*/  IADD3 R63, P6, PT, R63, R4, RZ ;  /* 0x000000043f3f7210 */ /* 0x000fc80007fde0ff */
[----:B------:R1:W-:Y:S01]  /*33830*/  STL [R1+0xb4c], R65 ;  /* 0x000b4c4101007387 */ /* 0x0003e20000100800 */
[----:B------:R-:W-:-:S03]  /*33840*/  IMAD.X R61, R61, 0x1, R0, P3 ;  /* 0x000000013d3d7824 */ /* 0x000fc600018e0600 */
[----:B------:R1:W-:Y:S01]  /*33850*/  STL [R1+0xb30], R63 ;  /* 0x000b303f01007387 */ /* 0x0003e20000100800 */
[----:B--2---:R-:W-:-:S03]  /*33860*/  IADD3 R59, P3, PT, R59, R4, RZ ;  /* 0x000000043b3b7210 */ /* 0x004fc60007f7e0ff */
        /* <DEDUP_REMOVED lines=20> */
[----:B------:R-:W-:Y:S02]  /*339b0*/  IMAD.X R37, R37, 0x1, R0, P5 ;  /* 0x0000000125257824 */ /* 0x000fe400028e0600 */
        /* <DEDUP_REMOVED lines=18> */
[----:B------:R1:W-:Y:S01]  /*33ae0*/  STL [R1+0xafc], R25 ;  /* 0x000afc1901007387 */ /* 0x0003e20000100800 */
[----:B---3--:R-:W-:-:S03]  /*33af0*/  IMAD.X R15, R15, 0x1, R0, P3 ;  /* 0x000000010f0f7824 */ /* 0x008fc600018e0600 */
[----:B------:R1:W-:Y:S01]  /*33b00*/  STL [R1+0xae0], R23 ;  /* 0x000ae01701007387 */ /* 0x0003e20000100800 */
[----:B------:R-:W-:-:S03]  /*33b10*/  IMAD.X R13, R13, 0x1, R0, P4 ;  /* 0x000000010d0d7824 */ /* 0x000fc600020e0600 */
[----:B------:R1:W-:Y:S01]  /*33b20*/  STL [R1+0xaf4], R21 ;  /* 0x000af41501007387 */ /* 0x0003e20000100800 */
[----:B----4-:R-:W-:-:S03]  /*33b30*/  IMAD.X R11, R11, 0x1, R0, P5 ;  /* 0x000000010b0b7824 */ /* 0x010fc600028e0600 */
[----:B------:R1:W-:Y:S04]  /*33b40*/  STL [R1+0xad8], R19 ;  /* 0x000ad81301007387 */ /* 0x0003e80000100800 */
[----:B------:R1:W-:Y:S04]  /*33b50*/  STL [R1+0xaec], R17 ;  /* 0x000aec1101007387 */ /* 0x0003e80000100800 */
[----:B------:R1:W-:Y:S04]  /*33b60*/  STL [R1+0xad4], R11 ;  /* 0x000ad40b01007387 */ /* 0x0003e80000100800 */
[----:B------:R1:W-:Y:S04]  /*33b70*/  STL [R1+0xae4], R15 ;  /* 0x000ae40f01007387 */ /* 0x0003e80000100800 */
[----:B------:R1:W-:Y:S01]  /*33b80*/  STL [R1+0xadc], R13 ;  /* 0x000adc0d01007387 */ /* 0x0003e20000100800 */
[----:B0-----:R-:W-:Y:S05]  /*33b90*/  @!P2 BRA `(.L_x_8) ;  /* 0x000002a00084a947 */ /* 0x001fea0003800000 */
.L_x_16:
        /* <DEDUP_REMOVED lines=34> */
[----:B------:R0:W-:Y:S04]  /*33dc0*/  STL [R1+0x2890], R78 ;  /* 0x0028904e01007387 */ /* 0x0001e80000100800 */
        /* <DEDUP_REMOVED lines=34> */
[----:B-----5:R-:W-:Y:S04]  /*33ff0*/  STL [R1+0x277c], R64 ;  /* 0x00277c4001007387 */ /* 0x020fe80000100800 */
        /* <DEDUP_REMOVED lines=49> */
[----:B-1----:R-:W2:Y:S01]  /*34310*/  LDL.LU R11, [R1+0xa58] ;  /* 0x000a5800010b7983 */ /* 0x002ea20000300800 */
[----:B0-----:R-:W-:-:S03]  /*34320*/  PRMT R78, RZ, 0x7610, R78 ;  /* 0x00007610ff4e7816 */ /* 0x001fc6000000004e */
        /* <DEDUP_REMOVED lines=11> */
[----:B------:R-:W-:Y:S04]  /*343e0*/  STL.64 [R1+0x1cd0], R4 ;  /* 0x001cd00401007387 */ /* 0x000fe80000100a00 */
[----:B------:R-:W-:Y:S04]  /*343f0*/  STL.64 [R1+0x1d28], R4 ;  /* 0x001d280401007387 */ /* 0x000fe80000100a00 */
[----:B------:R-:W-:Y:S04]  /*34400*/  STL.64 [R1+0x1d60], R4 ;  /* 0x001d600401007387 */ /* 0x000fe80000100a00 */
[----:B------:R-:W-:Y:S04]  /*34410*/  STL.64 [R1+0x1d90], R4 ;  /* 0x001d900401007387 */ /* 0x000fe80000100a00 */
[----:B------:R-:W-:Y:S04]  /*34420*/  STL.64 [R1+0x1db8], R4 ;  /* 0x001db80401007387 */ /* 0x000fe80000100a00 */
[----:B------:R-:W-:Y:S04]  /*34430*/  STL [R1+0x1de0], R4 ;  /* 0x001de00401007387 */ /* 0x000fe80000100800 */
[----:B------:R-:W-:Y:S04]  /*34440*/  STL [R1+0x18fc], R0 ;  /* 0x0018fc0001007387 */ /* 0x000fe80000100800 */
[----:B------:R-:W-:Y:S04]  /*34450*/  STL [R1+0x1b10], R0 ;  /* 0x001b100001007387 */ /* 0x000fe80000100800 */
[----:B------:R-:W-:Y:S04]  /*34460*/  STL [R1+0x1de4], R0 ;  /* 0x001de40001007387 */ /* 0x000fe80000100800 */
[----:B------:R0:W-:Y:S04]  /*34470*/  STL.S16 [R1+0x9cc], R78 ;  /* 0x0009cc4e01007387 */ /* 0x0001e80000100600 */
[----:B0-----:R-:W3:Y:S01]  /*34480*/  LDL.LU R78, [R1+0x2890] ;  /* 0x00289000014e7983 */ /* 0x001ee20000300800 */
[----:B--2---:R-:W-:Y:S01]  /*34490*/  VIADD R11, R11, 0x1 ;  /* 0x000000010b0b7836 */ /* 0x004fe20000000000 */
[----:B---3--:R-:W-:-:S05]  /*344a0*/  PRMT R78, RZ, 0x7610, R78 ;  /* 0x00007610ff4e7816 */ /* 0x008fca000000004e */
[----:B------:R0:W-:Y:S04]  /*344b0*/  STL.S16 [R1+0x9c8], R78 ;  /* 0x0009c84e01007387 */ /* 0x0001e80000100600 */
[----:B0-----:R-:W2:Y:S04]  /*344c0*/  LDL.LU R78, [R1+0x288c] ;  /* 0x00288c00014e7983 */ /* 0x001ea80000300800 */
[----:B------:R-:W-:Y:S01]  /*344d0*/  STL [R1+0xa58], R11 ;  /* 0x000a580b01007387 */ /* 0x000fe20000100800 */
[----:B--2---:R-:W-:-:S05]  /*344e0*/  PRMT R78, RZ, 0x7610, R78 ;  /* 0x00007610ff4e7816 */ /* 0x004fca000000004e */
[----:B------:R0:W-:Y:S04]  /*344f0*/  STL.S16 [R1+0x9c4], R78 ;  /* 0x0009c44e01007387 */ /* 0x0001e80000100600 */
[----:B0-----:R-:W2:Y:S02]  /*34500*/  LDL.LU R78, [R1+0x2888] ;  /* 0x00288800014e7983 */ /* 0x001ea40000300800 */
        /* <DEDUP_REMOVED lines=77> */
[----:B0-----:R-:W2:Y:S01]  /*349e0*/  LDL.LU R78, [R1+0x2820] ;  /* 0x00282000014e7983 */ /* 0x001ea20000300800 */
[----:B------:R-:W-:-:S05]  /*349f0*/  PRMT R0, RZ, 0x7610, R0 ;  /* 0x00007610ff007816 */ /* 0x000fca0000000000 */
        /* <DEDUP_REMOVED lines=56> */
[----:B--2---:R-:W-:-:S05]  /*34d80*/  PRMT R78, RZ, 0x7610, R78 ;  /* 0x00007610ff4e7816 */ /* 0x004fca000000004e */
[----:B------:R0:W-:Y:S04]  /*34d90*/  STL.S16 [R1+0x950], R78 ;  /* 0x0009504e01007387 */ /* 0x0001e80000100600 */
[----:B0-----:R-:W2:Y:S04]  /*34da0*/  LDL.LU R78, [R1+0x2808] ;  /* 0x00280800014e7983 */ /* 0x001ea80000300800 */
[----:B------:R0:W-:Y:S04]  /*34db0*/  STL.S16 [R1+0x94c], R77 ;  /* 0x00094c4d01007387 */ /* 0x0001e80000100600 */
[----:B0-----:R-:W3:Y:S04]  /*34dc0*/  LDL.LU R77, [R1+0x2804] ;  /* 0x00280400014d7983 */ /* 0x001ee80000300800 */
[----:B------:R0:W-:Y:S04]  /*34dd0*/  STL.S16 [R1+0x948], R75 ;  /* 0x0009484b01007387 */ /* 0x0001e80000100600 */
[----:B0-----:R-:W4:Y:S04]  /*34de0*/  LDL.LU R75, [R1+0x2800] ;  /* 0x00280000014b7983 */ /* 0x001f280000300800 */
[----:B------:R0:W-:Y:S04]  /*34df0*/  STL.S16 [R1+0x944], R73 ;  /* 0x0009444901007387 */ /* 0x0001e80000100600 */
[----:B0-----:R-:W2:Y:S04]  /*34e00*/  LDL.LU R73, [R1+0x27fc] ;  /* 0x0027fc0001497983 */ /* 0x001ea80000300800 */
        /* <DEDUP_REMOVED lines=10> */
[----:B------:R-:W-:Y:S04]  /*34eb0*/  STL.64 [R1+0x2548], R4 ;  /* 0x0025480401007387 */ /* 0x000fe80000100a00 */
        /* <DEDUP_REMOVED lines=28> */
[----:B------:R-:W-:Y:S04]  /*35080*/  STL [R1+0x2518], R90 ;  /* 0x0025185a01007387 */ /* 0x000fe80000100800 */
[----:B------:R-:W-:Y:S04]  /*35090*/  STL [R1+0x2528], R93 ;  /* 0x0025285d01007387 */ /* 0x000fe80000100800 */
        /* <DEDUP_REMOVED lines=14> */
[----:B------:R0:W-:Y:S01]  /*35180*/  STL.S16 [R1+0x8d8], R19 ;  /* 0x0008d81301007387 */ /* 0x0001e20000100600 */
[----:B------:R-:W-:-:S03]  /*35190*/  PRMT R52, RZ, 0x7610, R52 ;  /* 0x00007610ff347816 */ /* 0x000fc60000000034 */
        /* <DEDUP_REMOVED lines=78> */
[----:B0-----:R-:W3:Y:S04]  /*35680*/  LDL.LU R26, [R1+0x2728] ;  /* 0x00272800011a7983 */ /* 0x001ee80000300800 */
        /* <DEDUP_REMOVED lines=8> */
[----:B0-----:R-:W4:Y:S04]  /*35710*/  LDL.LU R12, [R1+0x271c] ;  /* 0x00271c00010c7983 */ /* 0x001f280000300800 */
        /* <DEDUP_REMOVED lines=55> */
[----:B--2---:R-:W-:-:S03]  /*35a90*/  PRMT R78, RZ, 0x7610, R78 ;  /* 0x00007610ff4e7816 */ /* 0x004fc6000000004e */
[----:B0-----:R-:W2:Y:S04]  /*35aa0*/  LDL.LU R88, [R1+0x26d0] ;  /* 0x0026d00001587983 */ /* 0x001ea80000300800 */
[----:B------:R0:W-:Y:S01]  /*35ab0*/  STL.S16 [R1+0x844], R89 ;  /* 0x0008445901007387 */ /* 0x0001e20000100600 */
[----:B------:R-:W-:-:S03]  /*35ac0*/  PRMT R93, RZ, 0x7610, R93 ;  /* 0x00007610ff5d7816 */ /* 0x000fc6000000005d */
[----:B0-----:R-:W2:Y:S04]  /*35ad0*/  LDL.LU R89, [R1+0x26cc] ;  /* 0x0026cc0001597983 */ /* 0x001ea80000300800 */
[----:B------:R0:W-:Y:S01]  /*35ae0*/  STL.S16 [R1+0x840], R91 ;  /* 0x0008405b01007387 */ /* 0x0001e20000100600 */
[----:B------:R-:W-:Y:S02]  /*35af0*/  PRMT R90, RZ, 0x7610, R90 ;  /* 0x00007610ff5a7816 */ /* 0x000fe4000000005a */
[----:B---3--:R-:W-:Y:S01]  /*35b00*/  PRMT R77, RZ, 0x7610, R77 ;  /* 0x00007610ff4d7816 */ /* 0x008fe2000000004d */
[----:B0-----:R-:W3:Y:S04]  /*35b10*/  LDL.LU R91, [R1+0x26c8] ;  /* 0x0026c800015b7983 */ /* 0x001ee80000300800 */
[----:B------:R0:W-:Y:S01]  /*35b20*/  STL.S16 [R1+0x83c], R92 ;  /* 0x00083c5c01007387 */ /* 0x0001e20000100600 */
[----:B----4-:R-:W-:-:S02]  /*35b30*/  PRMT R75, RZ, 0x7610, R75 ;  /* 0x00007610ff4b7816 */ /* 0x010fc4000000004b */
[----:B------:R-:W-:Y:S01]  /*35b40*/  PRMT R73, RZ, 0x7610, R73 ;  /* 0x00007610ff497816 */ /* 0x000fe20000000049 */
[----:B0-----:R-:W4:Y:S04]  /*35b50*/  LDL.LU R92, [R1+0x26c4] ;  /* 0x0026c400015c7983 */ /* 0x001f280000300800 */
[----:B------:R0:W-:Y:S01]  /*35b60*/  STL.S16 [R1+0x838], R8 ;  /* 0x0008380801007387 */ /* 0x0001e20000100600 */
[----:B------:R-:W-:Y:S02]  /*35b70*/  PRMT R71, RZ, 0x7610, R71 ;  /* 0x00007610ff477816 */ /* 0x000fe40000000047 */
[----:B------:R-:W-:Y:S01]  /*35b80*/  PRMT R69, RZ, 0x7610, R69 ;  /* 0x00007610ff457816 */ /* 0x000fe20000000045 */
[----:B0-----:R-:W2:Y:S04]  /*35b90*/  LDL.LU R8, [R1+0x26c0] ;  /* 0x0026c00001087983 */ /* 0x001ea80000300800 */
[----:B------:R0:W-:Y:S01]  /*35ba0*/  STL.S16 [R1+0x834], R9 ;  /* 0x0008340901007387 */ /* 0x0001e20000100600 */
[----:B------:R-:W-:-:S02]  /*35bb0*/  PRMT R67, RZ, 0x7610, R67 ;  /* 0x00007610ff437816 */ /* 0x000fc40000000043 */
[----:B------:R-:W-:Y:S01]  /*35bc0*/  PRMT R65, RZ, 0x7610, R65 ;  /* 0x00007610ff417816 */ /* 0x000fe20000000041 */
[----:B0-----:R-:W2:Y:S04]  /*35bd0*/  LDL.LU R9, [R1+0x26bc] ;  /* 0x0026bc0001097983 */ /* 0x001ea80000300800 */
[----:B------:R0:W-:Y:S01]  /*35be0*/  STL.S16 [R1+0x830], R7 ;  /* 0x0008300701007387 */ /* 0x0001e20000100600 */
[----:B------:R-:W-:Y:S02]  /*35bf0*/  PRMT R63, RZ, 0x7610, R63 ;  /* 0x00007610ff3f7816 */ /* 0x000fe4000000003f */
[----:B------:R-:W-:Y:S01]  /*35c00*/  PRMT R61, RZ, 0x7610, R61 ;  /* 0x00007610ff3d7816 */ /* 0x000fe2000000003d */
[----:B0-----:R-:W2:Y:S04]  /*35c10*/  LDL.LU R7, [R1+0x26b8] ;  /* 0x0026b80001077983 */ /* 0x001ea80000300800 */
[----:B------:R0:W-:Y:S04]  /*35c20*/  STL.S16 [R1+0xa60], R78 ;  /* 0x000a604e01007387 */ /* 0x0001e80000100600 */
[----:B------:R-:W-:Y:S04]  /*35c30*/  STL.S16 [R1+0xa5c], R93 ;  /* 0x000a5c5d01007387 */ /* 0x000fe80000100600 */
[----:B------:R-:W-:Y:S01]  /*35c40*/  STL.S16 [R1+0x82c], R90 ;  /* 0x00082c5a01007387 */ /* 0x000fe20000100600 */
[----:B------:R-:W-:Y:S01]  /*35c50*/  PRMT R59, RZ, 0x7610, R59 ;  /* 0x00007610ff3b7816 */ /* 0x000fe2000000003b */
[----:B0-----:R-:W0:Y:S02]  /*35c60*/  LDC R78, c[0x0][0x3a0] ;  /* 0x0000e800ff4e7b82 */ /* 0x001e240000000800 */
[----:B------:R-:W-:Y:S04]  /*35c70*/  STL.S16 [R1+0x828], R77 ;  /* 0x0008284d01007387 */ /* 0x000fe80000100600 */
[----:B------:R-:W-:Y:S01]  /*35c80*/  STL.S16 [R1+0x824], R75 ;  /* 0x0008244b01007387 */ /* 0x000fe20000100600 */
[----:B------:R-:W-:-:S03]  /*35c90*/  PRMT R57, RZ, 0x7610, R57 ;  /* 0x00007610ff397816 */ /* 0x000fc60000000039 */
[----:B------:R-:W-:Y:S01]  /*35ca0*/  STL.S16 [R1+0x820], R73 ;  /* 0x0008204901007387 */ /* 0x000fe20000100600 */
[----:B------:R-:W-:-:S03]  /*35cb0*/  PRMT R5, RZ, 0x7610, R5 ;  /* 0x00007610ff057816 */ /* 0x000fc60000000005 */
        /* <DEDUP_REMOVED lines=8> */
[----:B------:R-:W-:Y:S04]  /*35d40*/  STL.S16 [R1+0x808], R61 ;  /* 0x0008083d01007387 */ /* 0x000fe80000100600 */
[----:B------:R-:W-:Y:S01]  /*35d50*/  STL.S16 [R1+0x804], R59 ;  /* 0x0008043b01007387 */ /* 0x000fe20000100600 */
[----:B------:R-:W-:-:S03]  /*35d60*/  PRMT R2, RZ, 0x7610, R2 ;  /* 0x00007610ff027816 */ /* 0x000fc60000000002 */
[----:B------:R-:W-:Y:S04]  /*35d70*/  STL.S16 [R1+0x800], R57 ;  /* 0x0008003901007387 */ /* 0x000fe80000100600 */
[----:B------:R1:W-:Y:S04]  /*35d80*/  STL.S16 [R1+0x7fc], R5 ;  /* 0x0007fc0501007387 */ /* 0x0003e80000100600 */
[----:B-1----:R-:W2:Y:S04]  /*35d90*/  LDL.LU R5, [R1+0x14cc] ;  /* 0x0014cc0001057983 */ /* 0x002ea80000300800 */
[----:B------:R-:W-:Y:S04]  /*35da0*/  STL.S16 [R1+0x7f8], R55 ;  /* 0x0007f83701007387 */ /* 0x000fe80000100600 */
[----:B------:R1:W-:Y:S04]  /*35db0*/  STL.S16 [R1+0x7f4], R4 ;  /* 0x0007f40401007387 */ /* 0x0003e80000100600 */
[----:B-1----:R-:W3:Y:S04]  /*35dc0*/  LDL.LU R4, [R1+0x14d0] ;  /* 0x0014d00001047983 */ /* 0x002ee80000300800 */
[----:B------:R1:W-:Y:S04]  /*35dd0*/  STL.S16 [R1+0x7f0], R3 ;  /* 0x0007f00301007387 */ /* 0x0003e80000100600 */
[----:B-1----:R-:W4:Y:S04]  /*35de0*/  LDL.LU R3, [R1+0x14d4] ;  /* 0x0014d40001037983 */ /* 0x002f280000300800 */
[----:B------:R1:W-:Y:S04]  /*35df0*/  STL.S16 [R1+0x7ec], R2 ;  /* 0x0007ec0201007387 */ /* 0x0003e80000100600 */
[----:B-1----:R-:W4:Y:S01]  /*35e00*/  LDL.LU R2, [R1+0x14d8] ;  /* 0x0014d80001027983 */ /* 0x002f220000300800 */
[----:B------:R-:W-:-:S05]  /*35e10*/  PRMT R0, RZ, 0x7610, R0 ;  /* 0x00007610ff007816 */ /* 0x000fca0000000000 */
[----:B------:R1:W-:Y:S04]  /*35e20*/  STL.S16 [R1+0x7e8], R0 ;  /* 0x0007e80001007387 */ /* 0x0003e80000100600 */
[----:B-1----:R-:W4:Y:S01]  /*35e30*/  LDL.LU R0, [R1+0x14dc] ;  /* 0x0014dc0001007983 */ /* 0x002f220000300800 */
[----:B------:R-:W-:Y:S02]  /*35e40*/  PRMT R53, RZ, 0x7610, R53 ;  /* 0x00007610ff357816 */ /* 0x000fe40000000035 */
[----:B------:R-:W-:Y:S02]  /*35e50*/  PRMT R51, RZ, 0x7610, R51 ;  /* 0x00007610ff337816 */ /* 0x000fe40000000033 */
[----:B------:R-:W-:Y:S02]  /*35e60*/  PRMT R49, RZ, 0x7610, R49 ;  /* 0x00007610ff317816 */ /* 0x000fe40000000031 */
[----:B------:R-:W-:Y:S01]  /*35e70*/  PRMT R47, RZ, 0x7610, R47 ;  /* 0x00007610ff2f7816 */ /* 0x000fe2000000002f */
[----:B------:R1:W-:Y:S01]  /*35e80*/  STL.S16 [R1+0x7e4], R53 ;  /* 0x0007e43501007387 */ /* 0x0003e20000100600 */
[----:B------:R-:W-:-:S02]  /*35e90*/  PRMT R45, RZ, 0x7610, R45 ;  /* 0x00007610ff2d7816 */ /* 0x000fc4000000002d */
[----:B------:R-:W-:Y:S01]  /*35ea0*/  PRMT R43, RZ, 0x7610, R43 ;  /* 0x00007610ff2b7816 */ /* 0x000fe2000000002b */
[----:B------:R0:W-:Y:S01]  /*35eb0*/  STL.S16 [R1+0x7e0], R51 ;  /* 0x0007e03301007387 */ /* 0x0001e20000100600 */
[----:B------:R-:W-:Y:S02]  /*35ec0*/  PRMT R41, RZ, 0x7610, R41 ;  /* 0x00007610ff297816 */ /* 0x000fe40000000029 */
[----:B------:R-:W-:Y:S01]  /*35ed0*/  PRMT R39, RZ, 0x7610, R39 ;  /* 0x00007610ff277816 */ /* 0x000fe20000000027 */
[----:B------:R-:W-:Y:S01]  /*35ee0*/  STL.S16 [R1+0x7dc], R49 ;  /* 0x0007dc3101007387 */ /* 0x000fe20000100600 */
[----:B------:R-:W-:Y:S02]  /*35ef0*/  PRMT R37, RZ, 0x7610, R37 ;  /* 0x00007610ff257816 */ /* 0x000fe40000000025 */
[----:B------:R-:W-:Y:S01]  /*35f00*/  PRMT R35, RZ, 0x7610, R35 ;  /* 0x00007610ff237816 */ /* 0x000fe20000000023 */
[----:B------:R-:W-:Y:S01]  /*35f10*/  STL.S16 [R1+0x7d8], R47 ;  /* 0x0007d82f01007387 */ /* 0x000fe20000100600 */
[----:B------:R-:W-:-:S03]  /*35f20*/  PRMT R33, RZ, 0x7610, R33 ;  /* 0x00007610ff217816 */ /* 0x000fc60000000021 */
[----:B------:R-:W-:Y:S01]  /*35f30*/  STL.S16 [R1+0x7d4], R45 ;  /* 0x0007d42d01007387 */ /* 0x000fe20000100600 */
[----:B------:R-:W-:-:S03]  /*35f40*/  PRMT R31, RZ, 0x7610, R31 ;  /* 0x00007610ff1f7816 */ /* 0x000fc6000000001f */
[----:B------:R-:W-:Y:S01]  /*35f50*/  STL.S16 [R1+0x7d0], R43 ;  /* 0x0007d02b01007387 */ /* 0x000fe20000100600 */
[----:B------:R-:W-:-:S03]  /*35f60*/  PRMT R29, RZ, 0x7610, R29 ;  /* 0x00007610ff1d7816 */ /* 0x000fc6000000001d */
[----:B------:R0:W-:Y:S01]  /*35f70*/  STL.S16 [R1+0x7cc], R41 ;  /* 0x0007cc2901007387 */ /* 0x0001e20000100600 */
[----:B------:R-:W-:-:S03]  /*35f80*/  PRMT R27, RZ, 0x7610, R27 ;  /* 0x00007610ff1b7816 */ /* 0x000fc6000000001b */
[----:B------:R-:W-:Y:S01]  /*35f90*/  STL.S16 [R1+0x7c8], R39 ;  /* 0x0007c82701007387 */ /* 0x000fe20000100600 */
        /* <DEDUP_REMOVED lines=12> */
[----:B------:R-:W-:Y:S01]  /*36060*/  PRMT R13, RZ, 0x7610, R13 ;  /* 0x00007610ff0d7816 */ /* 0x000fe2000000000d */
[----:B------:R-:W-:Y:S02]  /*36070*/  IMAD.MOV.U32 R65, RZ, RZ, R64 ;  /* 0x000000ffff417224 */ /* 0x000fe400078e0040 */
[----:B------:R-:W-:Y:S01]  /*36080*/  STL.S16 [R1+0x7ac], R25 ;  /* 0x0007ac1901007387 */ /* 0x000fe20000100600 */
[----:B------:R-:W-:Y:S01]  /*36090*/  PRMT R6, RZ, 0x7610, R6 ;  /* 0x00007610ff067816 */ /* 0x000fe20000000006 */
[----:B------:R-:W-:Y:S02]  /*360a0*/  IMAD.MOV.U32 R63, RZ, RZ, R62 ;  /* 0x000000ffff3f7224 */ /* 0x000fe400078e003e */
[----:B------:R-:W-:Y:S01]  /*360b0*/  STL.S16 [R1+0x7a8], R23 ;  /* 0x0007a81701007387 */ /* 0x000fe20000100600 */
[----:B-1----:R-:W-:-:S03]  /*360c0*/  IMAD.MOV.U32 R53, RZ, RZ, R52 ;  /* 0x000000ffff357224 */ /* 0x002fc600078e0034 */
[----:B------:R-:W-:Y:S01]  /*360d0*/  STL.S16 [R1+0x79c], R21 ;  /* 0x00079c1501007387 */ /* 0x000fe20000100600 */
[----:B0-----:R-:W-:-:S03]  /*360e0*/  IMAD.MOV.U32 R51, RZ, RZ, R50 ;  /* 0x000000ffff337224 */ /* 0x001fc600078e0032 */
[----:B------:R-:W-:Y:S04]  /*360f0*/  STL.S16 [R1+0x798], R19 ;  /* 0x0007981301007387 */ /* 0x000fe80000100600 */
[----:B------:R-:W-:Y:S04]  /*36100*/  STL.S16 [R1+0x76c], R17 ;  /* 0x00076c1101007387 */ /* 0x000fe80000100600 */
[----:B------:R-:W-:Y:S04]  /*36110*/  STL.S16 [R1+0x768], R15 ;  /* 0x0007680f01007387 */ /* 0x000fe80000100600 */
[----:B------:R-:W-:Y:S04]  /*36120*/  STL.S16 [R1+0x73c], R13 ;  /* 0x00073c0d01007387 */ /* 0x000fe80000100600 */
[----:B------:R0:W-:Y:S01]  /*36130*/  STL.S16 [R1+0x738], R6 ;  /* 0x0007380601007387 */ /* 0x0001e20000100600 */
[----:B------:R-:W-:-:S02]  /*36140*/  IMAD.MOV.U32 R41, RZ, RZ, R40 ;  /* 0x000000ffff297224 */ /* 0x000fc400078e0028 */
[----:B--2---:R-:W-:-:S05]  /*36150*/  IMAD.MOV.U32 R64, RZ, RZ, R5 ;  /* 0x000000ffff407224 */ /* 0x004fca00078e0005 */
[----:B------:R-:W-:Y:S01]  /*36160*/  STL.64 [R1+0x1f68], R64 ;  /* 0x001f684001007387 */ /* 0x000fe20000100a00 */
[----:B---3--:R-:W-:-:S05]  /*36170*/  IMAD.MOV.U32 R62, RZ, RZ, R4 ;  /* 0x000000ffff3e7224 */ /* 0x008fca00078e0004 */
[----:B------:R-:W-:Y:S01]  /*36180*/  STL.64 [R1+0x1f70], R62 ;  /* 0x001f703e01007387 */ /* 0x000fe20000100a00 */
[----:B----4-:R-:W-:-:S05]  /*36190*/  IMAD.MOV.U32 R52, RZ, RZ, R3 ;  /* 0x000000ffff347224 */ /* 0x010fca00078e0003 */
[----:B------:R-:W-:Y:S01]  /*361a0*/  STL.64 [R1+0x1f90], R52 ;  /* 0x001f903401007387 */ /* 0x000fe20000100a00 */
[----:B------:R-:W-:-:S05]  /*361b0*/  IMAD.MOV.U32 R50, RZ, RZ, R2 ;  /* 0x000000ffff327224 */ /* 0x000fca00078e0002 */
[----:B------:R-:W-:Y:S04]  /*361c0*/  STL.64 [R1+0x1f98], R50 ;  /* 0x001f983201007387 */ /* 0x000fe80000100a00 */
[----:B------:R-:W2:Y:S04]  /*361d0*/  LDL.LU R3, [R1+0x14e0] ;  /* 0x0014e00001037983 */ /* 0x000ea80000300800 */
[----:B------:R-:W3:Y:S04]  /*361e0*/  LDL.LU R2, [R1+0x14e4] ;  /* 0x0014e40001027983 */ /* 0x000ee80000300800 */
[----:B0-----:R-:W4:Y:S04]  /*361f0*/  LDL.LU R6, [R1+0x14e8] ;  /* 0x0014e80001067983 */ /* 0x001f280000300800 */
[----:B------:R-:W4:Y:S04]  /*36200*/  LDL.LU R5, [R1+0x14ec] ;  /* 0x0014ec0001057983 */ /* 0x000f280000300800 */
[----:B------:R-:W4:Y:S01]  /*36210*/  LDL.LU R4, [R1+0x14f0] ;  /* 0x0014f00001047983 */ /* 0x000f220000300800 */
[----:B------:R-:W-:-:S03]  /*36220*/  IMAD.MOV.U32 R40, RZ, RZ, R0 ;  /* 0x000000ffff287224 */ /* 0x000fc600078e0000 */
[----:B------:R-:W4:Y:S04]  /*36230*/  LDL.LU R0, [R1+0x14f4] ;  /* 0x0014f40001007983 */ /* 0x000f280000300800 */
[----:B------:R-:W4:Y:S04]  /*36240*/  LDL.LU R15, [R1+0x14f8] ;  /* 0x0014f800010f7983 */ /* 0x000f280000300800 */
[----:B------:R-:W4:Y:S04]  /*36250*/  LDL.LU R19, [R1+0x14fc] ;  /* 0x0014fc0001137983 */ /* 0x000f280000300800 */
[----:B------:R-:W4:Y:S04]  /*36260*/  LDL.LU R13, [R1+0x1500] ;  /* 0x00150000010d7983 */ /* 0x000f280000300800 */
        /* <DEDUP_REMOVED lines=18> */
[----:B------:R-:W-:-:S03]  /*36390*/  MOV R39, R38 ;  /* 0x0000002600277202 */ /* 0x000fc60000000f00 */
[----:B------:R-:W-:Y:S01]  /*363a0*/  STL [R1+0x208c], R41 ;  /* 0x00208c2901007387 */ /* 0x000fe20000100800 */
[----:B------:R-:W-:-:S03]  /*363b0*/  IMAD R78, R11, -0x80, R78 ;  /* 0xffffff800b4e7824 */ /* 0x000fc600078e024e */
[----:B------:R-:W-:Y:S04]  /*363c0*/  STL [R1+0x20b0], R41 ;  /* 0x0020b02901007387 */ /* 0x000fe80000100800 */
[----:B------:R-:W-:Y:S04]  /*363d0*/  STL [R1+0x20e0], R41 ;  /* 0x0020e02901007387 */ /* 0x000fe80000100800 */
[----:B------:R-:W-:Y:S04]  /*363e0*/  STL [R1+0x20f8], R41 ;  /* 0x0020f82901007387 */ /* 0x000fe80000100800 */
[----:B------:R-:W-:Y:S04]  /*363f0*/  STL [R1+0x2110], R41 ;  /* 0x0021102901007387 */ /* 0x000fe80000100800 */
[----:B------:R-:W4:Y:S04]  /*36400*/  LDL.LU R11, [R1+0x6b8] ;  /* 0x0006b800010b7983 */ /* 0x000f280000300800 */
[----:B------:R-:W-:Y:S01]  /*36410*/  STL [R1+0x1fb0], R39 ;  /* 0x001fb02701007387 */ /* 0x000fe20000100800 */
[----:B------:R-:W-:-:S02]  /*36420*/  IMAD.MOV.U32 R33, RZ, RZ, R32 ;  /* 0x000000ffff217224 */ /* 0x000fc400078e0020 */
[----:B------:R-:W-:Y:S02]  /*36430*/  IMAD.MOV.U32 R31, RZ, RZ, R30 ;  /* 0x000000ffff1f7224 */ /* 0x000fe400078e001e */
[----:B------:R-:W-:Y:S02]  /*36440*/  IMAD.MOV.U32 R25, RZ, RZ, R24 ;  /* 0x000000ffff197224 */ /* 0x000fe400078e0018 */
[----:B------:R-:W-:Y:S02]  /*36450*/  IMAD.MOV.U32 R23, RZ, RZ, R22 ;  /* 0x000000ffff177224 */ /* 0x000fe400078e0016 */
[----:B------:R-:W-:Y:S02]  /*36460*/  IMAD.MOV.U32 R17, RZ, RZ, R16 ;  /* 0x000000ffff117224 */ /* 0x000fe400078e0010 */
[----:B--2---:R-:W-:-:S05]  /*36470*/  IMAD.MOV.U32 R38, RZ, RZ, R3 ;  /* 0x000000ffff267224 */ /* 0x004fca00078e0003 */
[----:B------:R-:W-:Y:S04]  /*36480*/  STL.64 [R1+0x1fc0], R38 ;  /* 0x001fc02601007387 */ /* 0x000fe80000100a00 */
[----:B------:R-:W2:Y:S01]  /*36490*/  LDL.LU R3, [R1+0x6bc] ;  /* 0x0006bc0001037983 */ /* 0x000ea20000300800 */
[----:B---3--:R-:W-:-:S03]  /*364a0*/  IMAD.MOV.U32 R32, RZ, RZ, R2 ;  /* 0x000000ffff207224 */ /* 0x008fc600078e0002 */
[----:B------:R-:W3:Y:S01]  /*364b0*/  LDL.LU R2, [R1+0x6c0] ;  /* 0x0006c00001027983 */ /* 0x000ee20000300800 */
[----:B----4-:R-:W-:-:S03]  /*364c0*/  IMAD.MOV.U32 R30, RZ, RZ, R6 ;  /* 0x000000ffff1e7224 */ /* 0x010fc600078e0006 */
[----:B------:R-:W-:Y:S04]  /*364d0*/  STL [R1+0x2028], R33 ;  /* 0x0020282101007387 */ /* 0x000fe80000100800 */
[----:B------:R-:W-:Y:S04]  /*364e0*/  STL.64 [R1+0x2040], R32 ;  /* 0x0020402001007387 */ /* 0x000fe80000100a00 */
[----:B------:R-:W4:Y:S01]  /*364f0*/  LDL.LU R6, [R1+0x6c4] ;  /* 0x0006c40001067983 */ /* 0x000f220000300800 */
[----:B------:R-:W-:-:S03]  /*36500*/  IMAD.MOV.U32 R24, RZ, RZ, R5 ;  /* 0x000000ffff187224 */ /* 0x000fc600078e0005 */
[----:B------:R-:W-:Y:S04]  /*36510*/  STL.64 [R1+0x2030], R30 ;  /* 0x0020301e01007387 */ /* 0x000fe80000100a00 */
[----:B------:R-:W4:Y:S01]  /*36520*/  LDL.LU R5, [R1+0x6c8] ;  /* 0x0006c80001057983 */ /* 0x000f220000300800 */
[----:B------:R-:W-:-:S03]  /*36530*/  IMAD.MOV.U32 R22, RZ, RZ, R4 ;  /* 0x000000ffff167224 */ /* 0x000fc600078e0004 */
[----:B------:R-:W-:Y:S04]  /*36540*/  STL [R1+0x2090], R24 ;  /* 0x0020901801007387 */ /* 0x000fe80000100800 */
[----:B------:R-:W-:Y:S04]  /*36550*/  STL [R1+0x207c], R25 ;  /* 0x00207c1901007387 */ /* 0x000fe80000100800 */
[----:B------:R-:W-:Y:S04]  /*36560*/  STL.64 [R1+0x20a8], R24 ;  /* 0x0020a81801007387 */ /* 0x000fe80000100a00 */
[----:B------:R-:W4:Y:S01]  /*36570*/  LDL.LU R4, [R1+0x6cc] ;  /* 0x0006cc0001047983 */ /* 0x000f220000300800 */
[----:B------:R-:W-:-:S03]  /*36580*/  IMAD.MOV.U32 R16, RZ, RZ, R0 ;  /* 0x000000ffff107224 */ /* 0x000fc600078e0000 */
[----:B------:R-:W-:Y:S04]  /*36590*/  STL.64 [R1+0x2080], R22 ;  /* 0x0020801601007387 */ /* 0x000fe80000100a00 */
[----:B------:R-:W4:Y:S01]  /*365a0*/  LDL.LU R0, [R1+0x6d0] ;  /* 0x0006d00001007983 */ /* 0x000f220000300800 */
[----:B------:R-:W-:-:S03]  /*365b0*/  LOP3.LUT R15, R15, R14, RZ, 0x3c, !PT ;  /* 0x0000000e0f0f7212 */ /* 0x000fc600078e3cff */
[----:B------:R-:W-:Y:S01]  /*365c0*/  STL [R1+0x20fc], R17 ;  /* 0x0020fc1101007387 */ /* 0x000fe20000100800 */
[----:B------:R-:W-:-:S03]  /*365d0*/  LOP3.LUT R14, R15, R14, RZ, 0x3c, !PT ;  /* 0x0000000e0f0e7212 */ /* 0x000fc600078e3cff */
[----:B------:R0:W-:Y:S01]  /*365e0*/  STL.64 [R1+0x2108], R16 ;  /* 0x0021081001007387 */ /* 0x0001e20000100a00 */
[----:B------:R-:W-:Y:S01]  /*365f0*/  LOP3.LUT R15, R15, R14, RZ, 0x3c, !PT ;  /* 0x0000000e0f0f7212 */ /* 0x000fe200078e3cff */
[----:B------:R-:W-:Y:S02]  /*36600*/  IMAD.MOV.U32 R77, RZ, RZ, R76 ;  /* 0x000000ffff4d7224 */ /* 0x000fe400078e004c */
[----:B------:R-:W-:Y:S02]  /*36610*/  IMAD.MOV.U32 R76, RZ, RZ, R19 ;  /* 0x000000ffff4c7224 */ /* 0x000fe400078e0013 */
[----:B------:R-:W-:Y:S02]  /*36620*/  IMAD.MOV.U32 R75, RZ, RZ, R74 ;  /* 0x000000ffff4b7224 */ /* 0x000fe400078e004a */
[----:B------:R-:W-:Y:S01]  /*36630*/  IMAD.MOV.U32 R74, RZ, RZ, R13 ;  /* 0x000000ffff4a7224 */ /* 0x000fe200078e000d */
[----:B0-----:R-:W4:Y:S01]  /*36640*/  LDL.LU R16, [R1+0x6d4] ;  /* 0x0006d40001107983 */ /* 0x001f220000300800 */
[----:B------:R-:W-:-:S03]  /*36650*/  IMAD.MOV.U32 R61, RZ, RZ, R60 ;  /* 0x000000ffff3d7224 */ /* 0x000fc600078e003c */
[----:B------:R0:W-:Y:S01]  /*36660*/  STL.64 [R1+0x2118], R14 ;  /* 0x0021180e01007387 */ /* 0x0001e20000100a00 */
[----:B------:R-:W-:-:S03]  /*36670*/  IMAD.MOV.U32 R59, RZ, RZ, R58 ;  /* 0x000000ffff3b7224 */ /* 0x000fc600078e003a */
[----:B0-----:R-:W4:Y:S04]  /*36680*/  LDL.LU R14, [R1+0x6d8] ;  /* 0x0006d800010e7983 */ /* 0x001f280000300800 */
[----:B------:R-:W-:Y:S04]  /*36690*/  STL.64 [R1+0x1ec0], R76 ;  /* 0x001ec04c01007387 */ /* 0x000fe80000100a00 */
[----:B------:R-:W-:Y:S04]  /*366a0*/  STL.64 [R1+0x1ed0], R74 ;  /* 0x001ed04a01007387 */ /* 0x000fe80000100a00 */
[----:B------:R-:W4:Y:S01]  /*366b0*/  LDL.LU R13, [R1+0x6dc] ;  /* 0x0006dc00010d7983 */ /* 0x000f220000300800 */
[----:B------:R-:W-:-:S02]  /*366c0*/  IMAD.MOV.U32 R49, RZ, RZ, R48 ;  /* 0x000000ffff317224 */ /* 0x000fc400078e0030 */
[----:B------:R-:W-:Y:S02]  /*366d0*/  IMAD.MOV.U32 R60, RZ, RZ, R11 ;  /* 0x000000ffff3c7224 */ /* 0x000fe400078e000b */
[----:B------:R-:W4:Y:S04]  /*366e0*/  LDL.LU R11, [R1+0x6e0] ;  /* 0x0006e000010b7983 */ /* 0x000f280000300800 */
[----:B------:R-:W-:Y:S01]  /*366f0*/  STL.64 [R1+0x1f78], R60 ;  /* 0x001f783c01007387 */ /* 0x000fe20000100a00 */
[----:B------:R-:W-:Y:S02]  /*36700*/  IMAD.MOV.U32 R47, RZ, RZ, R46 ;  /* 0x000000ffff2f7224 */ /* 0x000fe400078e002e */
[----:B------:R-:W-:Y:S02]  /*36710*/  IMAD.MOV.U32 R37, RZ, RZ, R36 ;  /* 0x000000ffff257224 */ /* 0x000fe400078e0024 */
[----:B------:R-:W-:-:S02]  /*36720*/  IMAD.MOV.U32 R35, RZ, RZ, R34 ;  /* 0x000000ffff237224 */ /* 0x000fc400078e0022 */
[----:B------:R-:W-:Y:S02]  /*36730*/  IMAD.MOV.U32 R29, RZ, RZ, R28 ;  /* 0x000000ffff1d7224 */ /* 0x000fe400078e001c */
[----:B--2---:R-:W-:Y:S02]  /*36740*/  IMAD.MOV.U32 R58, RZ, RZ, R3 ;  /* 0x000000ffff3a7224 */ /* 0x004fe400078e0003 */
[----:B------:R-:W2:Y:S01]  /*36750*/  LDL.LU R3, [R1+0x6e4] ;  /* 0x0006e40001037983 */ /* 0x000ea20000300800 */
[----:B---3--:R-:W-:-:S03]  /*36760*/  IMAD.MOV.U32 R48, RZ, RZ, R2 ;  /* 0x000000ffff307224 */ /* 0x008fc600078e0002 */
[----:B------:R-:W-:Y:S04]  /*36770*/  STL.64 [R1+0x1f80], R58 ;  /* 0x001f803a01007387 */ /* 0x000fe80000100a00 */
[----:B------:R-:W3:Y:S04]  /*36780*/  LDL.LU R2, [R1+0x6e8] ;  /* 0x0006e80001027983 */ /* 0x000ee80000300800 */
[----:B------:R-:W-:Y:S01]  /*36790*/  STL.64 [R1+0x1fa0], R48 ;  /* 0x001fa03001007387 */ /* 0x000fe20000100a00 */
[----:B----4-:R-:W-:-:S03]  /*367a0*/  IMAD.MOV.U32 R46, RZ, RZ, R6 ;  /* 0x000000ffff2e7224 */ /* 0x010fc600078e0006 */
[----:B------:R-:W4:Y:S04]  /*367b0*/  LDL.LU R17, [R1+0x6ec] ;  /* 0x0006ec0001117983 */ /* 0x000f280000300800 */
[----:B------:R-:W-:Y:S01]  /*367c0*/  STL [R1+0x1fc8], R47 ;  /* 0x001fc82f01007387 */ /* 0x000fe20000100800 */
[----:B------:R-:W-:-:S03]  /*367d0*/  IMAD.MOV.U32 R36, RZ, RZ, R5 ;  /* 0x000000ffff247224 */ /* 0x000fc600078e0005 */
[----:B------:R-:W-:Y:S04]  /*367e0*/  STL.64 [R1+0x1fe0], R46 ;  /* 0x001fe02e01007387 */ /* 0x000fe80000100a00 */
[----:B------:R-:W4:Y:S04]  /*367f0*/  LDL.LU R6, [R1+0x6f0] ;  /* 0x0006f00001067983 */ /* 0x000f280000300800 */
[----:B------:R-:W-:Y:S04]  /*36800*/  STL.64 [R1+0x1fd0], R36 ;  /* 0x001fd02401007387 */ /* 0x000fe80000100a00 */
[----:B------:R-:W4:Y:S01]  /*36810*/  LDL.LU R5, [R1+0x6f4] ;  /* 0x0006f40001057983 */ /* 0x000f220000300800 */
[----:B------:R-:W-:-:S03]  /*36820*/  IMAD.MOV.U32 R34, RZ, RZ, R4 ;  /* 0x000000ffff227224 */ /* 0x000fc600078e0004 */
[----:B------:R-:W4:Y:S04]  /*36830*/  LDL.LU R4, [R1+0x6f8] ;  /* 0x0006f80001047983 */ /* 0x000f280000300800 */
[----:B------:R-:W-:Y:S01]  /*36840*/  STL.64 [R1+0x1fe8], R34 ;  /* 0x001fe82201007387 */ /* 0x000fe20000100a00 */
[----:B------:R-:W-:-:S03]  /*36850*/  IMAD.MOV.U32 R28, RZ, RZ, R0 ;  /* 0x000000ffff1c7224 */ /* 0x000fc600078e0000 */
[----:B------:R-:W4:Y:S01]  /*36860*/  LDL.LU R0, [R1+0x6fc] ;  /* 0x0006fc0001007983 */ /* 0x000f220000300800 */
[----:B------:R-:W-:-:S03]  /*36870*/  IMAD.MOV.U32 R27, RZ, RZ, R26 ;  /* 0x000000ffff1b7224 */ /* 0x000fc600078e001a */
[----:B------:R-:W-:Y:S01]  /*36880*/  STL.64 [R1+0x2050], R28 ;  /* 0x0020501c01007387 */ /* 0x000fe20000100a00 */
[----:B------:R-:W-:Y:S02]  /*36890*/  IMAD.MOV.U32 R21, RZ, RZ, R20 ;  /* 0x000000ffff157224 */ /* 0x000fe400078e0014 */
[----:B------:R-:W-:Y:S02]  /*368a0*/  IMAD.MOV.U32 R19, RZ, RZ, R18 ;  /* 0x000000ffff137224 */ /* 0x000fe400078e0012 */
[----:B------:R-:W-:Y:S02]  /*368b0*/  IMAD.MOV.U32 R26, RZ, RZ, R16 ;  /* 0x000000ffff1a7224 */ /* 0x000fe400078e0010 */
[----:B------:R-:W4:Y:S04]  /*368c0*/  LDL.LU R16, [R1+0x700] ;  /* 0x0007000001107983 */ /* 0x000f280000300800 */
[----:B------:R-:W-:Y:S04]  /*368d0*/  STL [R1+0x2058], R27 ;  /* 0x0020581b01007387 */ /* 0x000fe80000100800 */
[----:B------:R-:W-:Y:S04]  /*368e0*/  STL.64 [R1+0x2070], R26 ;  /* 0x0020701a01007387 */ /* 0x000fe80000100a00 */
[----:B------:R-:W4:Y:S01]  /*368f0*/  LDL.LU R15, [R1+0x704] ;  /* 0x00070400010f7983 */ /* 0x000f220000300800 */
[----:B------:R-:W-:-:S03]  /*36900*/  IMAD.MOV.U32 R20, RZ, RZ, R14 ;  /* 0x000000ffff147224 */ /* 0x000fc600078e000e */
[----:B------:R-:W4:Y:S04]  /*36910*/  LDL.LU R14, [R1] ;  /* 0x00000000010e7983 */ /* 0x000f280000300800 */
[----:B------:R-:W-:Y:S01]  /*36920*/  STL.64 [R1+0x2098], R20 ;  /* 0x0020981401007387 */ /* 0x000fe20000100a00 */
[----:B------:R-:W-:Y:S02]  /*36930*/  IMAD.MOV.U32 R18, RZ, RZ, R13 ;  /* 0x000000ffff127224 */ /* 0x000fe400078e000d */
[----:B------:R-:W-:-:S03]  /*36940*/  IMAD.MOV.U32 R13, RZ, RZ, R12 ;  /* 0x000000ffff0d7224 */ /* 0x000fc600078e000c */
[----:B------:R-:W-:Y:S01]  /*36950*/  STL.64 [R1+0x20b8], R18 ;  /* 0x0020b81201007387 */ /* 0x000fe20000100a00 */
[----:B------:R-:W-:Y:S02]  /*36960*/  IMAD.MOV.U32 R73, RZ, RZ, R72 ;  /* 0x000000ffff497224 */ /* 0x000fe400078e0048 */
[----:B------:R-:W-:Y:S02]  /*36970*/  IMAD.MOV.U32 R12, RZ, RZ, R11 ;  /* 0x000000ffff0c7224 */ /* 0x000fe400078e000b */
[----:B------:R-:W-:-:S03]  /*36980*/  IMAD.MOV.U32 R11, RZ, RZ, R10 ;  /* 0x000000ffff0b7224 */ /* 0x000fc600078e000a */
[----:B------:R-:W-:Y:S04]  /*36990*/  STL [R1+0x2130], R12 ;  /* 0x0021300c01007387 */ /* 0x000fe80000100800 */
[----:B------:R-:W-:Y:S01]  /*369a0*/  STL [R1+0x2120], R13 ;  /* 0x0021200d01007387 */ /* 0x000fe20000100800 */
[----:B------:R-:W-:Y:S02]  /*369b0*/  IMAD.MOV.U32 R71, RZ, RZ, R70 ;  /* 0x000000ffff477224 */ /* 0x000fe400078e0046 */
[----:B------:R-:W-:Y:S02]  /*369c0*/  IMAD.MOV.U32 R69, RZ, RZ, R68 ;  /* 0x000000ffff457224 */ /* 0x000fe400078e0044 */
[----:B------:R-:W-:Y:S01]  /*369d0*/  IMAD.MOV.U32 R67, RZ, RZ, R66 ;  /* 0x000000ffff437224 */ /* 0x000fe200078e0042 */
[----:B------:R-:W-:Y:S01]  /*369e0*/  MOV R57, R56 ;  /* 0x0000003800397202 */ /* 0x000fe20000000f00 */
[----:B------:R-:W-:-:S02]  /*369f0*/  IMAD.MOV.U32 R55, RZ, RZ, R54 ;  /* 0x000000ffff377224 */ /* 0x000fc400078e0036 */
[----:B--2---:R-:W-:Y:S02]  /*36a00*/  IMAD.MOV.U32 R10, RZ, RZ, R3 ;  /* 0x000000ffff0a7224 */ /* 0x004fe400078e0003 */
[----:B------:R-:W2:Y:S04]  /*36a10*/  LDL.LU R3, [R1+0x8] ;  /* 0x0000080001037983 */ /* 0x000ea80000300800 */
[----:B------:R0:W-:Y:S01]  /*36a20*/  STL.64 [R1+0x2128], R10 ;  /* 0x0021280a01007387 */ /* 0x0001e20000100a00 */
[----:B---3--:R-:W-:-:S03]  /*36a30*/  IMAD.MOV.U32 R72, RZ, RZ, R2 ;  /* 0x000000ffff487224 */ /* 0x008fc600078e0002 */
[----:B------:R-:W3:Y:S01]  /*36a40*/  LDL.LU R2, [R1+0x10] ;  /* 0x0000100001027983 */ /* 0x000ee20000300800 */
[----:B----4-:R-:W-:-:S03]  /*36a50*/  IMAD.MOV.U32 R70, RZ, RZ, R17 ;  /* 0x000000ffff467224 */ /* 0x010fc600078e0011 */
[----:B------:R-:W-:Y:S04]  /*36a60*/  STL.64 [R1+0x1ed8], R72 ;  /* 0x001ed84801007387 */ /* 0x000fe80000100a00 */
[----:B0-----:R-:W4:Y:S04]  /*36a70*/  LDL.LU R10, [R1+0x18] ;  /* 0x00001800010a7983 */ /* 0x001f280000300800 */
[----:B------:R-:W-:Y:S01]  /*36a80*/  STL.64 [R1+0x1ee0], R70 ;  /* 0x001ee04601007387 */ /* 0x000fe20000100a00 */
[----:B------:R-:W-:-:S03]  /*36a90*/  IMAD.MOV.U32 R68, RZ, RZ, R6 ;  /* 0x000000ffff447224 */ /* 0x000fc600078e0006 */
[----:B------:R-:W4:Y:S01]  /*36aa0*/  LDL.LU R6, [R1+0x20] ;  /* 0x0000200001067983 */ /* 0x000f220000300800 */
[----:B------:R-:W-:-:S03]  /*36ab0*/  IMAD.MOV.U32 R66, RZ, RZ, R5 ;  /* 0x000000ffff427224 */ /* 0x000fc600078e0005 */
[----:B------:R-:W-:Y:S01]  /*36ac0*/  STL.64 [R1+0x1ee8], R68 ;  /* 0x001ee84401007387 */ /* 0x000fe20000100a00 */
[----:B------:R-:W-:-:S03]  /*36ad0*/  IMAD.MOV.U32 R56, RZ, RZ, R4 ;  /* 0x000000ffff387224 */ /* 0x000fc600078e0004 */
[----:B------:R-:W-:Y:S04]  /*36ae0*/  STL.64 [R1+0x1ef0], R66 ;  /* 0x001ef04201007387 */ /* 0x000fe80000100a00 */
[----:B------:R-:W4:Y:S04]  /*36af0*/  LDL.LU R5, [R1+0x28] ;  /* 0x0000280001057983 */ /* 0x000f280000300800 */
[----:B------:R-:W-:Y:S01]  /*36b00*/  STL.64 [R1+0x1f88], R56 ;  /* 0x001f883801007387 */ /* 0x000fe20000100a00 */
[----:B------:R-:W-:-:S03]  /*36b10*/  IMAD.MOV.U32 R54, RZ, RZ, R0 ;  /* 0x000000ffff367224 */ /* 0x000fc600078e0000 */
[----:B------:R-:W4:Y:S04]  /*36b20*/  LDL.LU R4, [R1+0x30] ;  /* 0x0000300001047983 */ /* 0x000f280000300800 */
[----:B------:R-:W4:Y:S01]  /*36b30*/  LDL.LU R0, [R1+0x38] ;  /* 0x0000380001007983 */ /* 0x000f220000300800 */
[----:B------:R-:W-:Y:S02]  /*36b40*/  IMAD.MOV.U32 R45, RZ, RZ, R44 ;  /* 0x000000ffff2d7224 */ /* 0x000fe400078e002c */
[----:B------:R-:W-:Y:S01]  /*36b50*/  IMAD.MOV.U32 R43, RZ, RZ, R42 ;  /* 0x000000ffff2b7224 */ /* 0x000fe200078e002a */
[----:B------:R-:W-:Y:S01]  /*36b60*/  STL.64 [R1+0x1ff8], R54 ;  /* 0x001ff83601007387 */ /* 0x000fe20000100a00 */
[----:B------:R-:W-:Y:S02]  /*36b70*/  IMAD.MOV.U32 R44, RZ, RZ, R16 ;  /* 0x000000ffff2c7224 */ /* 0x000fe400078e0010 */
[----:B------:R-:W-:-:S03]  /*36b80*/  IMAD.MOV.U32 R39, RZ, RZ, R79 ;  /* 0x000000ffff277224 */ /* 0x000fc600078e004f */
[----:B------:R-:W-:Y:S01]  /*36b90*/  STL.64 [R1+0x2008], R44 ;  /* 0x0020082c01007387 */ /* 0x000fe20000100a00 */
[----:B------:R-:W-:-:S05]  /*36ba0*/  IMAD.MOV.U32 R42, RZ, RZ, R15 ;  /* 0x000000ffff2a7224 */ /* 0x000fca00078e000f */
[----:B------:R-:W-:Y:S01]  /*36bb0*/  STL.64 [R1+0x2010], R42 ;  /* 0x0020102a01007387 */ /* 0x000fe20000100a00 */
[----:B------:R-:W-:-:S03]  /*36bc0*/  IMAD.MOV.U32 R38, RZ, RZ, R14 ;  /* 0x000000ffff267224 */ /* 0x000fc600078e000e */
[----:B------:R-:W4:Y:S04]  /*36bd0*/  LDL.LU R18, [R1+0x40] ;  /* 0x0000400001127983 */ /* 0x000f280000300800 */
[----:B------:R-:W-:Y:S04]  /*36be0*/  STL [R1+0x1f28], R79 ;  /* 0x001f284f01007387 */ /* 0x000fe80000100800 */
[----:B------:R-:W-:Y:S04]  /*36bf0*/  STL [R1+0x1f58], R79 ;  /* 0x001f584f01007387 */ /* 0x000fe80000100800 */
[----:B------:R-:W-:Y:S04]  /*36c00*/  STL [R1+0x20c0], R79 ;  /* 0x0020c04f01007387 */ /* 0x000fe80000100800 */
[----:B------:R-:W-:Y:S04]  /*36c10*/  STL [R1+0x20f0], R79 ;  /* 0x0020f04f01007387 */ /* 0x000fe80000100800 */
[----:B------:R-:W-:Y:S04]  /*36c20*/  STL [R1+0x2140], R79 ;  /* 0x0021404f01007387 */ /* 0x000fe80000100800 */
[----:B------:R-:W-:Y:S04]  /*36c30*/  STL.64 [R1], R38 ;  /* 0x0000002601007387 */ /* 0x000fe80000100a00 */
[----:B------:R-:W-:Y:S04]  /*36c40*/  STL.64 [R1+0x2018], R38 ;  /* 0x0020182601007387 */ /* 0x000fe80000100a00 */
[----:B------:R-:W4:Y:S01]  /*36c50*/  LDL.LU R13, [R1+0x48] ;  /* 0x00004800010d7983 */ /* 0x000f220000300800 */
[----:B------:R-:W-:-:S02]  /*36c60*/  IMAD.MOV.U32 R37, RZ, RZ, R80 ;  /* 0x000000ffff257224 */ /* 0x000fc400078e0050 */
[----:B------:R-:W-:Y:S02]  /*36c70*/  IMAD.MOV.U32 R31, RZ, RZ, R81 ;  /* 0x000000ffff1f7224 */ /* 0x000fe400078e0051 */
[----:B------:R-:W-:Y:S02]  /*36c80*/  IMAD.MOV.U32 R33, RZ, RZ, R82 ;  /* 0x000000ffff217224 */ /* 0x000fe400078e0052 */
[----:B------:R-:W-:Y:S02]  /*36c90*/  IMAD.MOV.U32 R21, RZ, RZ, R83 ;  /* 0x000000ffff157224 */ /* 0x000fe400078e0053 */
[----:B--2---:R-:W-:Y:S02]  /*36ca0*/  IMAD.MOV.U32 R36, RZ, RZ, R3 ;  /* 0x000000ffff247224 */ /* 0x004fe400078e0003 */
[----:B------:R-:W2:Y:S01]  /*36cb0*/  LDL.LU R3, [R1+0x50] ;  /* 0x0000500001037983 */ /* 0x000ea20000300800 */
[----:B---3--:R-:W-:-:S03]  /*36cc0*/  IMAD.MOV.U32 R30, RZ, RZ, R2 ;  /* 0x000000ffff1e7224 */ /* 0x008fc600078e0002 */
[----:B------:R-:W3:Y:S04]  /*36cd0*/  LDL.LU R2, [R1+0x58] ;  /* 0x0000580001027983 */ /* 0x000ee80000300800 */
[----:B------:R-:W-:Y:S01]  /*36ce0*/  STL.64 [R1+0x8], R36 ;  /* 0x0000082401007387 */ /* 0x000fe20000100a00 */
[----:B----4-:R-:W-:-:S03]  /*36cf0*/  IMAD.MOV.U32 R32, RZ, RZ, R10 ;  /* 0x000000ffff207224 */ /* 0x010fc600078e000a */
[----:B------:R-:W-:Y:S04]  /*36d00*/  STL.64 [R1+0x2060], R36 ;  /* 0x0020602401007387 */ /* 0x000fe80000100a00 */
[----:B------:R-:W-:Y:S01]  /*36d10*/  STL.64 [R1+0x10], R30 ;  /* 0x0000101e01007387 */ /* 0x000fe20000100a00 */
[----:B------:R-:W-:-:S03]  /*36d20*/  IMAD.MOV.U32 R20, RZ, RZ, R6 ;  /* 0x000000ffff147224 */ /* 0x000fc600078e0006 */
[----:B------:R-:W-:Y:S04]  /*36d30*/  STL.64 [R1+0x20c8], R30 ;  /* 0x0020c81e01007387 */ /* 0x000fe80000100a00 */
[----:B------:R-:W-:Y:S04]  /*36d40*/  STL.64 [R1+0x18], R32 ;  /* 0x0000182001007387 */ /* 0x000fe80000100a00 */
[----:B------:R-:W-:Y:S04]  /*36d50*/  STL.64 [R1+0x20d8], R32 ;  /* 0x0020d82001007387 */ /* 0x000fe80000100a00 */
[----:B------:R-:W-:Y:S04]  /*36d60*/  STL.64 [R1+0x20], R20 ;  /* 0x0000201401007387 */ /* 0x000fe80000100a00 */
[----:B------:R-:W-:Y:S01]  /*36d70*/  STL.64 [R1+0x20e8], R20 ;  /* 0x0020e81401007387 */ /* 0x000fe20000100a00 */
[----:B------:R-:W-:-:S03]  /*36d80*/  IMAD.MOV.U32 R24, RZ, RZ, R5 ;  /* 0x000000ffff187224 */ /* 0x000fc600078e0005 */
[----:B------:R-:W4:Y:S04]  /*36d90*/  LDL.LU R12, [R1+0x60] ;  /* 0x00006000010c7983 */ /* 0x000f280000300800 */
[----:B------:R-:W4:Y:S04]  /*36da0*/  LDL.LU R11, [R1+0x68] ;  /* 0x00006800010b7983 */ /* 0x000f280000300800 */
[----:B------:R-:W4:Y:S04]  /*36db0*/  LDL.LU R10, [R1+0x708] ;  /* 0x00070800010a7983 */ /* 0x000f280000300800 */
[----:B------:R-:W4:Y:S04]  /*36dc0*/  LDL.LU R6, [R1+0x70] ;  /* 0x0000700001067983 */ /* 0x000f280000300800 */
[----:B------:R-:W4:Y:S01]  /*36dd0*/  LDL.LU R5, [R1+0x70c] ;  /* 0x00070c0001057983 */ /* 0x000f220000300800 */
[----:B------:R-:W-:-:S03]  /*36de0*/  IMAD.MOV.U32 R16, RZ, RZ, R4 ;  /* 0x000000ffff107224 */ /* 0x000fc600078e0004 */
[----:B------:R-:W4:Y:S01]  /*36df0*/  LDL.LU R4, [R1+0x78] ;  /* 0x0000780001047983 */ /* 0x000f220000300800 */
[----:B------:R-:W-:-:S03]  /*36e00*/  IMAD.MOV.U32 R14, RZ, RZ, R0 ;  /* 0x000000ffff0e7224 */ /* 0x000fc600078e0000 */
[----:B------:R-:W4:Y:S01]  /*36e10*/  LDL.LU R0, [R1+0x710] ;  /* 0x0007100001007983 */ /* 0x000f220000300800 */
[----:B------:R-:W-:Y:S02]  /*36e20*/  IMAD.MOV.U32 R25, RZ, RZ, R84 ;  /* 0x000000ffff197224 */ /* 0x000fe400078e0054 */
[----:B------:R-:W-:Y:S02]  /*36e30*/  IMAD.MOV.U32 R17, RZ, RZ, R85 ;  /* 0x000000ffff117224 */ /* 0x000fe400078e0055 */
[----:B------:R-:W-:Y:S01]  /*36e40*/  IMAD.MOV.U32 R15, RZ, RZ, R86 ;  /* 0x000000ffff0f7224 */ /* 0x000fe200078e0056 */
[----:B------:R-:W-:Y:S04]  /*36e50*/  STL.64 [R1+0x28], R24 ;  /* 0x0000281801007387 */ /* 0x000fe80000100a00 */
[----:B------:R-:W-:Y:S04]  /*36e60*/  STL.64 [R1+0x2138], R24 ;  /* 0x0021381801007387 */ /* 0x000fe80000100a00 */
[----:B------:R-:W-:Y:S04]  /*36e70*/  STL.64 [R1+0x30], R16 ;  /* 0x0000301001007387 */ /* 0x000fe80000100a00 */
[----:B------:R0:W-:Y:S01]  /*36e80*/  STL.64 [R1+0x2148], R16 ;  /* 0x0021481001007387 */ /* 0x0001e20000100a00 */
[----:B------:R-:W-:-:S03]  /*36e90*/  IMAD.MOV.U32 R80, RZ, RZ, R18 ;  /* 0x000000ffff507224 */ /* 0x000fc600078e0012 */
[----:B------:R-:W-:Y:S04]  /*36ea0*/  STL.64 [R1+0x38], R14 ;  /* 0x0000380e01007387 */ /* 0x000fe80000100a00 */
[----:B------:R-:W-:Y:S04]  /*36eb0*/  STL [R1+0x2160], R14 ;  /* 0x0021600e01007387 */ /* 0x000fe80000100800 */
[----:B------:R1:W-:Y:S04]  /*36ec0*/  STL [R1+0x2150], R15 ;  /* 0x0021500f01007387 */ /* 0x0003e80000100800 */
[----:B------:R-:W4:Y:S04]  /*36ed0*/  LDL.LU R19, [R1+0x80] ;  /* 0x0000800001137983 */ /* 0x000f280000300800 */
[----:B------:R-:W4:Y:S04]  /*36ee0*/  LDL.LU R18, [R1+0x714] ;  /* 0x0007140001127983 */ /* 0x000f280000300800 */
[----:B0-----:R-:W4:Y:S04]  /*36ef0*/  LDL.LU R17, [R1+0x88] ;  /* 0x0000880001117983 */ /* 0x001f280000300800 */
[----:B------:R-:W4:Y:S04]  /*36f00*/  LDL.LU R16, [R1+0x718] ;  /* 0x0007180001107983 */ /* 0x000f280000300800 */
[----:B-1----:R-:W4:Y:S04]  /*36f10*/  LDL.LU R15, [R1+0x90] ;  /* 0x00009000010f7983 */ /* 0x002f280000300800 */
[----:B------:R-:W4:Y:S01]  /*36f20*/  LDL.LU R14, [R1+0x71c] ;  /* 0x00071c00010e7983 */ /* 0x000f220000300800 */
[----:B------:R-:W-:-:S02]  /*36f30*/  IMAD.MOV.U32 R81, RZ, RZ, R87 ;  /* 0x000000ffff517224 */ /* 0x000fc400078e0057 */
[----:B------:R-:W-:Y:S02]  /*36f40*/  IMAD.MOV.U32 R82, RZ, RZ, R13 ;  /* 0x000000ffff527224 */ /* 0x000fe400078e000d */
[----:B------:R-:W-:Y:S02]  /*36f50*/  IMAD.MOV.U32 R83, RZ, RZ, R88 ;  /* 0x000000ffff537224 */ /* 0x000fe400078e0058 */
[----:B------:R-:W-:Y:S02]  /*36f60*/  IMAD.MOV.U32 R85, RZ, RZ, R89 ;  /* 0x000000ffff557224 */ /* 0x000fe400078e0059 */
[----:B------:R-:W-:Y:S02]  /*36f70*/  IMAD.MOV.U32 R87, RZ, RZ, R91 ;  /* 0x000000ffff577224 */ /* 0x000fe400078e005b */
[----:B--2---:R-:W-:Y:S02]  /*36f80*/  IMAD.MOV.U32 R84, RZ, RZ, R3 ;  /* 0x000000ffff547224 */ /* 0x004fe400078e0003 */
[----:B------:R-:W2:Y:S01]  /*36f90*/  LDL.LU R3, [R1+0x98] ;  /* 0x0000980001037983 */ /* 0x000ea20000300800 */
[----:B---3--:R-:W-:-:S03]  /*36fa0*/  IMAD.MOV.U32 R86, RZ, RZ, R2 ;  /* 0x000000ffff567224 */ /* 0x008fc600078e0002 */
[----:B------:R-:W3:Y:S04]  /*36fb0*/  LDL.LU R2, [R1+0x720] ;  /* 0x0007200001027983 */ /* 0x000ee80000300800 */
[----:B------:R-:W-:Y:S04]  /*36fc0*/  STL [R1+0x2170], R91 ;  /* 0x0021705b01007387 */ /* 0x000fe80000100800 */
[----:B------:R-:W-:Y:S04]  /*36fd0*/  STL.64 [R1+0x40], R80 ;  /* 0x0000405001007387 */ /* 0x000fe80000100a00 */
[----:B------:R-:W-:Y:S04]  /*36fe0*/  STL.64 [R1+0x1ef8], R80 ;  /* 0x001ef85001007387 */ /* 0x000fe80000100a00 */
[----:B------:R-:W-:Y:S04]  /*36ff0*/  STL.64 [R1+0x48], R82 ;  /* 0x0000485201007387 */ /* 0x000fe80000100a00 */
[----:B------:R-:W-:Y:S04]  /*37000*/  STL.64 [R1+0x1f00], R82 ;  /* 0x001f005201007387 */ /* 0x000fe80000100a00 */
[----:B------:R-:W-:Y:S04]  /*37010*/  STL.64 [R1+0x50], R84 ;  /* 0x0000505401007387 */ /* 0x000fe80000100a00 */
[----:B------:R-:W-:Y:S04]  /*37020*/  STL.64 [R1+0x1f08], R84 ;  /* 0x001f085401007387 */ /* 0x000fe80000100a00 */
[----:B------:R-:W-:Y:S04]  /*37030*/  STL.64 [R1+0x58], R86 ;  /* 0x0000585601007387 */ /* 0x000fe80000100a00 */
[----:B------:R-:W-:Y:S01]  /*37040*/  STL.64 [R1+0x1f10], R86 ;  /* 0x001f105601007387 */ /* 0x000fe20000100a00 */
[----:B----4-:R-:W-:-:S03]  /*37050*/  IMAD.MOV.U32 R64, RZ, RZ, R12 ;  /* 0x000000ffff407224 */ /* 0x010fc600078e000c */
[----:B------:R-:W-:Y:S01]  /*37060*/  STL [R1+0x2190], R92 ;  /* 0x0021905c01007387 */ /* 0x000fe20000100800 */
[----:B------:R-:W-:-:S03]  /*37070*/  IMAD.MOV.U32 R63, RZ, RZ, R11 ;  /* 0x000000ffff3f7224 */ /* 0x000fc600078e000b */
[----:B------:R-:W4:Y:S01]  /*37080*/  LDL.LU R13, [R1+0xa0] ;  /* 0x0000a000010d7983 */ /* 0x000f220000300800 */
[----:B------:R-:W-:-:S03]  /*37090*/  IMAD.MOV.U32 R62, RZ, RZ, R10 ;  /* 0x000000ffff3e7224 */ /* 0x000fc600078e000a */
[----:B------:R-:W4:Y:S01]  /*370a0*/  LDL.LU R12, [R1+0x724] ;  /* 0x00072400010c7983 */ /* 0x000f220000300800 */
[----:B------:R-:W-:-:S03]  /*370b0*/  IMAD.MOV.U32 R51, RZ, RZ, R6 ;  /* 0x000000ffff337224 */ /* 0x000fc600078e0006 */
[----:B------:R-:W4:Y:S01]  /*370c0*/  LDL.LU R11, [R1+0xa8] ;  /* 0x0000a800010b7983 */ /* 0x000f220000300800 */
[----:B------:R-:W-:-:S03]  /*370d0*/  IMAD.MOV.U32 R50, RZ, RZ, R5 ;  /* 0x000000ffff327224 */ /* 0x000fc600078e0005 */
[----:B------:R-:W4:Y:S04]  /*370e0*/  LDL.LU R10, [R1+0x728] ;  /* 0x00072800010a7983 */ /* 0x000f280000300800 */
[----:B------:R-:W4:Y:S04]  /*370f0*/  LDL.LU R6, [R1+0xb0] ;  /* 0x0000b00001067983 */ /* 0x000f280000300800 */
[----:B------:R-:W4:Y:S01]  /*37100*/  LDL.LU R5, [R1+0x72c] ;  /* 0x00072c0001057983 */ /* 0x000f220000300800 */
[----:B------:R-:W-:-:S03]  /*37110*/  IMAD.MOV.U32 R49, RZ, RZ, R4 ;  /* 0x000000ffff317224 */ /* 0x000fc600078e0004 */
[----:B------:R-:W4:Y:S01]  /*37120*/  LDL.LU R4, [R1+0xb8] ;  /* 0x0000b80001047983 */ /* 0x000f220000300800 */
[----:B------:R-:W-:-:S03]  /*37130*/  IMAD.MOV.U32 R48, RZ, RZ, R0 ;  /* 0x000000ffff307224 */ /* 0x000fc600078e0000 */
[----:B------:R-:W4:Y:S01]  /*37140*/  LDL.LU R0, [R1+0x730] ;  /* 0x0007300001007983 */ /* 0x000f220000300800 */
[----:B------:R-:W-:-:S05]  /*37150*/  IMAD.MOV.U32 R65, RZ, RZ, R92 ;  /* 0x000000ffff417224 */ /* 0x000fca00078e005c */
[----:B------:R-:W-:Y:S04]  /*37160*/  STL.64 [R1+0x60], R64 ;  /* 0x0000604001007387 */ /* 0x000fe80000100a00 */
[----:B------:R-:W-:Y:S04]  /*37170*/  STL.64 [R1+0x2158], R64 ;  /* 0x0021584001007387 */ /* 0x000fe80000100a00 */
[----:B------:R-:W-:Y:S04]  /*37180*/  STL.64 [R1+0x68], R62 ;  /* 0x0000683e01007387 */ /* 0x000fe80000100a00 */
[----:B------:R-:W-:Y:S04]  /*37190*/  STL.64 [R1+0x2168], R62 ;  /* 0x0021683e01007387 */ /* 0x000fe80000100a00 */
[----:B------:R-:W-:Y:S04]  /*371a0*/  STL.64 [R1+0x70], R50 ;  /* 0x0000703201007387 */ /* 0x000fe80000100a00 */
[----:B------:R-:W-:Y:S04]  /*371b0*/  STL.64 [R1+0x2178], R50 ;  /* 0x0021783201007387 */ /* 0x000fe80000100a00 */
[----:B------:R-:W-:Y:S01]  /*371c0*/  STL.64 [R1+0x78], R48 ;  /* 0x0000783001007387 */ /* 0x000fe20000100a00 */
[----:B------:R-:W-:-:S03]  /*371d0*/  IMAD.MOV.U32 R35, RZ, RZ, R17 ;  /* 0x000000ffff237224 */ /* 0x000fc600078e0011 */
[----:B------:R-:W-:Y:S01]  /*371e0*/  STL.64 [R1+0x2180], R48 ;  /* 0x0021803001007387 */ /* 0x000fe20000100a00 */
[----:B------:R-:W-:-:S03]  /*371f0*/  IMAD.MOV.U32 R34, RZ, RZ, R16 ;  /* 0x000000ffff227224 */ /* 0x000fc600078e0010 */
        /* <DEDUP_REMOVED lines=8> */
[----:B--2---:R-:W-:Y:S02]  /*37280*/  IMAD.MOV.U32 R37, RZ, RZ, R3 ;  /* 0x000000ffff257224 */ /* 0x004fe400078e0003 */
[----:B------:R-:W2:Y:S01]  /*37290*/  LDL.LU R3, [R1+0xd0] ;  /* 0x0000d00001037983 */ /* 0x000ea20000300800 */
[----:B---3--:R-:W-:-:S03]  /*372a0*/  IMAD.MOV.U32 R36, RZ, RZ, R2 ;  /* 0x000000ffff247224 */ /* 0x008fc600078e0002 */
[----:B------:R-:W2:Y:S04]  /*372b0*/  LDL.LU R2, [R1+0x744] ;  /* 0x0007440001027983 */ /* 0x000ea80000300800 */
[----:B------:R-:W3:Y:S04]  /*372c0*/  LDL.LU R15, [R1+0xd8] ;  /* 0x0000d800010f7983 */ /* 0x000ee80000300800 */
[----:B------:R-:W2:Y:S04]  /*372d0*/  LDL.LU R14, [R1+0x748] ;  /* 0x00074800010e7983 */ /* 0x000ea80000300800 */
[----:B------:R-:W-:Y:S04]  /*372e0*/  STL.64 [R1+0x80], R46 ;  /* 0x0000802e01007387 */ /* 0x000fe80000100a00 */
[----:B------:R-:W-:Y:S04]  /*372f0*/  STL.64 [R1+0x2188], R46 ;  /* 0x0021882e01007387 */ /* 0x000fe80000100a00 */
[----:B------:R-:W-:Y:S04]  /*37300*/  STL.64 [R1+0x88], R34 ;  /* 0x0000882201007387 */ /* 0x000fe80000100a00 */
[----:B------:R-:W-:Y:S04]  /*37310*/  STL.64 [R1+0x2198], R34 ;  /* 0x0021982201007387 */ /* 0x000fe80000100a00 */
[----:B------:R-:W-:Y:S04]  /*37320*/  STL.64 [R1+0x90], R28 ;  /* 0x0000901c01007387 */ /* 0x000fe80000100a00 */
[----:B------:R-:W-:Y:S04]  /*37330*/  STL [R1+0x21b0], R28 ;  /* 0x0021b01c01007387 */ /* 0x000fe80000100800 */
[----:B------:R-:W-:Y:S04]  /*37340*/  STL [R1+0x21a0], R29 ;  /* 0x0021a01d01007387 */ /* 0x000fe80000100800 */
[----:B------:R-:W-:Y:S01]  /*37350*/  STL.64 [R1+0x98], R36 ;  /* 0x0000982401007387 */ /* 0x000fe20000100a00 */
[----:B----4-:R-:W-:-:S03]  /*37360*/  IMAD.MOV.U32 R19, RZ, RZ, R13 ;  /* 0x000000ffff137224 */ /* 0x010fc600078e000d */
[----:B------:R-:W-:Y:S01]  /*37370*/  STL.64 [R1+0x21a8], R36 ;  /* 0x0021a82401007387 */ /* 0x000fe20000100a00 */
[----:B------:R-:W-:-:S03]  /*37380*/  MOV R18, R12 ;  /* 0x0000000c00127202 */ /* 0x000fc60000000f00 */
[----:B------:R-:W4:Y:S04]  /*37390*/  LDL.LU R23, [R1+0xe0] ;  /* 0x0000e00001177983 */ /* 0x000f280000300800 */
[----:B------:R-:W4:Y:S01]  /*373a0*/  LDL.LU R22, [R1+0x74c] ;  /* 0x00074c0001167983 */ /* 0x000f220000300800 */
[----:B------:R-:W-:-:S03]  /*373b0*/  IMAD.MOV.U32 R31, RZ, RZ, R11 ;  /* 0x000000ffff1f7224 */ /* 0x000fc600078e000b */
[----:B------:R-:W4:Y:S01]  /*373c0*/  LDL.LU R13, [R1+0xe8] ;  /* 0x0000e800010d7983 */ /* 0x000f220000300800 */
[----:B------:R-:W-:-:S03]  /*373d0*/  IMAD.MOV.U32 R30, RZ, RZ, R10 ;  /* 0x000000ffff1e7224 */ /* 0x000fc600078e000a */
[----:B------:R-:W4:Y:S01]  /*373e0*/  LDL.LU R12, [R1+0x750] ;  /* 0x00075000010c7983 */ /* 0x000f220000300800 */
[----:B------:R-:W-:Y:S02]  /*373f0*/  IMAD.MOV.U32 R11, RZ, RZ, R6 ;  /* 0x000000ffff0b7224 */ /* 0x000fe400078e0006 */
[----:B------:R-:W-:Y:S01]  /*37400*/  IMAD.MOV.U32 R10, RZ, RZ, R5 ;  /* 0x000000ffff0a7224 */ /* 0x000fe200078e0005 */
[----:B------:R-:W4:Y:S04]  /*37410*/  LDL.LU R6, [R1+0xf0] ;  /* 0x0000f00001067983 */ /* 0x000f280000300800 */
[----:B------:R-:W4:Y:S01]  /*37420*/  LDL.LU R5, [R1+0x754] ;  /* 0x0007540001057983 */ /* 0x000f220000300800 */
[----:B------:R-:W-:-:S03]  /*37430*/  IMAD.MOV.U32 R25, RZ, RZ, R4 ;  /* 0x000000ffff197224 */ /* 0x000fc600078e0004 */
[----:B------:R-:W4:Y:S01]  /*37440*/  LDL.LU R4, [R1+0xf8] ;  /* 0x0000f80001047983 */ /* 0x000f220000300800 */
[----:B------:R-:W-:-:S03]  /*37450*/  IMAD.MOV.U32 R24, RZ, RZ, R0 ;  /* 0x000000ffff187224 */ /* 0x000fc600078e0000 */
[----:B------:R-:W4:Y:S04]  /*37460*/  LDL.LU R0, [R1+0x758] ;  /* 0x0007580001007983 */ /* 0x000f280000300800 */
[----:B------:R-:W-:Y:S04]  /*37470*/  STL.64 [R1+0xa0], R18 ;  /* 0x0000a01201007387 */ /* 0x000fe80000100a00 */
[----:B------:R0:W-:Y:S04]  /*37480*/  STL.64 [R1+0x21b8], R18 ;  /* 0x0021b81201007387 */ /* 0x0001e80000100a00 */
[----:B------:R-:W-:Y:S04]  /*37490*/  STL.64 [R1+0xa8], R30 ;  /* 0x0000a81e01007387 */ /* 0x000fe80000100a00 */
[----:B------:R-:W-:Y:S04]  /*374a0*/  STL [R1+0x21d0], R30 ;  /* 0x0021d01e01007387 */ /* 0x000fe80000100800 */
[----:B------:R-:W-:Y:S04]  /*374b0*/  STL [R1+0x21c0], R31 ;  /* 0x0021c01f01007387 */ /* 0x000fe80000100800 */
[----:B------:R-:W-:Y:S04]  /*374c0*/  STL.64 [R1+0xb0], R10 ;  /* 0x0000b00a01007387 */ /* 0x000fe80000100a00 */
[----:B------:R1:W-:Y:S04]  /*374d0*/  STL.64 [R1+0x21c8], R10 ;  /* 0x0021c80a01007387 */ /* 0x0003e80000100a00 */
[----:B------:R-:W-:Y:S01]  /*374e0*/  STL.64 [R1+0xb8], R24 ;  /* 0x0000b81801007387 */ /* 0x000fe20000100a00 */
[----:B------:R-:W-:-:S03]  /*374f0*/  IMAD.MOV.U32 R89, RZ, RZ, R21 ;  /* 0x000000ffff597224 */ /* 0x000fc600078e0015 */
[----:B------:R0:W-:Y:S01]  /*37500*/  STL.64 [R1+0x21d8], R24 ;  /* 0x0021d81801007387 */ /* 0x0001e20000100a00 */
[----:B------:R-:W-:-:S03]  /*37510*/  IMAD.MOV.U32 R88, RZ, RZ, R20 ;  /* 0x000000ffff587224 */ /* 0x000fc600078e0014 */
[----:B------:R-:W4:Y:S01]  /*37520*/  LDL.LU R21, [R1+0x100] ;  /* 0x0001000001157983 */ /* 0x000f220000300800 */
[----:B------:R-:W-:-:S03]  /*37530*/  IMAD.MOV.U32 R77, RZ, RZ, R17 ;  /* 0x000000ffff4d7224 */ /* 0x000fc600078e0011 */
[----:B------:R-:W4:Y:S01]  /*37540*/  LDL.LU R20, [R1+0x75c] ;  /* 0x00075c0001147983 */ /* 0x000f220000300800 */
[----:B------:R-:W-:-:S03]  /*37550*/  IMAD.MOV.U32 R76, RZ, RZ, R16 ;  /* 0x000000ffff4c7224 */ /* 0x000fc600078e0010 */
[----:B0-----:R-:W4:Y:S04]  /*37560*/  LDL.LU R19, [R1+0x108] ;  /* 0x0001080001137983 */ /* 0x001f280000300800 */
[----:B------:R-:W4:Y:S04]  /*37570*/  LDL.LU R18, [R1+0x760] ;  /* 0x0007600001127983 */ /* 0x000f280000300800 */
[----:B------:R-:W4:Y:S04]  /*37580*/  LDL.LU R17, [R1+0x110] ;  /* 0x0001100001117983 */ /* 0x000f280000300800 */
[----:B------:R-:W4:Y:S01]  /*37590*/  LDL.LU R16, [R1+0x764] ;  /* 0x0007640001107983 */ /* 0x000f220000300800 */
[----:B---3--:R-:W-:-:S03]  /*375a0*/  IMAD.MOV.U32 R75, RZ, RZ, R15 ;  /* 0x000000ffff4b7224 */ /* 0x008fc600078e000f */
[----:B------:R-:W3:Y:S01]  /*375b0*/  LDL.LU R15, [R1+0x118] ;  /* 0x00011800010f7983 */ /* 0x000ee20000300800 */
[----:B--2---:R-:W-:-:S03]  /*375c0*/  IMAD.MOV.U32 R74, RZ, RZ, R14 ;  /* 0x000000ffff4a7224 */ /* 0x004fc600078e000e */
[----:B------:R-:W2:Y:S04]  /*375d0*/  LDL.LU R14, [R1+0x770] ;  /* 0x00077000010e7983 */ /* 0x000ea80000300800 */
[----:B------:R-:W-:Y:S04]  /*375e0*/  STL.64 [R1+0xc0], R88 ;  /* 0x0000c05801007387 */ /* 0x000fe80000100a00 */
[----:B------:R-:W-:Y:S04]  /*375f0*/  STL.64 [R1+0x1f18], R88 ;  /* 0x001f185801007387 */ /* 0x000fe80000100a00 */
[----:B------:R-:W-:Y:S04]  /*37600*/  STL.64 [R1+0xc8], R76 ;  /* 0x0000c84c01007387 */ /* 0x000fe80000100a00 */
[----:B------:R-:W-:Y:S04]  /*37610*/  STL.64 [R1+0x1f20], R76 ;  /* 0x001f204c01007387 */ /* 0x000fe80000100a00 */
[----:B------:R-:W-:Y:S04]  /*37620*/  STL.64 [R1+0xd0], R2 ;  /* 0x0000d00201007387 */ /* 0x000fe80000100a00 */
[----:B------:R0:W-:Y:S04]  /*37630*/  STL.64 [R1+0x1f30], R2 ;  /* 0x001f300201007387 */ /* 0x0001e80000100a00 */
[----:B------:R-:W-:Y:S04]  /*37640*/  STL.64 [R1+0xd8], R74 ;  /* 0x0000d84a01007387 */ /* 0x000fe80000100a00 */
[----:B------:R-:W-:Y:S04]  /*37650*/  STL [R1+0x1f48], R74 ;  /* 0x001f484a01007387 */ /* 0x000fe80000100800 */
[----:B------:R-:W-:Y:S04]  /*37660*/  STL [R1+0x1f38], R75 ;  /* 0x001f384b01007387 */ /* 0x000fe80000100800 */
[----:B------:R-:W-:Y:S01]  /*37670*/  STL.64 [R1+0x1f60], R74 ;  /* 0x001f604a01007387 */ /* 0x000fe20000100a00 */
[----:B----4-:R-:W-:-:S03]  /*37680*/  IMAD.MOV.U32 R59, RZ, RZ, R13 ;  /* 0x000000ffff3b7224 */ /* 0x010fc600078e000d */
[----:B------:R-:W4:Y:S01]  /*37690*/  LDL.LU R13, [R1+0x120] ;  /* 0x00012000010d7983 */ /* 0x000f220000300800 */
[----:B------:R-:W-:-:S03]  /*376a0*/  IMAD.MOV.U32 R58, RZ, RZ, R12 ;  /* 0x000000ffff3a7224 */ /* 0x000fc600078e000c */
[----:B------:R-:W4:Y:S01]  /*376b0*/  LDL.LU R12, [R1+0x774] ;  /* 0x00077400010c7983 */ /* 0x000f220000300800 */
[----:B------:R-:W-:-:S03]  /*376c0*/  IMAD.MOV.U32 R55, RZ, RZ, R6 ;  /* 0x000000ffff377224 */ /* 0x000fc600078e0006 */
[----:B-1----:R-:W4:Y:S01]  /*376d0*/  LDL.LU R11, [R1+0x128] ;  /* 0x00012800010b7983 */ /* 0x002f220000300800 */
        /* <DEDUP_REMOVED lines=9> */
[----:B------:R-:W-:-:S05]  /*37770*/  IMAD.MOV.U32 R61, RZ, RZ, R23 ;  /* 0x000000ffff3d7224 */ /* 0x000fca00078e0017 */
        /* <DEDUP_REMOVED lines=9> */
[----:B------:R-:W4:Y:S01]  /*37810*/  LDL.LU R25, [R1+0x140] ;  /* 0x0001400001197983 */ /* 0x000f220000300800 */
[----:B------:R-:W-:-:S03]  /*37820*/  IMAD.MOV.U32 R38, RZ, RZ, R18 ;  /* 0x000000ffff267224 */ /* 0x000fc600078e0012 */
[----:B------:R-:W4:Y:S04]  /*37830*/  LDL.LU R24, [R1+0x784] ;  /* 0x0007840001187983 */ /* 0x000f280000300800 */
[----:B------:R-:W4:Y:S04]  /*37840*/  LDL.LU R19, [R1+0x148] ;  /* 0x0001480001137983 */ /* 0x000f280000300800 */
[----:B------:R-:W4:Y:S01]  /*37850*/  LDL.LU R18, [R1+0x788] ;  /* 0x0007880001127983 */ /* 0x000f220000300800 */
[----:B------:R-:W-:Y:S02]  /*37860*/  IMAD.MOV.U32 R42, RZ, RZ, R20 ;  /* 0x000000ffff2a7224 */ /* 0x000fe400078e0014 */
[----:B------:R-:W-:-:S02]  /*37870*/  IMAD.MOV.U32 R43, RZ, RZ, R21 ;  /* 0x000000ffff2b7224 */ /* 0x000fc400078e0015 */
[----:B------:R-:W-:Y:S02]  /*37880*/  IMAD.MOV.U32 R26, RZ, RZ, R16 ;  /* 0x000000ffff1a7224 */ /* 0x000fe400078e0010 */
[----:B------:R-:W-:Y:S02]  /*37890*/  IMAD.MOV.U32 R27, RZ, RZ, R17 ;  /* 0x000000ffff1b7224 */ /* 0x000fe400078e0011 */
[----:B---3--:R-:W-:Y:S02]  /*378a0*/  IMAD.MOV.U32 R23, RZ, RZ, R15 ;  /* 0x000000ffff177224 */ /* 0x008fe400078e000f */
[----:B------:R-:W3:Y:S01]  /*378b0*/  LDL.LU R15, [R1+0x150] ;  /* 0x00015000010f7983 */ /* 0x000ee20000300800 */
[----:B--2---:R-:W-:-:S03]  /*378c0*/  IMAD.MOV.U32 R22, RZ, RZ, R14 ;  /* 0x000000ffff167224 */ /* 0x004fc600078e000e */
[----:B------:R-:W2:Y:S04]  /*378d0*/  LDL.LU R14, [R1+0x78c] ;  /* 0x00078c00010e7983 */ /* 0x000ea80000300800 */
[----:B0-----:R-:W2:Y:S04]  /*378e0*/  LDL.LU R3, [R1+0x158] ;  /* 0x0001580001037983 */ /* 0x001ea80000300800 */
[----:B------:R-:W2:Y:S04]  /*378f0*/  LDL.LU R2, [R1+0x790] ;  /* 0x0007900001027983 */ /* 0x000ea80000300800 */
[----:B------:R-:W-:Y:S04]  /*37900*/  STL.64 [R1+0x100], R42 ;  /* 0x0001002a01007387 */ /* 0x000fe80000100a00 */
[----:B------:R-:W-:Y:S04]  /*37910*/  STL.64 [R1+0x2200], R42 ;  /* 0x0022002a01007387 */ /* 0x000fe80000100a00 */
[----:B------:R-:W-:Y:S04]  /*37920*/  STL.64 [R1+0x108], R38 ;  /* 0x0001082601007387 */ /* 0x000fe80000100a00 */
[----:B------:R-:W-:Y:S04]  /*37930*/  STL [R1+0x2218], R38 ;  /* 0x0022182601007387 */ /* 0x000fe80000100800 */
[----:B------:R-:W-:Y:S04]  /*37940*/  STL [R1+0x2208], R39 ;  /* 0x0022082701007387 */ /* 0x000fe80000100800 */
[----:B------:R-:W-:Y:S04]  /*37950*/  STL.64 [R1+0x110], R26 ;  /* 0x0001101a01007387 */ /* 0x000fe80000100a00 */
[----:B------:R-:W-:Y:S04]  /*37960*/  STL.64 [R1+0x2210], R26 ;  /* 0x0022101a01007387 */ /* 0x000fe80000100a00 */
[----:B------:R-:W-:Y:S04]  /*37970*/  STL.64 [R1+0x118], R22 ;  /* 0x0001181601007387 */ /* 0x000fe80000100a00 */
[----:B------:R-:W-:Y:S01]  /*37980*/  STL.64 [R1+0x2220], R22 ;  /* 0x0022201601007387 */ /* 0x000fe20000100a00 */
[----:B----4-:R-:W-:-:S03]  /*37990*/  IMAD.MOV.U32 R33, RZ, RZ, R13 ;  /* 0x000000ffff217224 */ /* 0x010fc600078e000d */
[----:B------:R-:W4:Y:S01]  /*379a0*/  LDL.LU R13, [R1+0x160] ;  /* 0x00016000010d7983 */ /* 0x000f220000300800 */
[----:B------:R-:W-:-:S03]  /*379b0*/  IMAD.MOV.U32 R32, RZ, RZ, R12 ;  /* 0x000000ffff207224 */ /* 0x000fc600078e000c */
        /* <DEDUP_REMOVED lines=13> */
[----:B------:R-:W-:Y:S04]  /*37a90*/  STL.64 [R1+0x120], R32 ;  /* 0x0001202001007387 */ /* 0x000fe80000100a00 */
[----:B------:R-:W-:Y:S04]  /*37aa0*/  STL.64 [R1+0x2228], R32 ;  /* 0x0022282001007387 */ /* 0x000fe80000100a00 */
[----:B------:R-:W-:Y:S04]  /*37ab0*/  STL.64 [R1+0x128], R20 ;  /* 0x0001281401007387 */ /* 0x000fe80000100a00 */
[----:B------:R-:W-:Y:S04]  /*37ac0*/  STL.64 [R1+0x2230], R20 ;  /* 0x0022301401007387 */ /* 0x000fe80000100a00 */
[----:B------:R-:W-:Y:S04]  /*37ad0*/  STL.64 [R1+0x130], R16 ;  /* 0x0001301001007387 */ /* 0x000fe80000100a00 */
[----:B------:R-:W-:Y:S04]  /*37ae0*/  STL [R1+0x2280], R16 ;  /* 0x0022801001007387 */ /* 0x000fe80000100800 */
[----:B------:R0:W-:Y:S04]  /*37af0*/  STL [R1+0x2238], R17 ;  /* 0x0022381101007387 */ /* 0x0001e80000100800 */
[----:B------:R-:W-:Y:S04]  /*37b00*/  STL.64 [R1+0x138], R64 ;  /* 0x0001384001007387 */ /* 0x000fe80000100a00 */
[----:B------:R-:W-:Y:S01]  /*37b10*/  STL.64 [R1+0x2240], R64 ;  /* 0x0022404001007387 */ /* 0x000fe20000100a00 */
[----:B------:R-:W-:-:S03]  /*37b20*/  IMAD.MOV.U32 R71, RZ, RZ, R19 ;  /* 0x000000ffff477224 */ /* 0x000fc600078e0013 */
[----:B------:R-:W4:Y:S01]  /*37b30*/  LDL.LU R19, [R1+0x180] ;  /* 0x0001800001137983 */ /* 0x000f220000300800 */
[----:B------:R-:W-:-:S03]  /*37b40*/  IMAD.MOV.U32 R70, RZ, RZ, R18 ;  /* 0x000000ffff467224 */ /* 0x000fc600078e0012 */
[----:B------:R-:W4:Y:S04]  /*37b50*/  LDL.LU R18, [R1+0x9d4] ;  /* 0x0009d40001127983 */ /* 0x000f280000300800 */
[----:B0-----:R-:W4:Y:S04]  /*37b60*/  LDL.LU R17, [R1+0x188] ;  /* 0x0001880001117983 */ /* 0x001f280000300800 */
[----:B------:R-:W4:Y:S01]  /*37b70*/  LDL.LU R16, [R1+0x9d8] ;  /* 0x0009d80001107983 */ /* 0x000f220000300800 */
[----:B------:R-:W-:Y:S02]  /*37b80*/  IMAD.MOV.U32 R72, RZ, RZ, R24 ;  /* 0x000000ffff487224 */ /* 0x000fe400078e0018 */
[----:B------:R-:W-:-:S02]  /*37b90*/  IMAD.MOV.U32 R73, RZ, RZ, R25 ;  /* 0x000000ffff497224 */ /* 0x000fc400078e0019 */
[----:B---3--:R-:W-:Y:S02]  /*37ba0*/  IMAD.MOV.U32 R69, RZ, RZ, R15 ;  /* 0x000000ffff457224 */ /* 0x008fe400078e000f */
[----:B------:R-:W3:Y:S01]  /*37bb0*/  LDL.LU R15, [R1+0x190] ;  /* 0x00019000010f7983 */ /* 0x000ee20000300800 */
[----:B--2---:R-:W-:-:S03]  /*37bc0*/  IMAD.MOV.U32 R68, RZ, RZ, R14 ;  /* 0x000000ffff447224 */ /* 0x004fc600078e000e */
[----:B------:R-:W2:Y:S01]  /*37bd0*/  LDL.LU R14, [R1+0x9dc] ;  /* 0x0009dc00010e7983 */ /* 0x000ea20000300800 */
[----:B------:R-:W-:-:S03]  /*37be0*/  IMAD.MOV.U32 R67, RZ, RZ, R3 ;  /* 0x000000ffff437224 */ /* 0x000fc600078e0003 */
[----:B------:R-:W2:Y:S01]  /*37bf0*/  LDL.LU R3, [R1+0x198] ;  /* 0x0001980001037983 */ /* 0x000ea20000300800 */
[----:B------:R-:W-:-:S03]  /*37c00*/  IMAD.MOV.U32 R66, RZ, RZ, R2 ;  /* 0x000000ffff427224 */ /* 0x000fc600078e0002 */
[----:B------:R-:W2:Y:S04]  /*37c10*/  LDL.LU R2, [R1+0x9e0] ;  /* 0x0009e00001027983 */ /* 0x000ea80000300800 */
        /* <DEDUP_REMOVED lines=14> */
[----:B------:R-:W-:-:S03]  /*37d00*/  MOV R52, R10 ;  /* 0x0000000a00347202 */ /* 0x000fc60000000f00 */
        /* <DEDUP_REMOVED lines=41> */
[----:B------:R-:W2:Y:S01]  /*37fa0*/  LDL.LU R21, [R1+0x1e0] ;  /* 0x0001e00001157983 */ /* 0x000ea20000300800 */
[----:B----4-:R-:W-:-:S03]  /*37fb0*/  IMAD.MOV.U32 R19, RZ, RZ, R13 ;  /* 0x000000ffff137224 */ /* 0x010fc600078e000d */
[----:B------:R-:W4:Y:S01]  /*37fc0*/  LDL.LU R20, [R1+0xa04] ;  /* 0x000a040001147983 */ /* 0x000f220000300800 */
[----:B------:R-:W-:-:S03]  /*37fd0*/  IMAD.MOV.U32 R18, RZ, RZ, R12 ;  /* 0x000000ffff127224 */ /* 0x000fc600078e000c */
[----:B------:R-:W4:Y:S04]  /*37fe0*/  LDL.LU R13, [R1+0x1e8] ;  /* 0x0001e800010d7983 */ /* 0x000f280000300800 */
        /* <DEDUP_REMOVED lines=12> */
[----:B------:R0:W-:Y:S04]  /*380b0*/  STL.64 [R1+0x22a8], R10 ;  /* 0x0022a80a01007387 */ /* 0x0001e80000100a00 */
[----:B------:R-:W-:Y:S04]  /*380c0*/  STL.64 [R1+0x1b0], R24 ;  /* 0x0001b01801007387 */ /* 0x000fe80000100a00 */
[----:B------:R-:W-:Y:S04]  /*380d0*/  STL.64 [R1+0x22b0], R24 ;  /* 0x0022b01801007387 */ /* 0x000fe80000100a00 */
[----:B------:R-:W-:Y:S04]  /*380e0*/  STL.64 [R1+0x1b8], R60 ;  /* 0x0001b83c01007387 */ /* 0x000fe80000100a00 */
[----:B------:R-:W-:Y:S01]  /*380f0*/  STL.64 [R1+0x22b8], R60 ;  /* 0x0022b83c01007387 */ /* 0x000fe20000100a00 */
[----:B------:R-:W-:-:S02]  /*38100*/  IMAD.MOV.U32 R81, RZ, RZ, R23 ;  /* 0x000000ffff517224 */ /* 0x000fc400078e0017 */
[----:B------:R-:W-:Y:S02]  /*38110*/  IMAD.MOV.U32 R80, RZ, RZ, R22 ;  /* 0x000000ffff507224 */ /* 0x000fe400078e0016 */
[----:B------:R-:W-:Y:S02]  /*38120*/  IMAD.MOV.U32 R83, RZ, RZ, R17 ;  /* 0x000000ffff537224 */ /* 0x000fe400078e0011 */
[----:B------:R-:W-:Y:S02]  /*38130*/  IMAD.MOV.U32 R82, RZ, RZ, R16 ;  /* 0x000000ffff527224 */ /* 0x000fe400078e0010 */
[----:B---3--:R-:W-:Y:S02]  /*38140*/  IMAD.MOV.U32 R85, RZ, RZ, R15 ;  /* 0x000000ffff557224 */ /* 0x008fe400078e000f */
[----:B------:R-:W3:Y:S01]  /*38150*/  LDL.LU R15, [R1+0x200] ;  /* 0x00020000010f7983 */ /* 0x000ee20000300800 */
[----:B--2---:R-:W-:-:S03]  /*38160*/  IMAD.MOV.U32 R84, RZ, RZ, R14 ;  /* 0x000000ffff547224 */ /* 0x004fc600078e000e */
[----:B------:R-:W3:Y:S04]  /*38170*/  LDL.LU R14, [R1+0xa14] ;  /* 0x000a1400010e7983 */ /* 0x000ee80000300800 */
[----:B------:R-:W2:Y:S04]  /*38180*/  LDL.LU R17, [R1+0x208] ;  /* 0x0002080001117983 */ /* 0x000ea80000300800 */
[----:B------:R-:W3:Y:S01]  /*38190*/  LDL.LU R16, [R1+0xa18] ;  /* 0x000a180001107983 */ /* 0x000ee20000300800 */
[----:B------:R-:W-:-:S03]  /*381a0*/  IMAD.MOV.U32 R87, RZ, RZ, R3 ;  /* 0x000000ffff577224 */ /* 0x000fc600078e0003 */
[----:B0-----:R-:W3:Y:S01]  /*381b0*/  LDL.LU R11, [R1+0x210] ;  /* 0x00021000010b7983 */ /* 0x001ee20000300800 */
[----:B------:R-:W-:-:S03]  /*381c0*/  IMAD.MOV.U32 R86, RZ, RZ, R2 ;  /* 0x000000ffff567224 */ /* 0x000fc600078e0002 */
[----:B------:R-:W3:Y:S04]  /*381d0*/  LDL.LU R10, [R1+0xa1c] ;  /* 0x000a1c00010a7983 */ /* 0x000ee80000300800 */
[----:B------:R-:W3:Y:S04]  /*381e0*/  LDL.LU R3, [R1+0x218] ;  /* 0x0002180001037983 */ /* 0x000ee80000300800 */
[----:B------:R-:W3:Y:S04]  /*381f0*/  LDL.LU R2, [R1+0xa20] ;  /* 0x000a200001027983 */ /* 0x000ee80000300800 */
[----:B------:R-:W-:Y:S04]  /*38200*/  STL.64 [R1+0x1c0], R80 ;  /* 0x0001c05001007387 */ /* 0x000fe80000100a00 */
[----:B------:R-:W-:Y:S04]  /*38210*/  STL.64 [R1+0x22c0], R80 ;  /* 0x0022c05001007387 */ /* 0x000fe80000100a00 */
[----:B------:R-:W-:Y:S04]  /*38220*/  STL.64 [R1+0x1c8], R82 ;  /* 0x0001c85201007387 */ /* 0x000fe80000100a00 */
[----:B------:R-:W-:Y:S04]  /*38230*/  STL.64 [R1+0x22c8], R82 ;  /* 0x0022c85201007387 */ /* 0x000fe80000100a00 */
[----:B------:R-:W-:Y:S01]  /*38240*/  STL.64 [R1+0x1d0], R84 ;  /* 0x0001d05401007387 */ /* 0x000fe20000100a00 */
[----:B------:R-:W-:-:S03]  /*38250*/  IMAD.MOV.U32 R59, RZ, RZ, R21 ;  /* 0x000000ffff3b7224 */ /* 0x000fc600078e0015 */
[----:B------:R-:W-:Y:S01]  /*38260*/  STL.64 [R1+0x22d0], R84 ;  /* 0x0022d05401007387 */ /* 0x000fe20000100a00 */
[----:B----4-:R-:W-:-:S03]  /*38270*/  IMAD.MOV.U32 R58, RZ, RZ, R20 ;  /* 0x000000ffff3a7224 */ /* 0x010fc600078e0014 */
[----:B------:R-:W-:Y:S01]  /*38280*/  STL.64 [R1+0x1d8], R86 ;  /* 0x0001d85601007387 */ /* 0x000fe20000100a00 */
[----:B------:R-:W-:-:S03]  /*38290*/  IMAD.MOV.U32 R55, RZ, RZ, R13 ;  /* 0x000000ffff377224 */ /* 0x000fc600078e000d */
[----:B------:R-:W-:Y:S01]  /*382a0*/  STL.64 [R1+0x22d8], R86 ;  /* 0x0022d85601007387 */ /* 0x000fe20000100a00 */
[----:B------:R-:W-:-:S03]  /*382b0*/  IMAD.MOV.U32 R54, RZ, RZ, R12 ;  /* 0x000000ffff367224 */ /* 0x000fc600078e000c */
[----:B------:R-:W4:Y:S01]  /*382c0*/  LDL.LU R21, [R1+0x220] ;  /* 0x0002200001157983 */ /* 0x000f220000300800 */
[----:B------:R-:W-:-:S03]  /*382d0*/  IMAD.MOV.U32 R13, RZ, RZ, R6 ;  /* 0x000000ffff0d7224 */ /* 0x000fc600078e0006 */
[----:B------:R-:W4:Y:S01]  /*382e0*/  LDL.LU R20, [R1+0xa24] ;  /* 0x000a240001147983 */ /* 0x000f220000300800 */
[----:B------:R-:W-:-:S03]  /*382f0*/  IMAD.MOV.U32 R12, RZ, RZ, R5 ;  /* 0x000000ffff0c7224 */ /* 0x000fc600078e0005 */
[----:B------:R-:W4:Y:S04]  /*38300*/  LDL.LU R19, [R1+0x228] ;  /* 0x0002280001137983 */ /* 0x000f280000300800 */
[----:B------:R-:W4:Y:S04]  /*38310*/  LDL.LU R18, [R1+0xa28] ;  /* 0x000a280001127983 */ /* 0x000f280000300800 */
[----:B------:R-:W4:Y:S04]  /*38320*/  LDL.LU R6, [R1+0x230] ;  /* 0x0002300001067983 */ /* 0x000f280000300800 */
        /* <DEDUP_REMOVED lines=10> */
[----:B------:R0:W-:Y:S04]  /*383d0*/  STL.64 [R1+0x22f0], R12 ;  /* 0x0022f00c01007387 */ /* 0x0001e80000100a00 */
[----:B------:R-:W-:Y:S04]  /*383e0*/  STL.64 [R1+0x1f8], R44 ;  /* 0x0001f82c01007387 */ /* 0x000fe80000100a00 */
[----:B------:R-:W-:Y:S01]  /*383f0*/  STL.64 [R1+0x22f8], R44 ;  /* 0x0022f82c01007387 */ /* 0x000fe20000100a00 */
[----:B--2---:R-:W-:-:S03]  /*38400*/  IMAD.MOV.U32 R43, RZ, RZ, R17 ;  /* 0x000000ffff2b7224 */ /* 0x004fc600078e0011 */
[----:B------:R-:W2:Y:S01]  /*38410*/  LDL.LU R17, [R1+0x240] ;  /* 0x0002400001117983 */ /* 0x000ea20000300800 */
[----:B---3--:R-:W-:-:S03]  /*38420*/  IMAD.MOV.U32 R42, RZ, RZ, R16 ;  /* 0x000000ffff2a7224 */ /* 0x008fc600078e0010 */
[----:B------:R-:W3:Y:S04]  /*38430*/  LDL.LU R16, [R1+0xa34] ;  /* 0x000a340001107983 */ /* 0x000ee80000300800 */
[----:B0-----:R-:W3:Y:S01]  /*38440*/  LDL.LU R13, [R1+0x248] ;  /* 0x00024800010d7983 */ /* 0x001ee20000300800 */
[----:B------:R-:W-:-:S03]  /*38450*/  IMAD.MOV.U32 R27, RZ, RZ, R11 ;  /* 0x000000ffff1b7224 */ /* 0x000fc600078e000b */
[----:B------:R-:W3:Y:S01]  /*38460*/  LDL.LU R12, [R1+0xa38] ;  /* 0x000a3800010c7983 */ /* 0x000ee20000300800 */
[----:B------:R-:W-:-:S03]  /*38470*/  IMAD.MOV.U32 R23, RZ, RZ, R3 ;  /* 0x000000ffff177224 */ /* 0x000fc600078e0003 */
[----:B------:R-:W3:Y:S01]  /*38480*/  LDL.LU R3, [R1+0x250] ;  /* 0x0002500001037983 */ /* 0x000ee20000300800 */
[----:B------:R-:W-:-:S03]  /*38490*/  IMAD.MOV.U32 R22, RZ, RZ, R2 ;  /* 0x000000ffff167224 */ /* 0x000fc600078e0002 */
[----:B------:R-:W3:Y:S01]  /*384a0*/  LDL.LU R2, [R1+0xa3c] ;  /* 0x000a3c0001027983 */ /* 0x000ee20000300800 */
[----:B------:R-:W-:-:S03]  /*384b0*/  IMAD.MOV.U32 R26, RZ, RZ, R10 ;  /* 0x000000ffff1a7224 */ /* 0x000fc600078e000a */
[----:B------:R-:W3:Y:S04]  /*384c0*/  LDL.LU R11, [R1+0x258] ;  /* 0x00025800010b7983 */ /* 0x000ee80000300800 */
[----:B------:R-:W3:Y:S04]  /*384d0*/  LDL.LU R10, [R1+0xa40] ;  /* 0x000a4000010a7983 */ /* 0x000ee80000300800 */
        /* <DEDUP_REMOVED lines=8> */
[----:B------:R0:W-:Y:S01]  /*38560*/  STL.64 [R1+0x2318], R22 ;  /* 0x0023181601007387 */ /* 0x0001e20000100a00 */
[----:B------:R-:W-:Y:S02]  /*38570*/  IMAD.MOV.U32 R33, RZ, RZ, R19 ;  /* 0x000000ffff217224 */ /* 0x000fe400078e0013 */
[----:B------:R-:W-:Y:S02]  /*38580*/  IMAD.MOV.U32 R28, RZ, RZ, R20 ;  /* 0x000000ffff1c7224 */ /* 0x000fe400078e0014 */
[----:B------:R-:W-:Y:S01]  /*38590*/  IMAD.MOV.U32 R32, RZ, RZ, R18 ;  /* 0x000000ffff207224 */ /* 0x000fe200078e0012 */
[----:B0-----:R-:W4:Y:S01]  /*385a0*/  LDL.LU R23, [R1+0x260] ;  /* 0x0002600001177983 */ /* 0x001f220000300800 */
        /* <DEDUP_REMOVED lines=9> */
[----:B------:R-:W-:-:S03]  /*38640*/  MOV R64, R0 ;  /* 0x0000000000407202 */ /* 0x000fc60000000f00 */
[----:B------:R-:W4:Y:S04]  /*38650*/  LDL.LU R0, [R1+0xa50] ;  /* 0x000a500001007983 */ /* 0x000f280000300800 */
[----:B------:R-:W-:Y:S04]  /*38660*/  STL.64 [R1+0x220], R28 ;  /* 0x0002201c01007387 */ /* 0x000fe80000100a00 */
[----:B------:R-:W-:Y:S04]  /*38670*/  STL.64 [R1+0x2320], R28 ;  /* 0x0023201c01007387 */ /* 0x000fe80000100a00 */
[----:B------:R-:W-:Y:S04]  /*38680*/  STL.64 [R1+0x228], R32 ;  /* 0x0002282001007387 */ /* 0x000fe80000100a00 */
[----:B------:R-:W-:Y:S04]  /*38690*/  STL.64 [R1+0x2328], R32 ;  /* 0x0023282001007387 */ /* 0x000fe80000100a00 */
[----:B------:R-:W-:Y:S04]  /*386a0*/  STL.64 [R1+0x230], R20 ;  /* 0x0002301401007387 */ /* 0x000fe80000100a00 */
[----:B------:R-:W-:Y:S04]  /*386b0*/  STL [R1+0x2330], R21 ;  /* 0x0023301501007387 */ /* 0x000fe80000100800 */
[----:B------:R-:W-:Y:S04]  /*386c0*/  STL [R1+0x2540], R20 ;  /* 0x0025401401007387 */ /* 0x000fe80000100800 */
[----:B------:R-:W-:Y:S04]  /*386d0*/  STL.64 [R1+0x238], R64 ;  /* 0x0002384001007387 */ /* 0x000fe80000100a00 */
[----:B------:R-:W-:Y:S01]  /*386e0*/  STL.64 [R1+0x2338], R64 ;  /* 0x0023384001007387 */ /* 0x000fe20000100a00 */
[----:B--2---:R-:W-:-:S03]  /*386f0*/  IMAD.MOV.U32 R89, RZ, RZ, R17 ;  /* 0x000000ffff597224 */ /* 0x004fc600078e0011 */
[----:B------:R-:W2:Y:S01]  /*38700*/  LDL.LU R17, [R1+0x280] ;  /* 0x0002800001117983 */ /* 0x000ea20000300800 */
[----:B---3--:R-:W-:-:S03]  /*38710*/  IMAD.MOV.U32 R88, RZ, RZ, R16 ;  /* 0x000000ffff587224 */ /* 0x008fc600078e0010 */
[----:B------:R-:W3:Y:S01]  /*38720*/  LDL.LU R16, [R1+0xa54] ;  /* 0x000a540001107983 */ /* 0x000ee20000300800 */
[----:B------:R-:W-:-:S03]  /*38730*/  IMAD.MOV.U32 R77, RZ, RZ, R13 ;  /* 0x000000ffff4d7224 */ /* 0x000fc600078e000d */
[----:B------:R-:W3:Y:S01]  /*38740*/  LDL.LU R15, [R1+0x288] ;  /* 0x00028800010f7983 */ /* 0x000ee20000300800 */
[----:B------:R-:W-:-:S03]  /*38750*/  IMAD.MOV.U32 R76, RZ, RZ, R12 ;  /* 0x000000ffff4c7224 */ /* 0x000fc600078e000c */
[----:B------:R-:W3:Y:S04]  /*38760*/  LDL.LU R14, [R1+0x12b4] ;  /* 0x0012b400010e7983 */ /* 0x000ee80000300800 */
[----:B------:R-:W3:Y:S04]  /*38770*/  LDL.LU R13, [R1+0x290] ;  /* 0x00029000010d7983 */ /* 0x000ee80000300800 */
[----:B------:R-:W3:Y:S01]  /*38780*/  LDL.LU R12, [R1+0x12b8] ;  /* 0x0012b800010c7983 */ /* 0x000ee20000300800 */
[----:B------:R-:W-:-:S03]  /*38790*/  IMAD.MOV.U32 R73, RZ, RZ, R11 ;  /* 0x000000ffff497224 */ /* 0x000fc600078e000b */
[----:B------:R-:W3:Y:S01]  /*387a0*/  LDL.LU R11, [R1+0x298] ;  /* 0x00029800010b7983 */ /* 0x000ee20000300800 */
[----:B------:R-:W-:-:S03]  /*387b0*/  IMAD.MOV.U32 R72, RZ, RZ, R10 ;  /* 0x000000ffff487224 */ /* 0x000fc600078e000a */
[----:B------:R-:W3:Y:S04]  /*387c0*/  LDL.LU R10, [R1+0x12bc] ;  /* 0x0012bc00010a7983 */ /* 0x000ee80000300800 */
        /* <DEDUP_REMOVED lines=19> */
[----:B0-----:R-:W4:Y:S04]  /*38900*/  LDL.LU R3, [R1+0x12c8] ;  /* 0x0012c80001037983 */ /* 0x001f280000300800 */
[----:B------:R-:W4:Y:S04]  /*38910*/  LDL.LU R2, [R1+0x2b8] ;  /* 0x0002b80001027983 */ /* 0x000f280000300800 */
        /* <DEDUP_REMOVED lines=18> */
[----:B------:R-:W3:Y:S01]  /*38a40*/  LDL.LU R14, [R1+0x12d4] ;  /* 0x0012d400010e7983 */ /* 0x000ee20000300800 */
[----:B------:R-:W-:Y:S02]  /*38a50*/  IMAD.MOV.U32 R39, RZ, RZ, R13 ;  /* 0x000000ffff277224 */ /* 0x000fe400078e000d */
[----:B------:R-:W-:Y:S02]  /*38a60*/  IMAD.MOV.U32 R38, RZ, RZ, R12 ;  /* 0x000000ffff267224 */ /* 0x000fe400078e000c */
[----:B------:R-:W-:Y:S02]  /*38a70*/  IMAD.MOV.U32 R49, RZ, RZ, R11 ;  /* 0x000000ffff317224 */ /* 0x000fe400078e000b */
[----:B------:R-:W3:Y:S01]  /*38a80*/  LDL.LU R11, [R1+0x2d0] ;  /* 0x0002d000010b7983 */ /* 0x000ee20000300800 */
        /* <DEDUP_REMOVED lines=12> */
[----:B------:R-:W3:Y:S04]  /*38b50*/  LDL.LU R21, [R1+0x2e0] ;  /* 0x0002e00001157983 */ /* 0x000ee80000300800 */
[----:B------:R-:W3:Y:S01]  /*38b60*/  LDL.LU R20, [R1+0x12e0] ;  /* 0x0012e00001147983 */ /* 0x000ee20000300800 */
[----:B----4-:R-:W-:-:S02]  /*38b70*/  IMAD.MOV.U32 R47, RZ, RZ, R19 ;  /* 0x000000ffff2f7224 */ /* 0x010fc400078e0013 */
[----:B------:R-:W-:Y:S02]  /*38b80*/  IMAD.MOV.U32 R35, RZ, RZ, R6 ;  /* 0x000000ffff237224 */ /* 0x000fe400078e0006 */
[----:B------:R-:W4:Y:S01]  /*38b90*/  LDL.LU R6, [R1+0x2e8] ;  /* 0x0002e80001067983 */ /* 0x000f220000300800 */
[----:B------:R-:W-:-:S03]  /*38ba0*/  IMAD.MOV.U32 R34, RZ, RZ, R5 ;  /* 0x000000ffff227224 */ /* 0x000fc600078e0005 */
[----:B------:R-:W4:Y:S01]  /*38bb0*/  LDL.LU R5, [R1+0x12e4] ;  /* 0x0012e40001057983 */ /* 0x000f220000300800 */
[----:B------:R-:W-:-:S03]  /*38bc0*/  IMAD.MOV.U32 R37, RZ, RZ, R4 ;  /* 0x000000ffff257224 */ /* 0x000fc600078e0004 */
[----:B------:R-:W4:Y:S01]  /*38bd0*/  LDL.LU R4, [R1+0x2f0] ;  /* 0x0002f00001047983 */ /* 0x000f220000300800 */
[----:B------:R-:W-:-:S03]  /*38be0*/  IMAD.MOV.U32 R36, RZ, RZ, R3 ;  /* 0x000000ffff247224 */ /* 0x000fc600078e0003 */
[----:B------:R-:W4:Y:S01]  /*38bf0*/  LDL.LU R3, [R1+0x12e8] ;  /* 0x0012e80001037983 */ /* 0x000f220000300800 */
[----:B------:R-:W-:Y:S02]  /*38c00*/  IMAD.MOV.U32 R46, RZ, RZ, R18 ;  /* 0x000000ffff2e7224 */ /* 0x000fe400078e0012 */
[----:B------:R-:W-:Y:S02]  /*38c10*/  IMAD.MOV.U32 R19, RZ, RZ, R2 ;  /* 0x000000ffff137224 */ /* 0x000fe400078e0002 */
        /* <DEDUP_REMOVED lines=10> */
[----:B------:R0:W-:Y:S04]  /*38cc0*/  STL.64 [R1+0x23b8], R18 ;  /* 0x0023b81201007387 */ /* 0x0001e80000100a00 */
[----:B0-----:R-:W4:Y:S04]  /*38cd0*/  LDL.LU R19, [R1+0x300] ;  /* 0x0003000001137983 */ /* 0x001f280000300800 */
[----:B------:R-:W4:Y:S01]  /*38ce0*/  LDL.LU R18, [R1+0x12f0] ;  /* 0x0012f00001127983 */ /* 0x000f220000300800 */
        /* <DEDUP_REMOVED lines=19> */
[----:B------:R-:W-:Y:S04]  /*38e20*/  STL.64 [R1+0x23d8], R24 ;  /* 0x0023d81801007387 */ /* 0x000fe80000100a00 */
[----:B0-----:R-:W3:Y:S04]  /*38e30*/  LDL.LU R11, [R1+0x320] ;  /* 0x00032000010b7983 */ /* 0x001ee80000300800 */
[----:B------:R-:W3:Y:S01]  /*38e40*/  LDL.LU R10, [R1+0x1300] ;  /* 0x00130000010a7983 */ /* 0x000ee20000300800 */
        /* <DEDUP_REMOVED lines=30> */
[----:B--2---:R-:W-:-:S03]  /*39030*/  IMAD.MOV.U32 R59, RZ, RZ, R17 ;  /* 0x000000ffff3b7224 */ /* 0x004fc600078e0011 */
[----:B------:R-:W2:Y:S01]  /*39040*/  LDL.LU R17, [R1+0x358] ;  /* 0x0003580001117983 */ /* 0x000ea20000300800 */
[----:B---3--:R-:W-:-:S03]  /*39050*/  MOV R58, R16 ;  /* 0x00000010003a7202 */ /* 0x008fc60000000f00 */
[----:B------:R-:W3:Y:S01]  /*39060*/  LDL.LU R16, [R1+0x131c] ;  /* 0x00131c0001107983 */ /* 0x000ee20000300800 */
[----:B------:R-:W-:-:S03]  /*39070*/  IMAD.MOV.U32 R55, RZ, RZ, R15 ;  /* 0x000000ffff377224 */ /* 0x000fc600078e000f */
[----:B------:R-:W-:Y:S01]  /*39080*/  STL.64 [R1+0x300], R86 ;  /* 0x0003005601007387 */ /* 0x000fe20000100a00 */
[----:B------:R-:W-:-:S03]  /*39090*/  IMAD.MOV.U32 R54, RZ, RZ, R14 ;  /* 0x000000ffff367224 */ /* 0x000fc600078e000e */
        /* <DEDUP_REMOVED lines=8> */
[----:B------:R-:W3:Y:S01]  /*39120*/  LDL.LU R11, [R1+0x360] ;  /* 0x00036000010b7983 */ /* 0x000ee20000300800 */
[----:B------:R-:W-:-:S03]  /*39130*/  IMAD.MOV.U32 R44, RZ, RZ, R10 ;  /* 0x000000ffff2c7224 */ /* 0x000fc600078e000a */
[----:B------:R-:W3:Y:S01]  /*39140*/  LDL.LU R10, [R1+0x1320] ;  /* 0x00132000010a7983 */ /* 0x000ee20000300800 */
[----:B----4-:R-:W-:-:S03]  /*39150*/  IMAD.MOV.U32 R15, RZ, RZ, R6 ;  /* 0x000000ffff0f7224 */ /* 0x010fc600078e0006 */
[----:B------:R-:W4:Y:S01]  /*39160*/  LDL.LU R6, [R1+0x368] ;  /* 0x0003680001067983 */ /* 0x000f220000300800 */
[----:B------:R-:W-:-:S03]  /*39170*/  IMAD.MOV.U32 R14, RZ, RZ, R5 ;  /* 0x000000ffff0e7224 */ /* 0x000fc600078e0005 */
[----:B------:R-:W4:Y:S01]  /*39180*/  LDL.LU R5, [R1+0x1324] ;  /* 0x0013240001057983 */ /* 0x000f220000300800 */
[----:B------:R-:W-:Y:S02]  /*39190*/  IMAD.MOV.U32 R43, RZ, RZ, R4 ;  /* 0x000000ffff2b7224 */ /* 0x000fe400078e0004 */
[----:B------:R-:W-:Y:S02]  /*391a0*/  IMAD.MOV.U32 R42, RZ, RZ, R3 ;  /* 0x000000ffff2a7224 */ /* 0x000fe400078e0003 */
[----:B------:R-:W4:Y:S01]  /*391b0*/  LDL.LU R3, [R1+0x370] ;  /* 0x0003700001037983 */ /* 0x000f220000300800 */
[----:B------:R-:W-:-:S03]  /*391c0*/  IMAD.MOV.U32 R27, RZ, RZ, R2 ;  /* 0x000000ffff1b7224 */ /* 0x000fc600078e0002 */
[----:B------:R-:W4:Y:S01]  /*391d0*/  LDL.LU R2, [R1+0x1328] ;  /* 0x0013280001027983 */ /* 0x000f220000300800 */
[----:B------:R-:W-:-:S03]  /*391e0*/  IMAD.MOV.U32 R26, RZ, RZ, R0 ;  /* 0x000000ffff1a7224 */ /* 0x000fc600078e0000 */
[----:B------:R-:W4:Y:S04]  /*391f0*/  LDL.LU R4, [R1+0x378] ;  /* 0x0003780001047983 */ /* 0x000f280000300800 */
        /* <DEDUP_REMOVED lines=17> */
[----:B--2---:R-:W-:-:S03]  /*39310*/  IMAD.MOV.U32 R65, RZ, RZ, R17 ;  /* 0x000000ffff417224 */ /* 0x004fc600078e0011 */
[----:B------:R-:W2:Y:S01]  /*39320*/  LDL.LU R17, [R1+0x390] ;  /* 0x0003900001117983 */ /* 0x000ea20000300800 */
[----:B---3--:R-:W-:-:S03]  /*39330*/  IMAD.MOV.U32 R64, RZ, RZ, R16 ;  /* 0x000000ffff407224 */ /* 0x008fc600078e0010 */
[----:B------:R-:W3:Y:S04]  /*39340*/  LDL.LU R16, [R1+0x1338] ;  /* 0x0013380001107983 */ /* 0x000ee80000300800 */
[----:B0-----:R-:W3:Y:S04]  /*39350*/  LDL.LU R15, [R1+0x398] ;  /* 0x00039800010f7983 */ /* 0x001ee80000300800 */
        /* <DEDUP_REMOVED lines=40> */
[----:B------:R-:W3:Y:S01]  /*395e0*/  LDL.LU R16, [R1+0x1354] ;  /* 0x0013540001107983 */ /* 0x000ee20000300800 */
[----:B------:R-:W-:-:S03]  /*395f0*/  IMAD.MOV.U32 R53, RZ, RZ, R15 ;  /* 0x000000ffff357224 */ /* 0x000fc600078e000f */
[----:B------:R-:W3:Y:S01]  /*39600*/  LDL.LU R15, [R1+0x3d0] ;  /* 0x0003d000010f7983 */ /* 0x000ee20000300800 */
[----:B------:R-:W-:-:S03]  /*39610*/  IMAD.MOV.U32 R52, RZ, RZ, R14 ;  /* 0x000000ffff347224 */ /* 0x000fc600078e000e */
        /* <DEDUP_REMOVED lines=37> */
[----:B------:R-:W-:-:S02]  /*39870*/  IMAD.MOV.U32 R47, RZ, RZ, R19 ;  /* 0x000000ffff2f7224 */ /* 0x000fc400078e0013 */
        /* <DEDUP_REMOVED lines=20> */
[----:B------:R0:W-:Y:S01]  /*399c0*/  STL.64 [R1+0x24d8], R18 ;  /* 0x0024d81201007387 */ /* 0x0001e20000100a00 */
[----:B------:R-:W-:Y:S01]  /*399d0*/  IMAD.MOV.U32 R71, RZ, RZ, R13 ;  /* 0x000000ffff477224 */ /* 0x000fe200078e000d */
[----:B------:R-:W-:-:S02]  /*399e0*/  MOV R70, R12 ;  /* 0x0000000c00467202 */ /* 0x000fc40000000f00 */
[----:B0-----:R-:W3:Y:S04]  /*399f0*/  LDL.LU R19, [R1+0x420] ;  /* 0x0004200001137983 */ /* 0x001ee80000300800 */
        /* <DEDUP_REMOVED lines=46> */
[----:B------:R-:W3:Y:S04]  /*39ce0*/  LDL.LU R22, [R1+0x13a0] ;  /* 0x0013a00001167983 */ /* 0x000ee80000300800 */
[----:B------:R-:W3:Y:S04]  /*39cf0*/  LDL.LU R21, [R1+0x468] ;  /* 0x0004680001157983 */ /* 0x000ee80000300800 */
[----:B------:R-:W3:Y:S01]  /*39d00*/  LDL.LU R20, [R1+0x13a4] ;  /* 0x0013a40001147983 */ /* 0x000ee20000300800 */
[----:B------:R-:W-:-:S02]  /*39d10*/  IMAD.MOV.U32 R59, RZ, RZ, R13 ;  /* 0x000000ffff3b7224 */ /* 0x000fc400078e000d */
[----:B----4-:R-:W-:Y:S02]  /*39d20*/  IMAD.MOV.U32 R55, RZ, RZ, R6 ;  /* 0x000000ffff377224 */ /* 0x010fe400078e0006 */
        /* <DEDUP_REMOVED lines=18> */
[----:B------:R-:W4:Y:S04]  /*39e50*/  LDL.LU R19, [R1+0x480] ;  /* 0x0004800001137983 */ /* 0x000f280000300800 */
[----:B------:R-:W4:Y:S01]  /*39e60*/  LDL.LU R18, [R1+0x13b0] ;  /* 0x0013b00001127983 */ /* 0x000f220000300800 */
[----:B--2---:R-:W-:-:S03]  /*39e70*/  IMAD.MOV.U32 R45, RZ, RZ, R17 ;  /* 0x000000ffff2d7224 */ /* 0x004fc600078e0011 */
[----:B------:R-:W2:Y:S01]  /*39e80*/  LDL.LU R17, [R1+0x488] ;  /* 0x0004880001117983 */ /* 0x000ea20000300800 */
[----:B---3--:R-:W-:-:S03]  /*39e90*/  IMAD.MOV.U32 R44, RZ, RZ, R16 ;  /* 0x000000ffff2c7224 */ /* 0x008fc600078e0010 */
        /* <DEDUP_REMOVED lines=18> */
[----:B------:R-:W3:Y:S01]  /*39fc0*/  LDL.LU R21, [R1+0x4a0] ;  /* 0x0004a00001157983 */ /* 0x000ee20000300800 */
[----:B------:R-:W-:-:S03]  /*39fd0*/  IMAD.MOV.U32 R28, RZ, RZ, R20 ;  /* 0x000000ffff1c7224 */ /* 0x000fc600078e0014 */
[----:B------:R-:W3:Y:S04]  /*39fe0*/  LDL.LU R20, [R1+0x13c0] ;  /* 0x0013c00001147983 */ /* 0x000ee80000300800 */
        /* <DEDUP_REMOVED lines=26> */
[----:B-1----:R-:W3:Y:S04]  /*3a190*/  LDL.LU R15, [R1+0x4d0] ;  /* 0x0004d000010f7983 */ /* 0x002ee80000300800 */
[----:B------:R-:W3:Y:S01]  /*3a1a0*/  LDL.LU R14, [R1+0x13d8] ;  /* 0x0013d800010e7983 */ /* 0x000ee20000300800 */
[----:B------:R-:W-:-:S03]  /*3a1b0*/  IMAD.MOV.U32 R73, RZ, RZ, R11 ;  /* 0x000000ffff497224 */ /* 0x000fc600078e000b */
[----:B------:R-:W3:Y:S01]  /*3a1c0*/  LDL.LU R11, [R1+0x4d8] ;  /* 0x0004d800010b7983 */ /* 0x000ee20000300800 */
[----:B------:R-:W-:-:S03]  /*3a1d0*/  IMAD.MOV.U32 R72, RZ, RZ, R10 ;  /* 0x000000ffff487224 */ /* 0x000fc600078e000a */
[----:B------:R-:W3:Y:S04]  /*3a1e0*/  LDL.LU R10, [R1+0x13dc] ;  /* 0x0013dc00010a7983 */ /* 0x000ee80000300800 */
[----:B------:R-:W-:Y:S04]  /*3a1f0*/  STL.64 [R1+0x480], R88 ;  /* 0x0004805801007387 */ /* 0x000fe80000100a00 */
[----:B------:R-:W-:Y:S04]  /*3a200*/  STL [R1+0x25b0], R88 ;  /* 0x0025b05801007387 */ /* 0x000fe80000100800 */
[----:B------:R-:W-:Y:S04]  /*3a210*/  STL [R1+0x25a0], R89 ;  /* 0x0025a05901007387 */ /* 0x000fe80000100800 */
[----:B------:R-:W-:Y:S04]  /*3a220*/  STL.64 [R1+0x488], R76 ;  /* 0x0004884c01007387 */ /* 0x000fe80000100a00 */
[----:B------:R-:W-:Y:S04]  /*3a230*/  STL.64 [R1+0x25a8], R76 ;  /* 0x0025a84c01007387 */ /* 0x000fe80000100a00 */
[----:B------:R-:W-:Y:S04]  /*3a240*/  STL.64 [R1+0x490], R2 ;  /* 0x0004900201007387 */ /* 0x000fe80000100a00 */
[----:B------:R0:W-:Y:S04]  /*3a250*/  STL.64 [R1+0x25b8], R2 ;  /* 0x0025b80201007387 */ /* 0x0001e80000100a00 */
[----:B------:R-:W-:Y:S01]  /*3a260*/  STL.64 [R1+0x498], R72 ;  /* 0x0004984801007387 */ /* 0x000fe20000100a00 */
[----:B------:R-:W-:-:S03]  /*3a270*/  IMAD.MOV.U32 R69, RZ, RZ, R21 ;  /* 0x000000ffff457224 */ /* 0x000fc600078e0015 */
[----:B------:R-:W-:Y:S01]  /*3a280*/  STL [R1+0x25c0], R73 ;  /* 0x0025c04901007387 */ /* 0x000fe20000100800 */
[----:B------:R-:W-:-:S03]  /*3a290*/  IMAD.MOV.U32 R68, RZ, RZ, R20 ;  /* 0x000000ffff447224 */ /* 0x000fc600078e0014 */
[----:B------:R-:W-:Y:S01]  /*3a2a0*/  STL [R1+0x2618], R72 ;  /* 0x0026184801007387 */ /* 0x000fe20000100800 */
[----:B------:R-:W-:-:S03]  /*3a2b0*/  IMAD.MOV.U32 R67, RZ, RZ, R13 ;  /* 0x000000ffff437224 */ /* 0x000fc600078e000d */
[----:B------:R-:W3:Y:S01]  /*3a2c0*/  LDL.LU R21, [R1+0x4e0] ;  /* 0x0004e00001157983 */ /* 0x000ee20000300800 */
[----:B------:R-:W-:-:S03]  /*3a2d0*/  IMAD.MOV.U32 R66, RZ, RZ, R12 ;  /* 0x000000ffff427224 */ /* 0x000fc600078e000c */
[----:B------:R-:W3:Y:S01]  /*3a2e0*/  LDL.LU R20, [R1+0x13e0] ;  /* 0x0013e00001147983 */ /* 0x000ee20000300800 */
[----:B----4-:R-:W-:-:S03]  /*3a2f0*/  IMAD.MOV.U32 R57, RZ, RZ, R6 ;  /* 0x000000ffff397224 */ /* 0x010fc600078e0006 */
[----:B------:R-:W4:Y:S01]  /*3a300*/  LDL.LU R13, [R1+0x4e8] ;  /* 0x0004e800010d7983 */ /* 0x000f220000300800 */
[----:B------:R-:W-:-:S03]  /*3a310*/  IMAD.MOV.U32 R56, RZ, RZ, R5 ;  /* 0x000000ffff387224 */ /* 0x000fc600078e0005 */
        /* <DEDUP_REMOVED lines=19> */
[----:B--2---:R-:W-:Y:S02]  /*3a450*/  IMAD.MOV.U32 R51, RZ, RZ, R17 ;  /* 0x000000ffff337224 */ /* 0x004fe400078e0011 */
[----:B---3--:R-:W-:Y:S02]  /*3a460*/  IMAD.MOV.U32 R50, RZ, RZ, R16 ;  /* 0x000000ffff327224 */ /* 0x008fe400078e0010 */
[----:B------:R-:W-:Y:S02]  /*3a470*/  IMAD.MOV.U32 R39, RZ, RZ, R15 ;  /* 0x000000ffff277224 */ /* 0x000fe400078e000f */
[----:B------:R-:W2:Y:S01]  /*3a480*/  LDL.LU R15, [R1+0x508] ;  /* 0x00050800010f7983 */ /* 0x000ea20000300800 */
[----:B------:R-:W-:-:S03]  /*3a490*/  IMAD.MOV.U32 R38, RZ, RZ, R14 ;  /* 0x000000ffff267224 */ /* 0x000fc600078e000e */
        /* <DEDUP_REMOVED lines=15> */
[----:B----4-:R-:W-:-:S02]  /*3a590*/  IMAD.MOV.U32 R47, RZ, RZ, R13 ;  /* 0x000000ffff2f7224 */ /* 0x010fc400078e000d */
[----:B------:R-:W-:Y:S02]  /*3a5a0*/  IMAD.MOV.U32 R35, RZ, RZ, R6 ;  /* 0x000000ffff237224 */ /* 0x000fe400078e0006 */
[----:B------:R-:W4:Y:S01]  /*3a5b0*/  LDL.LU R6, [R1+0x520] ;  /* 0x0005200001067983 */ /* 0x000f220000300800 */
[----:B------:R-:W-:-:S03]  /*3a5c0*/  IMAD.MOV.U32 R34, RZ, RZ, R5 ;  /* 0x000000ffff227224 */ /* 0x000fc600078e0005 */
[----:B------:R-:W4:Y:S01]  /*3a5d0*/  LDL.LU R5, [R1+0x1400] ;  /* 0x0014000001057983 */ /* 0x000f220000300800 */
[----:B------:R-:W-:-:S03]  /*3a5e0*/  IMAD.MOV.U32 R46, RZ, RZ, R12 ;  /* 0x000000ffff2e7224 */ /* 0x000fc600078e000c */
[----:B0-----:R-:W4:Y:S04]  /*3a5f0*/  LDL.LU R17, [R1+0x528] ;  /* 0x0005280001117983 */ /* 0x001f280000300800 */
[----:B------:R-:W4:Y:S01]  /*3a600*/  LDL.LU R16, [R1+0x1404] ;  /* 0x0014040001107983 */ /* 0x000f220000300800 */
[----:B------:R-:W-:-:S03]  /*3a610*/  IMAD.MOV.U32 R37, RZ, RZ, R4 ;  /* 0x000000ffff257224 */ /* 0x000fc600078e0004 */
[----:B------:R-:W4:Y:S01]  /*3a620*/  LDL.LU R13, [R1+0x530] ;  /* 0x00053000010d7983 */ /* 0x000f220000300800 */
[----:B------:R-:W-:-:S03]  /*3a630*/  IMAD.MOV.U32 R36, RZ, RZ, R0 ;  /* 0x000000ffff247224 */ /* 0x000fc600078e0000 */
[----:B------:R-:W4:Y:S04]  /*3a640*/  LDL.LU R12, [R1+0x1408] ;  /* 0x00140800010c7983 */ /* 0x000f280000300800 */
        /* <DEDUP_REMOVED lines=24> */
[----:B------:R-:W-:Y:S04]  /*3a7d0*/  STL.64 [R1+0x500], R18 ;  /* 0x0005001201007387 */ /* 0x000fe80000100a00 */
[----:B------:R-:W-:Y:S04]  /*3a7e0*/  STL [R1+0x2648], R18 ;  /* 0x0026481201007387 */ /* 0x000fe80000100800 */
[----:B------:R0:W-:Y:S04]  /*3a7f0*/  STL [R1+0x2638], R19 ;  /* 0x0026381301007387 */ /* 0x0001e80000100800 */
[----:B------:R-:W-:Y:S04]  /*3a800*/  STL.64 [R1+0x508], R70 ;  /* 0x0005084601007387 */ /* 0x000fe80000100a00 */
[----:B------:R-:W-:Y:S04]  /*3a810*/  STL.64 [R1+0x2640], R70 ;  /* 0x0026404601007387 */ /* 0x000fe80000100a00 */
[----:B------:R-:W-:Y:S04]  /*3a820*/  STL.64 [R1+0x510], R74 ;  /* 0x0005104a01007387 */ /* 0x000fe80000100a00 */
[----:B------:R-:W-:Y:S04]  /*3a830*/  STL.64 [R1+0x2650], R74 ;  /* 0x0026504a01007387 */ /* 0x000fe80000100a00 */
[----:B------:R-:W-:Y:S04]  /*3a840*/  STL.64 [R1+0x518], R10 ;  /* 0x0005180a01007387 */ /* 0x000fe80000100a00 */
[----:B------:R1:W-:Y:S04]  /*3a850*/  STL [R1+0x2658], R11 ;  /* 0x0026580b01007387 */ /* 0x0003e80000100800 */
[----:B------:R0:W-:Y:S01]  /*3a860*/  STL [R1+0x26a0], R10 ;  /* 0x0026a00a01007387 */ /* 0x0001e20000100800 */
        /* <DEDUP_REMOVED lines=15> */
[----:B------:R-:W4:Y:S04]  /*3a960*/  LDL.LU R12, [R1+0x1428] ;  /* 0x00142800010c7983 */ /* 0x000f280000300800 */
[----:B------:R-:W4:Y:S04]  /*3a970*/  LDL.LU R17, [R1+0x578] ;  /* 0x0005780001117983 */ /* 0x000f280000300800 */
[----:B------:R-:W4:Y:S04]  /*3a980*/  LDL.LU R16, [R1+0x142c] ;  /* 0x00142c0001107983 */ /* 0x000f280000300800 */
[----:B------:R-:W-:Y:S04]  /*3a990*/  STL.64 [R1+0x520], R24 ;  /* 0x0005201801007387 */ /* 0x000fe80000100a00 */
[----:B------:R0:W-:Y:S04]  /*3a9a0*/  STL.64 [R1+0x2660], R24 ;  /* 0x0026601801007387 */ /* 0x0001e80000100a00 */
[----:B------:R-:W-:Y:S04]  /*3a9b0*/  STL.64 [R1+0x528], R60 ;  /* 0x0005283c01007387 */ /* 0x000fe80000100a00 */
[----:B------:R-:W-:Y:S04]  /*3a9c0*/  STL.64 [R1+0x2668], R60 ;  /* 0x0026683c01007387 */ /* 0x000fe80000100a00 */
[----:B------:R-:W-:Y:S04]  /*3a9d0*/  STL.64 [R1+0x530], R80 ;  /* 0x0005305001007387 */ /* 0x000fe80000100a00 */
[----:B------:R-:W-:Y:S04]  /*3a9e0*/  STL.64 [R1+0x2670], R80 ;  /* 0x0026705001007387 */ /* 0x000fe80000100a00 */
[----:B------:R-:W-:Y:S04]  /*3a9f0*/  STL.64 [R1+0x538], R82 ;  /* 0x0005385201007387 */ /* 0x000fe80000100a00 */
[----:B------:R-:W-:Y:S01]  /*3aa00*/  STL.64 [R1+0x2678], R82 ;  /* 0x0026785201007387 */ /* 0x000fe20000100a00 */
[----:B------:R-:W-:-:S02]  /*3aa10*/  IMAD.MOV.U32 R84, RZ, RZ, R20 ;  /* 0x000000ffff547224 */ /* 0x000fc400078e0014 */
[----:B------:R-:W-:Y:S02]  /*3aa20*/  IMAD.MOV.U32 R85, RZ, RZ, R21 ;  /* 0x000000ffff557224 */ /* 0x000fe400078e0015 */
[----:B--2---:R-:W-:Y:S02]  /*3aa30*/  IMAD.MOV.U32 R87, RZ, RZ, R15 ;  /* 0x000000ffff577224 */ /* 0x004fe400078e000f */
[----:B------:R-:W2:Y:S01]  /*3aa40*/  LDL.LU R15, [R1+0x580] ;  /* 0x00058000010f7983 */ /* 0x000ea20000300800 */
[----:B---3--:R-:W-:-:S03]  /*3aa50*/  IMAD.MOV.U32 R86, RZ, RZ, R14 ;  /* 0x000000ffff567224 */ /* 0x008fc600078e000e */
[----:B------:R-:W2:Y:S04]  /*3aa60*/  LDL.LU R14, [R1+0x1430] ;  /* 0x00143000010e7983 */ /* 0x000ea80000300800 */
[----:B------:R-:W3:Y:S04]  /*3aa70*/  LDL.LU R23, [R1+0x588] ;  /* 0x0005880001177983 */ /* 0x000ee80000300800 */
[----:B------:R-:W2:Y:S04]  /*3aa80*/  LDL.LU R22, [R1+0x1434] ;  /* 0x0014340001167983 */ /* 0x000ea80000300800 */
[----:B0-----:R-:W2:Y:S04]  /*3aa90*/  LDL.LU R19, [R1+0x590] ;  /* 0x0005900001137983 */ /* 0x001ea80000300800 */
        /* <DEDUP_REMOVED lines=10> */
[----:B------:R-:W-:Y:S01]  /*3ab40*/  STL.64 [R1+0x2690], R58 ;  /* 0x0026903a01007387 */ /* 0x000fe20000100a00 */
[----:B----4-:R-:W-:-:S02]  /*3ab50*/  IMAD.MOV.U32 R21, RZ, RZ, R6 ;  /* 0x000000ffff157224 */ /* 0x010fc400078e0006 */
[----:B------:R-:W-:-:S05]  /*3ab60*/  IMAD.MOV.U32 R20, RZ, RZ, R5 ;  /* 0x000000ffff147224 */ /* 0x000fca00078e0005 */
[----:B------:R-:W-:Y:S04]  /*3ab70*/  STL.64 [R1+0x558], R20 ;  /* 0x0005581401007387 */ /* 0x000fe80000100a00 */
[----:B------:R0:W-:Y:S04]  /*3ab80*/  STL.64 [R1+0x2698], R20 ;  /* 0x0026981401007387 */ /* 0x0001e80000100a00 */
[----:B-1----:R-:W4:Y:S04]  /*3ab90*/  LDL.LU R11, [R1+0x5a0] ;  /* 0x0005a000010b7983 */ /* 0x002f280000300800 */
        /* <DEDUP_REMOVED lines=16> */
[----:B------:R0:W-:Y:S04]  /*3aca0*/  STL.64 [R1+0x26b0], R54 ;  /* 0x0026b03601007387 */ /* 0x0001e80000100a00 */
[----:B------:R-:W-:Y:S04]  /*3acb0*/  STL.64 [R1+0x570], R12 ;  /* 0x0005700c01007387 */ /* 0x000fe80000100a00 */
[----:B------:R-:W-:Y:S01]  /*3acc0*/  STL.64 [R1+0x578], R44 ;  /* 0x0005782c01007387 */ /* 0x000fe20000100a00 */
[----:B---3--:R-:W-:-:S02]  /*3acd0*/  IMAD.MOV.U32 R43, RZ, RZ, R23 ;  /* 0x000000ffff2b7224 */ /* 0x008fc400078e0017 */
[----:B--2---:R-:W-:Y:S02]  /*3ace0*/  IMAD.MOV.U32 R42, RZ, RZ, R22 ;  /* 0x000000ffff2a7224 */ /* 0x004fe400078e0016 */
[----:B------:R-:W-:Y:S01]  /*3acf0*/  IMAD.MOV.U32 R27, RZ, RZ, R19 ;  /* 0x000000ffff1b7224 */ /* 0x000fe200078e0013 */
[----:B------:R-:W-:Y:S01]  /*3ad00*/  MOV R26, R18 ;  /* 0x00000012001a7202 */ /* 0x000fe20000000f00 */
[----:B------:R-:W-:Y:S02]  /*3ad10*/  IMAD.MOV.U32 R23, RZ, RZ, R3 ;  /* 0x000000ffff177224 */ /* 0x000fe400078e0003 */
[----:B------:R-:W2:Y:S01]  /*3ad20*/  LDL.LU R3, [R1+0x5c0] ;  /* 0x0005c00001037983 */ /* 0x000ea20000300800 */
[----:B------:R-:W-:-:S03]  /*3ad30*/  IMAD.MOV.U32 R22, RZ, RZ, R2 ;  /* 0x000000ffff167224 */ /* 0x000fc600078e0002 */
[----:B------:R-:W2:Y:S04]  /*3ad40*/  LDL.LU R2, [R1+0x1450] ;  /* 0x0014500001027983 */ /* 0x000ea80000300800 */
[----:B------:R-:W3:Y:S04]  /*3ad50*/  LDL.LU R37, [R1+0x5c8] ;  /* 0x0005c80001257983 */ /* 0x000ee80000300800 */
[----:B0-----:R-:W2:Y:S04]  /*3ad60*/  LDL.LU R20, [R1+0x1454] ;  /* 0x0014540001147983 */ /* 0x001ea80000300800 */
[----:B------:R-:W2:Y:S04]  /*3ad70*/  LDL.LU R36, [R1+0x5d0] ;  /* 0x0005d00001247983 */ /* 0x000ea80000300800 */
[----:B------:R-:W2:Y:S04]  /*3ad80*/  LDL.LU R21, [R1+0x1458] ;  /* 0x0014580001157983 */ /* 0x000ea80000300800 */
[----:B------:R-:W2:Y:S04]  /*3ad90*/  LDL.LU R19, [R1+0x5d8] ;  /* 0x0005d80001137983 */ /* 0x000ea80000300800 */
[----:B------:R-:W2:Y:S04]  /*3ada0*/  LDL.LU R18, [R1+0x145c] ;  /* 0x00145c0001127983 */ /* 0x000ea80000300800 */
[----:B------:R-:W-:Y:S04]  /*3adb0*/  STL.64 [R1+0x580], R14 ;  /* 0x0005800e01007387 */ /* 0x000fe80000100a00 */
[----:B------:R-:W-:Y:S04]  /*3adc0*/  STL.64 [R1+0x588], R42 ;  /* 0x0005882a01007387 */ /* 0x000fe80000100a00 */
[----:B------:R-:W-:Y:S04]  /*3add0*/  STL.64 [R1+0x590], R26 ;  /* 0x0005901a01007387 */ /* 0x000fe80000100a00 */
[----:B------:R-:W-:Y:S04]  /*3ade0*/  STL.64 [R1+0x598], R22 ;  /* 0x0005981601007387 */ /* 0x000fe80000100a00 */
[----:B------:R-:W2:Y:S01]  /*3adf0*/  LDL.LU R35, [R1+0x5e0] ;  /* 0x0005e00001237983 */ /* 0x000ea20000300800 */
[----:B----4-:R-:W-:-:S02]  /*3ae00*/  IMAD.MOV.U32 R29, RZ, RZ, R11 ;  /* 0x000000ffff1d7224 */ /* 0x010fc400078e000b */
[----:B------:R-:W-:Y:S02]  /*3ae10*/  IMAD.MOV.U32 R28, RZ, RZ, R10 ;  /* 0x000000ffff1c7224 */ /* 0x000fe400078e000a */
[----:B------:R-:W-:Y:S02]  /*3ae20*/  IMAD.MOV.U32 R32, RZ, RZ, R0 ;  /* 0x000000ffff207224 */ /* 0x000fe400078e0000 */
        /* <DEDUP_REMOVED lines=9> */
[----:B-1----:R-:W4:Y:S01]  /*3aec0*/  LDL.LU R4, [R1+0x146c] ;  /* 0x00146c0001047983 */ /* 0x002f220000300800 */
[----:B------:R-:W-:-:S03]  /*3aed0*/  IMAD.MOV.U32 R77, RZ, RZ, R17 ;  /* 0x000000ffff4d7224 */ /* 0x000fc600078e0011 */
[----:B------:R-:W4:Y:S01]  /*3aee0*/  LDL.LU R30, [R1+0x600] ;  /* 0x00060000011e7983 */ /* 0x000f220000300800 */
[----:B------:R-:W-:-:S03]  /*3aef0*/  IMAD.MOV.U32 R76, RZ, RZ, R16 ;  /* 0x000000ffff4c7224 */ /* 0x000fc600078e0010 */
[----:B------:R-:W4:Y:S04]  /*3af00*/  LDL.LU R5, [R1+0x1470] ;  /* 0x0014700001057983 */ /* 0x000f280000300800 */
[----:B------:R-:W4:Y:S04]  /*3af10*/  LDL.LU R17, [R1+0x608] ;  /* 0x0006080001117983 */ /* 0x000f280000300800 */
[----:B------:R-:W4:Y:S04]  /*3af20*/  LDL.LU R16, [R1+0x1474] ;  /* 0x0014740001107983 */ /* 0x000f280000300800 */
[----:B------:R-:W-:Y:S04]  /*3af30*/  STL.64 [R1+0x5a0], R28 ;  /* 0x0005a01c01007387 */ /* 0x000fe80000100a00 */
[----:B------:R-:W-:Y:S04]  /*3af40*/  STL.64 [R1+0x5a8], R32 ;  /* 0x0005a82001007387 */ /* 0x000fe80000100a00 */
[----:B------:R-:W-:Y:S04]  /*3af50*/  STL.64 [R1+0x5b0], R64 ;  /* 0x0005b04001007387 */ /* 0x000fe80000100a00 */
[----:B------:R-:W-:Y:S04]  /*3af60*/  STL.64 [R1+0x5b8], R76 ;  /* 0x0005b84c01007387 */ /* 0x000fe80000100a00 */
[----:B------:R-:W4:Y:S04]  /*3af70*/  LDL.LU R25, [R1+0x610] ;  /* 0x0006100001197983 */ /* 0x000f280000300800 */
[----:B------:R-:W4:Y:S01]  /*3af80*/  LDL.LU R24, [R1+0x1478] ;  /* 0x0014780001187983 */ /* 0x000f220000300800 */
[----:B---3--:R-:W-:-:S02]  /*3af90*/  IMAD.MOV.U32 R69, RZ, RZ, R37 ;  /* 0x000000ffff457224 */ /* 0x008fc400078e0025 */
[----:B--2---:R-:W-:Y:S02]  /*3afa0*/  IMAD.MOV.U32 R68, RZ, RZ, R20 ;  /* 0x000000ffff447224 */ /* 0x004fe400078e0014 */
[----:B------:R-:W2:Y:S01]  /*3afb0*/  LDL.LU R20, [R1+0x147c] ;  /* 0x00147c0001147983 */ /* 0x000ea20000300800 */
[----:B------:R-:W-:Y:S02]  /*3afc0*/  IMAD.MOV.U32 R67, RZ, RZ, R36 ;  /* 0x000000ffff437224 */ /* 0x000fe400078e0024 */
[----:B------:R-:W-:Y:S02]  /*3afd0*/  IMAD.MOV.U32 R66, RZ, RZ, R21 ;  /* 0x000000ffff427224 */ /* 0x000fe400078e0015 */
        /* <DEDUP_REMOVED lines=19> */
[----:B------:R-:W-:Y:S02]  /*3b110*/  IMAD.MOV.U32 R39, RZ, RZ, R31 ;  /* 0x000000ffff277224 */ /* 0x000fe400078e001f */
[----:B------:R-:W-:Y:S02]  /*3b120*/  IMAD.MOV.U32 R38, RZ, RZ, R4 ;  /* 0x000000ffff267224 */ /* 0x000fe400078e0004 */
[----:B------:R-:W4:Y:S01]  /*3b130*/  LDL.LU R4, [R1+0x148c] ;  /* 0x00148c0001047983 */ /* 0x000f220000300800 */
[----:B------:R-:W-:-:S03]  /*3b140*/  IMAD.MOV.U32 R31, RZ, RZ, R30 ;  /* 0x000000ffff1f7224 */ /* 0x000fc600078e001e */
[----:B------:R-:W-:Y:S01]  /*3b150*/  STL.64 [R1+0x5e0], R52 ;  /* 0x0005e03401007387 */ /* 0x000fe20000100a00 */
[----:B------:R-:W-:-:S03]  /*3b160*/  IMAD.MOV.U32 R30, RZ, RZ, R5 ;  /* 0x000000ffff1e7224 */ /* 0x000fc600078e0005 */
[----:B------:R-:W-:Y:S04]  /*3b170*/  STL.64 [R1+0x5e8], R62 ;  /* 0x0005e83e01007387 */ /* 0x000fe80000100a00 */
[----:B------:R-:W-:Y:S04]  /*3b180*/  STL.64 [R1+0x5f0], R50 ;  /* 0x0005f03201007387 */ /* 0x000fe80000100a00 */
[----:B------:R-:W-:Y:S04]  /*3b190*/  STL.64 [R1+0x5f8], R38 ;  /* 0x0005f82601007387 */ /* 0x000fe80000100a00 */
        /* <DEDUP_REMOVED lines=9> */
[----:B------:R-:W-:Y:S01]  /*3b230*/  STL.64 [R1+0x610], R48 ;  /* 0x0006103001007387 */ /* 0x000fe20000100a00 */
[----:B--2---:R-:W-:-:S02]  /*3b240*/  IMAD.MOV.U32 R46, RZ, RZ, R20 ;  /* 0x000000ffff2e7224 */ /* 0x004fc400078e0014 */
[----:B---3--:R-:W-:-:S05]  /*3b250*/  IMAD.MOV.U32 R47, RZ, RZ, R21 ;  /* 0x000000ffff2f7224 */ /* 0x008fca00078e0015 */
[----:B------:R-:W-:Y:S04]  /*3b260*/  STL.64 [R1+0x618], R46 ;  /* 0x0006182e01007387 */ /* 0x000fe80000100a00 */
[----:B------:R-:W2:Y:S04]  /*3b270*/  LDL.LU R41, [R1+0x658] ;  /* 0x0006580001297983 */ /* 0x000ea80000300800 */
[----:B------:R-:W2:Y:S04]  /*3b280*/  LDL.LU R40, [R1+0x1498] ;  /* 0x0014980001287983 */ /* 0x000ea80000300800 */
[----:B------:R-:W3:Y:S01]  /*3b290*/  LDL.LU R21, [R1+0x660] ;  /* 0x0006600001157983 */ /* 0x000ee20000300800 */
[----:B------:R-:W-:-:S02]  /*3b2a0*/  IMAD.MOV.U32 R73, RZ, RZ, R19 ;  /* 0x000000ffff497224 */ /* 0x000fc400078e0013 */
[----:B------:R-:W-:Y:S02]  /*3b2b0*/  IMAD.MOV.U32 R72, RZ, RZ, R18 ;  /* 0x000000ffff487224 */ /* 0x000fe400078e0012 */
[----:B----4-:R-:W-:Y:S02]  /*3b2c0*/  IMAD.MOV.U32 R34, RZ, RZ, R0 ;  /* 0x000000ffff227224 */ /* 0x010fe400078e0000 */
[----:B------:R-:W4:Y:S04]  /*3b2d0*/  LDL.LU R0, [R1+0x149c] ;  /* 0x00149c0001007983 */ /* 0x000f280000300800 */
[----:B------:R-:W2:Y:S04]  /*3b2e0*/  LDL.LU R20, [R1+0x668] ;  /* 0x0006680001147983 */ /* 0x000ea80000300800 */
[----:B------:R-:W2:Y:S04]  /*3b2f0*/  LDL.LU R19, [R1+0x14a0] ;  /* 0x0014a00001137983 */ /* 0x000ea80000300800 */
[----:B------:R-:W2:Y:S01]  /*3b300*/  LDL.LU R18, [R1+0x670] ;  /* 0x0006700001127983 */ /* 0x000ea20000300800 */
[----:B------:R-:W-:-:S03]  /*3b310*/  IMAD.MOV.U32 R36, RZ, RZ, R6 ;  /* 0x000000ffff247224 */ /* 0x000fc600078e0006 */
[----:B------:R-:W2:Y:S01]  /*3b320*/  LDL.LU R6, [R1+0x14a4] ;  /* 0x0014a40001067983 */ /* 0x000ea20000300800 */
[----:B------:R-:W-:Y:S02]  /*3b330*/  IMAD.MOV.U32 R35, RZ, RZ, R11 ;  /* 0x000000ffff237224 */ /* 0x000fe400078e000b */
[----:B------:R-:W-:Y:S01]  /*3b340*/  IMAD.MOV.U32 R37, RZ, RZ, R10 ;  /* 0x000000ffff257224 */ /* 0x000fe200078e000a */
[----:B------:R-:W2:Y:S01]  /*3b350*/  LDL.LU R11, [R1+0x678] ;  /* 0x00067800010b7983 */ /* 0x000ea20000300800 */
[----:B------:R-:W-:-:S03]  /*3b360*/  IMAD.MOV.U32 R70, RZ, RZ, R4 ;  /* 0x000000ffff467224 */ /* 0x000fc600078e0004 */
[----:B------:R-:W2:Y:S01]  /*3b370*/  LDL.LU R10, [R1+0x14a8] ;  /* 0x0014a800010a7983 */ /* 0x000ea20000300800 */
[----:B------:R-:W-:-:S03]  /*3b380*/  IMAD.MOV.U32 R71, RZ, RZ, R5 ;  /* 0x000000ffff477224 */ /* 0x000fc600078e0005 */
[----:B------:R-:W2:Y:S01]  /*3b390*/  LDL.LU R5, [R1+0x680] ;  /* 0x0006800001057983 */ /* 0x000ea20000300800 */
[----:B------:R-:W-:-:S03]  /*3b3a0*/  IMAD.MOV.U32 R75, RZ, RZ, R55 ;  /* 0x000000ffff4b7224 */ /* 0x000fc600078e0037 */
[----:B------:R-:W2:Y:S01]  /*3b3b0*/  LDL.LU R4, [R1+0x14ac] ;  /* 0x0014ac0001047983 */ /* 0x000ea20000300800 */
[----:B------:R-:W-:-:S03]  /*3b3c0*/  IMAD.MOV.U32 R74, RZ, RZ, R54 ;  /* 0x000000ffff4a7224 */ /* 0x000fc600078e0036 */
[----:B------:R-:W-:Y:S04]  /*3b3d0*/  STL.64 [R1+0x620], R72 ;  /* 0x0006204801007387 */ /* 0x000fe80000100a00 */
[----:B------:R-:W-:Y:S04]  /*3b3e0*/  STL.64 [R1+0x628], R34 ;  /* 0x0006282201007387 */ /* 0x000fe80000100a00 */
[----:B------:R-:W-:Y:S04]  /*3b3f0*/  STL.64 [R1+0x630], R36 ;  /* 0x0006302401007387 */ /* 0x000fe80000100a00 */
[----:B------:R-:W-:Y:S01]  /*3b400*/  STL.64 [R1+0x638], R70 ;  /* 0x0006384601007387 */ /* 0x000fe20000100a00 */
[----:B---3--:R-:W-:-:S02]  /*3b410*/  IMAD.MOV.U32 R61, RZ, RZ, R21 ;  /* 0x000000ffff3d7224 */ /* 0x008fc400078e0015 */
[----:B----4-:R-:W-:Y:S02]  /*3b420*/  IMAD.MOV.U32 R60, RZ, RZ, R0 ;  /* 0x000000ffff3c7224 */ /* 0x010fe400078e0000 */
[----:B------:R-:W3:Y:S04]  /*3b430*/  LDL R0, [R1+0x9cc] ;  /* 0x0009cc0001007983 */ /* 0x000ee80000100800 */
[----:B------:R-:W-:Y:S04]  /*3b440*/  STL.64 [R1+0x640], R74 ;  /* 0x0006404a01007387 */ /* 0x000fe80000100a00 */
[----:B------:R-:W-:Y:S04]  /*3b450*/  STL.64 [R1+0x650], R24 ;  /* 0x0006501801007387 */ /* 0x000fe80000100a00 */
[----:B--2---:R-:W-:Y:S01]  /*3b460*/  STL.64 [R1+0x658], R40 ;  /* 0x0006582801007387 */ /* 0x004fe20000100a00 */
[----:B------:R-:W-:-:S03]  /*3b470*/  IMAD.MOV.U32 R82, RZ, RZ, R6 ;  /* 0x000000ffff527224 */ /* 0x000fc600078e0006 */
[----:B------:R-:W-:Y:S04]  /*3b480*/  STL.64 [R1+0x660], R60 ;  /* 0x0006603c01007387 */ /* 0x000fe80000100a00 */
[----:B------:R-:W2:Y:S04]  /*3b490*/  LDL.LU R58, [R1+0x688] ;  /* 0x00068800013a7983 */ /* 0x000ea80000300800 */
[----:B------:R-:W4:Y:S01]  /*3b4a0*/  LDL.LU R6, [R1+0x14b0] ;  /* 0x0014b00001067983 */ /* 0x000f220000300800 */
[----:B------:R-:W-:-:S03]  /*3b4b0*/  IMAD.MOV.U32 R81, RZ, RZ, R20 ;  /* 0x000000ffff517224 */ /* 0x000fc600078e0014 */
[----:B------:R-:W3:Y:S01]  /*3b4c0*/  LDL.LU R21, [R1+0x690] ;  /* 0x0006900001157983 */ /* 0x000ee20000300800 */
[----:B------:R-:W-:Y:S01]  /*3b4d0*/  IMAD.MOV.U32 R85, RZ, RZ, R11 ;  /* 0x000000ffff557224 */ /* 0x000fe200078e000b */
[----:B------:R-:W-:Y:S02]  /*3b4e0*/  MOV R84, R10 ;  /* 0x0000000a00547202 */ /* 0x000fe40000000f00 */
        /* <DEDUP_REMOVED lines=10> */
[----:B------:R-:W3:Y:S04]  /*3b590*/  LDL.LU R54, [R1+0x6b0] ;  /* 0x0006b00001367983 */ /* 0x000ee80000300800 */
[----:B------:R-:W3:Y:S04]  /*3b5a0*/  LDL.LU R19, [R1+0x14c0] ;  /* 0x0014c00001137983 */ /* 0x000ee80000300800 */
[----:B------:R-:W3:Y:S04]  /*3b5b0*/  LDL.LU R18, [R1+0x14c4] ;  /* 0x0014c40001127983 */ /* 0x000ee80000300800 */
[----:B------:R-:W-:Y:S04]  /*3b5c0*/  STL.64 [R1+0x668], R80 ;  /* 0x0006685001007387 */ /* 0x000fe80000100a00 */
[----:B------:R-:W-:Y:S04]  /*3b5d0*/  STL.64 [R1+0x670], R82 ;  /* 0x0006705201007387 */ /* 0x000fe80000100a00 */
[----:B------:R-:W-:Y:S04]  /*3b5e0*/  STL.64 [R1+0x678], R84 ;  /* 0x0006785401007387 */ /* 0x000fe80000100a00 */
[----:B------:R-:W-:Y:S01]  /*3b5f0*/  STL.64 [R1+0x680], R86 ;  /* 0x0006805601007387 */ /* 0x000fe20000100a00 */
[----:B--2---:R-:W-:-:S02]  /*3b600*/  IMAD.MOV.U32 R59, RZ, RZ, R58 ;  /* 0x000000ffff3b7224 */ /* 0x004fc400078e003a */
[----:B----4-:R-:W-:Y:S02]  /*3b610*/  IMAD.MOV.U32 R58, RZ, RZ, R6 ;  /* 0x000000ffff3a7224 */ /* 0x010fe400078e0006 */
[----:B------:R-:W2:Y:S04]  /*3b620*/  LDL.LU R6, [R1+0x14c8] ;  /* 0x0014c80001067983 */ /* 0x000ea80000300800 */
[----:B------:R-:W4:Y:S01]  /*3b630*/  LDL R90, [R1+0x9c8] ;  /* 0x0009c800015a7983 */ /* 0x000f220000100800 */
[----:B------:R-:W-:Y:S01]  /*3b640*/  ISETP.GT.AND P5, PT, R78, RZ, PT ;  /* 0x000000ff4e00720c */ /* 0x000fe20003fa4270 */
[----:B---3--:R-:W-:Y:S02]  /*3b650*/  IMAD.MOV.U32 R88, RZ, RZ, R11 ;  /* 0x000000ffff587224 */ /* 0x008fe400078e000b */
[----:B------:R-:W-:-:S02]  /*3b660*/  IMAD.MOV.U32 R11, RZ, RZ, R10 ;  /* 0x000000ffff0b7224 */ /* 0x000fc400078e000a */
[----:B------:R-:W-:Y:S02]  /*3b670*/  IMAD.MOV.U32 R10, RZ, RZ, R5 ;  /* 0x000000ffff0a7224 */ /* 0x000fe400078e0005 */
[----:B------:R-:W-:Y:S02]  /*3b680*/  IMAD.MOV.U32 R5, RZ, RZ, R8 ;  /* 0x000000ffff057224 */ /* 0x000fe400078e0008 */
[----:B------:R-:W-:-:S04]  /*3b690*/  IMAD.MOV.U32 R8, RZ, RZ, R18 ;  /* 0x000000ffff087224 */ /* 0x000fc800078e0012 */
[----:B--2---:R-:W2:Y:S04]  /*3b6a0*/  @P5 LDG.E.U16 R0, desc[UR20][R6.64] ;  /* 0x0000001406005981 */ /* 0x004ea8000c1e1500 */
[----:B----4-:R-:W3:Y:S01]  /*3b6b0*/  @P5 LDG.E.U16 R90, desc[UR20][R8.64] ;  /* 0x00000014085a5981 */ /* 0x010ee2000c1e1500 */
[----:B------:R-:W-:Y:S02]  /*3b6c0*/  IMAD.MOV.U32 R89, RZ, RZ, R55 ;  /* 0x000000ffff597224 */ /* 0x000fe400078e0037 */
[----:B------:R-:W-:Y:S01]  /*3b6d0*/  IMAD.MOV.U32 R55, RZ, RZ, R54 ;  /* 0x000000ffff377224 */ /* 0x000fe200078e0036 */
[----:B------:R-:W-:Y:S01]  /*3b6e0*/  STL.64 [R1+0x688], R58 ;  /* 0x0006883a01007387 */ /* 0x000fe20000100a00 */
[----:B------:R-:W-:-:S03]  /*3b6f0*/  IMAD.MOV.U32 R54, RZ, RZ, R19 ;  /* 0x000000ffff367224 */ /* 0x000fc600078e0013 */
[----:B------:R-:W-:Y:S04]  /*3b700*/  STL.64 [R1+0x690], R20 ;  /* 0x0006901401007387 */ /* 0x000fe80000100a00 */
[----:B------:R-:W-:Y:S04]  /*3b710*/  STL.64 [R1+0x698], R88 ;  /* 0x0006985801007387 */ /* 0x000fe80000100a00 */
[----:B------:R-:W-:Y:S04]  /*3b720*/  STL.64 [R1+0x6a0], R10 ;  /* 0x0006a00a01007387 */ /* 0x000fe80000100a00 */
[----:B------:R-:W-:Y:S04]  /*3b730*/  STL.64 [R1+0x6a8], R4 ;  /* 0x0006a80401007387 */ /* 0x000fe80000100a00 */
[----:B------:R-:W-:Y:S04]  /*3b740*/  STL.64 [R1+0x6b0], R54 ;  /* 0x0006b03601007387 */ /* 0x000fe80000100a00 */
[----:B------:R-:W4:Y:S04]  /*3b750*/  LDL R19, [R1+0x9c0] ;  /* 0x0009c00001137983 */ /* 0x000f280000100800 */
[----:B------:R-:W3:Y:S04]  /*3b760*/  LDL R18, [R1+0x9bc] ;  /* 0x0009bc0001127983 */ /* 0x000ee80000100800 */
[----:B--2---:R0:W-:Y:S04]  /*3b770*/  @P5 STL [R1+0x9cc], R0 ;  /* 0x0009cc0001005387 */ /* 0x0041e80000100800 */
[----:B0-----:R-:W2:Y:S04]  /*3b780*/  LDL R0, [R1+0x9b8] ;  /* 0x0009b80001007983 */ /* 0x001ea80000100800 */
        /* <DEDUP_REMOVED lines=8> */
[----:B------:R0:W-:Y:S04]  /*3b810*/  STL [R1+0x1de8], R6 ;  /* 0x001de80601007387 */ /* 0x0001e80000100800 */
[----:B0-----:R-:W2:Y:S04]  /*3b820*/  LDL.LU R6, [R1+0x998] ;  /* 0x0009980001067983 */ /* 0x001ea80000300800 */
[----:B------:R-:W2:Y:S04]  /*3b830*/  LDL R93, [R1+0x9b4] ;  /* 0x0009b400015d7983 */ /* 0x000ea80000100800 */
[----:B---3--:R0:W-:Y:S04]  /*3b840*/  @P5 STL [R1+0x9c8], R90 ;  /* 0x0009c85a01005387 */ /* 0x0081e80000100800 */
[----:B------:R-:W3:Y:S04]  /*3b850*/  LDL R7, [R1+0x9ac] ;  /* 0x0009ac0001077983 */ /* 0x000ee80000100800 */
[----:B------:R-:W3:Y:S04]  /*3b860*/  LDL R92, [R1+0x9a8] ;  /* 0x0009a800015c7983 */ /* 0x000ee80000100800 */
[----:B0-----:R-:W3:Y:S04]  /*3b870*/  LDL R90, [R1+0x9b0] ;  /* 0x0009b000015a7983 */ /* 0x001ee80000100800 */
[----:B------:R-:W3:Y:S04]  /*3b880*/  LDL R91, [R1+0x9a4] ;  /* 0x0009a400015b7983 */ /* 0x000ee80000100800 */
[----:B------:R-:W3:Y:S04]  /*3b890*/  LDL R79, [R1+0x9a0] ;  /* 0x0009a000014f7983 */ /* 0x000ee80000100800 */
[----:B------:R-:W-:Y:S04]  /*3b8a0*/  STL [R1+0x191c], R8 ;  /* 0x00191c0801007387 */ /* 0x000fe80000100800 */
[----:B------:R-:W-:Y:S04]  /*3b8b0*/  STL [R1+0x1918], R9 ;  /* 0x0019180901007387 */ /* 0x000fe80000100800 */
[----:B------:R-:W-:Y:S04]  /*3b8c0*/  STL.64 [R1+0x1af0], R8 ;  /* 0x001af00801007387 */ /* 0x000fe80000100a00 */
[----:B------:R-:W-:Y:S04]  /*3b8d0*/  STL [R1+0x1b14], R8 ;  /* 0x001b140801007387 */ /* 0x000fe80000100800 */
[----:B------:R-:W-:Y:S04]  /*3b8e0*/  STL.64 [R1+0x1ce0], R8 ;  /* 0x001ce00801007387 */ /* 0x000fe80000100a00 */
[----:B------:R-:W-:Y:S04]  /*3b8f0*/  STL.64 [R1+0x1d20], R8 ;  /* 0x001d200801007387 */ /* 0x000fe80000100a00 */
[----:B------:R-:W-:Y:S04]  /*3b900*/  STL [R1+0x1d50], R9 ;  /* 0x001d500901007387 */ /* 0x000fe80000100800 */
[----:B------:R-:W-:Y:S04]  /*3b910*/  STL.64 [R1+0x1d78], R8 ;  /* 0x001d780801007387 */ /* 0x000fe80000100a00 */
[----:B------:R-:W-:Y:S04]  /*3b920*/  STL.64 [R1+0x1d98], R8 ;  /* 0x001d980801007387 */ /* 0x000fe80000100a00 */
[----:B------:R0:W-:Y:S04]  /*3b930*/  STL.64 [R1+0x1dc8], R8 ;  /* 0x001dc80801007387 */ /* 0x0001e80000100a00 */
[----:B0-----:R-:W3:Y:S01]  /*3b940*/  LDL R8, [R1+0x9c4] ;  /* 0x0009c40001087983 */ /* 0x001ee20000100800 */
[----:B------:R-:W-:-:S02]  /*3b950*/  ISETP.GT.AND P6, PT, R78, 0x1, PT ;  /* 0x000000014e00780c */ /* 0x000fc40003fc4270 */
[----:B------:R-:W-:-:S11]  /*3b960*/  ISETP.GT.AND P2, PT, R78, 0x2, PT ;  /* 0x000000024e00780c */ /* 0x000fd60003f44270 */
[----:B----4-:R-:W4:Y:S04]  /*3b970*/  @P6 LDG.E.U16 R19, desc[UR20][R4.64] ;  /* 0x0000001404136981 */ /* 0x010f28000c1e1500 */
[----:B------:R-:W4:Y:S04]  /*3b980*/  @P2 LDG.E.U16 R18, desc[UR20][R10.64] ;  /* 0x000000140a122981 */ /* 0x000f28000c1e1500 */
[----:B--2---:R-:W2:Y:S04]  /*3b990*/  @P2 LDG.E.U16 R0, desc[UR20][R88.64] ;  /* 0x0000001458002981 */ /* 0x004ea8000c1e1500 */
[----:B---3--:R-:W3:Y:S01]  /*3b9a0*/  @P6 LDG.E.U16 R8, desc[UR20][R54.64] ;  /* 0x0000001436086981 */ /* 0x008ee2000c1e1500 */
[----:B------:R-:W-:-:S03]  /*3b9b0*/  ISETP.GT.AND P3, PT, R78, 0x3, PT ;  /* 0x000000034e00780c */ /* 0x000fc60003f64270 */
[----:B------:R0:W-:Y:S10]  /*3b9c0*/  STL [R1+0x1dec], R9 ;  /* 0x001dec0901007387 */ /* 0x0001f40000100800 */
[----:B------:R-:W2:Y:S04]  /*3b9d0*/  @P3 LDG.E.U16 R93, desc[UR20][R20.64] ;  /* 0x00000014145d3981 */ /* 0x000ea8000c1e1500 */
[----:B------:R-:W2:Y:S04]  /*3b9e0*/  @P3 LDG.E.U16 R90, desc[UR20][R58.64] ;  /* 0x000000143a5a3981 */ /* 0x000ea8000c1e1500 */
[----:B0-----:R-:W2:Y:S04]  /*3b9f0*/  LDL.LU R9, [R1+0x99c] ;  /* 0x00099c0001097983 */ /* 0x001ea80000300800 */
[----:B------:R-:W2:Y:S04]  /*3ba00*/  LDL.LU.64 R54, [R1+0x26b0] ;  /* 0x0026b00001367983 */ /* 0x000ea80000300a00 */
[----:B------:R-:W2:Y:S04]  /*3ba10*/  LDL.LU.64 R4, [R1+0x26a8] ;  /* 0x0026a80001047983 */ /* 0x000ea80000300a00 */
[----:B----4-:R0:W-:Y:S01]  /*3ba20*/  @P6 STL [R1+0x9c0], R19 ;  /* 0x0009c01301006387 */ /* 0x0101e20000100800 */
[----:B------:R-:W-:-:S02]  /*3ba30*/  ISETP.GT.AND P4, PT, R78, 0x4, PT ;  /* 0x000000044e00780c */ /* 0x000fc40003f84270 */
[----:B------:R-:W-:-:S11]  /*3ba40*/  ISETP.GT.AND P5, PT, R78, 0x5, PT ;  /* 0x000000054e00780c */ /* 0x000fd60003fa4270 */
[----:B------:R-:W4:Y:S04]  /*3ba50*/  @P4 LDG.E.U16 R7, desc[UR20][R86.64] ;  /* 0x0000001456074981 */ /* 0x000f28000c1e1500 */
[----:B------:R-:W4:Y:S04]  /*3ba60*/  @P4 LDG.E.U16 R92, desc[UR20][R84.64] ;  /* 0x00000014545c4981 */ /* 0x000f28000c1e1500 */
[----:B------:R-:W4:Y:S04]  /*3ba70*/  @P5 LDG.E.U16 R91, desc[UR20][R82.64] ;  /* 0x00000014525b5981 */ /* 0x000f28000c1e1500 */
[----:B------:R-:W4:Y:S04]  /*3ba80*/  @P5 LDG.E.U16 R79, desc[UR20][R80.64] ;  /* 0x00000014504f5981 */ /* 0x000f28000c1e1500 */
[----:B---3--:R-:W-:Y:S04]  /*3ba90*/  @P6 STL [R1+0x9c4], R8 ;  /* 0x0009c40801006387 */ /* 0x008fe80000100800 */
[----:B------:R-:W3:Y:S04]  /*3baa0*/  LDL.LU R10, [R1+0x26a0] ;  /* 0x0026a000010a7983 */ /* 0x000ee80000300800 */
[----:B------:R-:W3:Y:S04]  /*3bab0*/  LDL R11, [R1+0xab0] ;  /* 0x000ab000010b7983 */ /* 0x000ee80000100800 */
[----:B------:R1:W-:Y:S04]  /*3bac0*/  @P2 STL [R1+0x9bc], R18 ;  /* 0x0009bc1201002387 */ /* 0x0003e80000100800 */
[----:B0-----:R-:W4:Y:S04]  /*3bad0*/  LDL R19, [R1+0x994] ;  /* 0x0009940001137983 */ /* 0x001f280000100800 */
[----:B-1----:R-:W4:Y:S04]  /*3bae0*/  LDL R18, [R1+0xaac] ;  /* 0x000aac0001127983 */ /* 0x002f280000100800 */
[----:B--2---:R0:W-:Y:S01]  /*3baf0*/  @P2 STL [R1+0x9b8], R0 ;  /* 0x0009b80001002387 */ /* 0x0041e20000100800 */
[----:B------:R-:W-:-:S02]  /*3bb00*/  ISETP.GT.AND P6, PT, R78, 0x6, PT ;  /* 0x000000064e00780c */ /* 0x000fc40003fc4270 */
[C---:B------:R-:W-:Y:S01]  /*3bb10*/  ISETP.GT.AND P2, PT, R78.reuse, 0x7, PT ;  /* 0x000000074e00780c */ /* 0x040fe20003f44270 */
[----:B------:R-:W2:Y:S04]  /*3bb20*/  LDL R89, [R1+0x98c] ;  /* 0x00098c0001597983 */ /* 0x000ea80000100800 */
[----:B------:R-:W2:Y:S04]  /*3bb30*/  LDL R88, [R1+0x988] ;  /* 0x0009880001587983 */ /* 0x000ea80000100800 */
[----:B0-----:R-:W2:Y:S04]  /*3bb40*/  LDL R0, [R1+0x990] ;  /* 0x0009900001007983 */ /* 0x001ea80000100800 */
[----:B------:R-:W2:Y:S04]  /*3bb50*/  LDL.LU.64 R20, [R1+0x2698] ;  /* 0x0026980001147983 */ /* 0x000ea80000300a00 */
[----:B------:R-:W2:Y:S04]  /*3bb60*/  LDL.LU.64 R58, [R1+0x2690] ;  /* 0x00269000013a7983 */ /* 0x000ea80000300a00 */
[----:B------:R0:W-:Y:S04]  /*3bb70*/  @P3 STL [R1+0x9b4], R93 ;  /* 0x0009b45d01003387 */ /* 0x0001e80000100800 */
[----:B------:R-:W2:Y:S04]  /*3bb80*/  @P6 LDG.E.U16 R9, desc[UR20][R60.64] ;  /* 0x000000143c096981 */ /* 0x000ea8000c1e1500 */
[----:B------:R-:W2:Y:S04]  /*3bb90*/  @P6 LDG.E.U16 R6, desc[UR20][R40.64] ;  /* 0x0000001428066981 */ /* 0x000ea8000c1e1500 */
[----:B0-----:R-:W2:Y:S04]  /*3bba0*/  LDL R93, [R1+0x984] ;  /* 0x00098400015d7983 */ /* 0x001ea80000100800 */
[----:B------:R0:W-:Y:S01]  /*3bbb0*/  @P3 STL [R1+0x9b0], R90 ;  /* 0x0009b05a01003387 */ /* 0x0001e20000100800 */
[----:B------:R-:W-:-:S03]  /*3bbc0*/  ISETP.GT.AND P3, PT, R78, 0x8, PT ;  /* 0x000000084e00780c */ /* 0x000fc60003f64270 */
[----:B0-----:R-:W2:Y:S04]  /*3bbd0*/  LDL R90, [R1+0x980] ;  /* 0x00098000015a7983 */ /* 0x001ea80000100800 */
[----:B------:R-:W2:Y:S04]  /*3bbe0*/  LDL.LU R8, [R1+0x964] ;  /* 0x0009640001087983 */ /* 0x000ea80000300800 */
[----:B------:R-:W2:Y:S04]  /*3bbf0*/  LDL.LU.64 R86, [R1+0x2688] ;  /* 0x0026880001567983 */ /* 0x000ea80000300a00 */
[----:B------:R-:W2:Y:S04]  /*3bc00*/  LDL.LU.64 R84, [R1+0x2680] ;  /* 0x0026800001547983 */ /* 0x000ea80000300a00 */
[----:B---3--:R-:W3:Y:S04]  /*3bc10*/  @P2 LDG.E.U16 R11, desc[UR20][R24.64] ;  /* 0x00000014180b2981 */ /* 0x008ee8000c1e1500 */
[----:B----4-:R-:W4:Y:S04]  /*3bc20*/  @P3 LDG.E.U16 R19, desc[UR20][R70.64] ;  /* 0x0000001446133981 */ /* 0x010f28000c1e1500 */
[----:B------:R-:W4:Y:S04]  /*3bc30*/  @P2 LDG.E.U16 R18, desc[UR20][R74.64] ;  /* 0x000000144a122981 */ /* 0x000f28000c1e1500 */
[----:B--2---:R-:W2:Y:S04]  /*3bc40*/  @P3 LDG.E.U16 R0, desc[UR20][R36.64] ;  /* 0x0000001424003981 */ /* 0x004ea8000c1e1500 */
[----:B------:R0:W-:Y:S04]  /*3bc50*/  @P4 STL [R1+0x9ac], R7 ;  /* 0x0009ac0701004387 */ /* 0x0001e80000100800 */
[----:B0-----:R-:W2:Y:S04]  /*3bc60*/  LDL R7, [R1+0x97c] ;  /* 0x00097c0001077983 */ /* 0x001ea80000100800 */
[----:B------:R0:W-:Y:S01]  /*3bc70*/  @P4 STL [R1+0x9a8], R92 ;  /* 0x0009a85c01004387 */ /* 0x0001e20000100800 */
[----:B------:R-:W-:-:S03]  /*3bc80*/  ISETP.GT.AND P4, PT, R78, 0x9, PT ;  /* 0x000000094e00780c */ /* 0x000fc60003f84270 */
[----:B0-----:R-:W2:Y:S04]  /*3bc90*/  LDL R92, [R1+0x978] ;  /* 0x00097800015c7983 */ /* 0x001ea80000100800 */
[----:B------:R-:W2:Y:S04]  /*3bca0*/  LDL.LU.64 R82, [R1+0x2678] ;  /* 0x0026780001527983 */ /* 0x000ea80000300a00 */
[----:B------:R-:W2:Y:S04]  /*3bcb0*/  LDL.LU.64 R80, [R1+0x2670] ;  /* 0x0026700001507983 */ /* 0x000ea80000300a00 */
[----:B------:R0:W-:Y:S04]  /*3bcc0*/  @P5 STL [R1+0x9a4], R91 ;  /* 0x0009a45b01005387 */ /* 0x0001e80000100800 */
[----:B------:R-:W2:Y:S04]  /*3bcd0*/  @P4 LDG.E.U16 R88, desc[UR20][R72.64] ;  /* 0x0000001448584981 */ /* 0x000ea8000c1e1500 */
[----:B------:R-:W2:Y:S04]  /*3bce0*/  @P4 LDG.E.U16 R89, desc[UR20][R34.64] ;  /* 0x0000001422594981 */ /* 0x000ea8000c1e1500 */
[----:B0-----:R-:W2:Y:S04]  /*3bcf0*/  LDL R91, [R1+0x974] ;  /* 0x00097400015b7983 */ /* 0x001ea80000100800 */
[----:B------:R0:W-:Y:S04]  /*3bd00*/  @P5 STL [R1+0x9a0], R79 ;  /* 0x0009a04f01005387 */ /* 0x0001e80000100800 */
[----:B0-----:R-:W2:Y:S04]  /*3bd10*/  LDL R79, [R1+0x970] ;  /* 0x00097000014f7983 */ /* 0x001ea80000100800 */
[----:B------:R-:W2:Y:S04]  /*3bd20*/  LDL.LU.64 R60, [R1+0x2668] ;  /* 0x00266800013c7983 */ /* 0x000ea80000300a00 */
[----:B------:R-:W-:Y:S04]  /*3bd30*/  STL [R1+0x1df0], R9 ;  /* 0x001df00901007387 */ /* 0x000fe80000100800 */
[----:B------:R-:W2:Y:S04]  /*3bd40*/  LDL R41, [R1+0x96c] ;  /* 0x00096c0001297983 */ /* 0x000ea80000100800 */
[----:B------:R-:W2:Y:S04]  /*3bd50*/  LDL R40, [R1+0x968] ;  /* 0x0009680001287983 */ /* 0x000ea80000100800 */
[----:B------:R-:W-:Y:S04]  /*3bd60*/  STL [R1+0x1df4], R6 ;  /* 0x001df40601007387 */ /* 0x000fe80000100800 */
[----:B------:R-:W2:Y:S04]  /*3bd70*/  LDL.LU.64 R24, [R1+0x2660] ;  /* 0x0026600001187983 */ /* 0x000ea80000300a00 */
[----:B---3--:R0:W-:Y:S04]  /*3bd80*/  @P2 STL [R1+0xab0], R11 ;  /* 0x000ab00b01002387 */ /* 0x0081e80000100800 */
[----:B0-----:R-:W3:Y:S04]  /*3bd90*/  LDL.LU R11, [R1+0x2658] ;  /* 0x00265800010b7983 */ /* 0x001ee80000300800 */
[----:B------:R-:W3:Y:S04]  /*3bda0*/  LDL.LU.64 R74, [R1+0x2650] ;  /* 0x00265000014a7983 */ /* 0x000ee80000300a00 */
[----:B----4-:R0:W-:Y:S04]  /*3bdb0*/  @P2 STL [R1+0xaac], R18 ;  /* 0x000aac1201002387 */ /* 0x0101e80000100800 */
[----:B0-----:R-:W4:Y:S04]  /*3bdc0*/  LDL.LU R18, [R1+0x2648] ;  /* 0x0026480001127983 */ /* 0x001f280000300800 */
[----:B------:R-:W3:Y:S04]  /*3bdd0*/  LDL.LU.64 R70, [R1+0x2640] ;  /* 0x0026400001467983 */ /* 0x000ee80000300a00 */
[----:B------:R0:W-:Y:S04]  /*3bde0*/  @P3 STL [R1+0x994], R19 ;  /* 0x0009941301003387 */ /* 0x0001e80000100800 */
[----:B0-----:R-:W4:Y:S04]  /*3bdf0*/  LDL.LU R19, [R1+0x2638] ;  /* 0x0026380001137983 */ /* 0x001f280000300800 */
[----:B------:R-:W3:Y:S04]  /*3be00*/  LDL.LU.64 R36, [R1+0x2630] ;  /* 0x0026300001247983 */ /* 0x000ee80000300a00 */
[----:B--2---:R0:W-:Y:S04]  /*3be10*/  @P3 STL [R1+0x990], R0 ;  /* 0x0009900001003387 */ /* 0x0041e80000100800 */
[----:B0-----:R-:W2:Y:S01]  /*3be20*/  LDL.LU R0, [R1+0x2628] ;  /* 0x0026280001007983 */ /* 0x001ea20000300800 */
[----:B------:R-:W-:-:S02]  /*3be30*/  ISETP.GT.AND P5, PT, R78, 0xa, PT ;  /* 0x0000000a4e00780c */ /* 0x000fc40003fa4270 */
[C---:B------:R-:W-:Y:S01]  /*3be40*/  ISETP.GT.AND P6, PT, R78.reuse, 0xb, PT ;  /* 0x0000000b4e00780c */ /* 0x040fe20003fc4270 */
[----:B------:R-:W3:Y:S01]  /*3be50*/  LDL.LU.64 R34, [R1+0x2620] ;  /* 0x0026200001227983 */ /* 0x000ee20000300a00 */
[C---:B------:R-:W-:Y:S02]  /*3be60*/  ISETP.GT.AND P2, PT, R78.reuse, 0xc, PT ;  /* 0x0000000c4e00780c */ /* 0x040fe40003f44270 */
[C---:B------:R-:W-:Y:S01]  /*3be70*/  ISETP.GT.AND P3, PT, R78.reuse, 0xd, PT ;  /* 0x0000000d4e00780c */ /* 0x040fe20003f64270 */
[----:B------:R-:W3:Y:S04]  /*3be80*/  LDL.LU R72, [R1+0x2618] ;  /* 0x0026180001487983 */ /* 0x000ee80000300800 */
[----:B------:R-:W3:Y:S04]  /*3be90*/  LDL R73, [R1+0xaa8] ;  /* 0x000aa80001497983 */ /* 0x000ee80000100800 */
[----:B------:R-:W3:Y:S04]  /*3bea0*/  @P5 LDG.E.U16 R93, desc[UR20][R46.64] ;  /* 0x000000142e5d5981 */ /* 0x000ee8000c1e1500 */
[----:B------:R-:W4:Y:S04]  /*3beb0*/  @P5 LDG.E.U16 R90, desc[UR20][R48.64] ;  /* 0x00000014305a5981 */ /* 0x000f28000c1e1500 */
[----:B------:R-:W4:Y:S04]  /*3bec0*/  @P6 LDG.E.U16 R92, desc[UR20][R30.64] ;  /* 0x000000141e5c6981 */ /* 0x000f28000c1e1500 */
[----:B------:R0:W-:Y:S04]  /*3bed0*/  @P4 STL [R1+0x988], R88 ;  /* 0x0009885801004387 */ /* 0x0001e80000100800 */
[----:B------:R-:W4:Y:S04]  /*3bee0*/  @P6 LDG.E.U16 R7, desc[UR20][R16.64] ;  /* 0x0000001410076981 */ /* 0x000f28000c1e1500 */
[----:B------:R-:W4:Y:S04]  /*3bef0*/  @P2 LDG.E.U16 R91, desc[UR20][R38.64] ;  /* 0x00000014265b2981 */ /* 0x000f28000c1e1500 */
[----:B0-----:R-:W4:Y:S04]  /*3bf00*/  LDL R88, [R1+0xaa4] ;  /* 0x000aa40001587983 */ /* 0x001f280000100800 */
[----:B------:R0:W-:Y:S01]  /*3bf10*/  @P4 STL [R1+0x98c], R89 ;  /* 0x00098c5901004387 */ /* 0x0001e20000100800 */
[----:B------:R-:W-:-:S03]  /*3bf20*/  ISETP.GT.AND P4, PT, R78, 0xe, PT ;  /* 0x0000000e4e00780c */ /* 0x000fc60003f84270 */
[----:B------:R-:W4:Y:S04]  /*3bf30*/  @P2 LDG.E.U16 R79, desc[UR20][R50.64] ;  /* 0x00000014324f2981 */ /* 0x000f28000c1e1500 */
[----:B------:R-:W4:Y:S04]  /*3bf40*/  @P3 LDG.E.U16 R41, desc[UR20][R62.64] ;  /* 0x000000143e293981 */ /* 0x000f28000c1e1500 */
[----:B------:R-:W4:Y:S04]  /*3bf50*/  @P3 LDG.E.U16 R40, desc[UR20][R52.64] ;  /* 0x0000001434283981 */ /* 0x000f28000c1e1500 */
[----:B------:R-:W4:Y:S04]  /*3bf60*/  @P4 LDG.E.U16 R8, desc[UR20][R56.64] ;  /* 0x0000001438084981 */ /* 0x000f28000c1e1500 */
[----:B------:R-:W4:Y:S04]  /*3bf70*/  LDL.LU.64 R46, [R1+0x2610] ;  /* 0x00261000012e7983 */ /* 0x000f280000300a00 */
[----:B0-----:R-:W4:Y:S04]  /*3bf80*/  LDL R89, [R1+0x95c] ;  /* 0x00095c0001597983 */ /* 0x001f280000100800 */
[----:B------:R-:W4:Y:S04]  /*3bf90*/  LDL.LU.64 R48, [R1+0x2608] ;  /* 0x0026080001307983 */ /* 0x000f280000300a00 */
[----:B--2---:R-:W2:Y:S04]  /*3bfa0*/  @P4 LDG.E.U16 R0, desc[UR20][R66.64] ;  /* 0x0000001442004981 */ /* 0x004ea8000c1e1500 */
[----:B---3--:R0:W-:Y:S04]  /*3bfb0*/  @P5 STL [R1+0x984], R93 ;  /* 0x0009845d01005387 */ /* 0x0081e80000100800 */
[----:B0-----:R-:W3:Y:S04]  /*3bfc0*/  LDL R93, [R1+0x954] ;  /* 0x00095400015d7983 */ /* 0x001ee80000100800 */
[----:B----4-:R0:W-:Y:S04]  /*3bfd0*/  @P5 STL [R1+0x980], R90 ;  /* 0x0009805a01005387 */ /* 0x0101e80000100800 */
[----:B0-----:R-:W4:Y:S04]  /*3bfe0*/  LDL R90, [R1+0x950] ;  /* 0x00095000015a7983 */ /* 0x001f280000100800 */
[----:B------:R-:W4:Y:S04]  /*3bff0*/  LDL.LU.64 R16, [R1+0x2600] ;  /* 0x0026000001107983 */ /* 0x000f280000300a00 */
[----:B------:R-:W4:Y:S04]  /*3c000*/  LDL R30, [R1+0x94c] ;  /* 0x00094c00011e7983 */ /* 0x000f280000100800 */
[----:B------:R0:W-:Y:S04]  /*3c010*/  @P6 STL [R1+0x978], R92 ;  /* 0x0009785c01006387 */ /* 0x0001e80000100800 */
[----:B0-----:R-:W4:Y:S04]  /*3c020*/  LDL R92, [R1+0x948] ;  /* 0x00094800015c7983 */ /* 0x001f280000100800 */
[----:B------:R0:W-:Y:S04]  /*3c030*/  @P6 STL [R1+0x97c], R7 ;  /* 0x00097c0701006387 */ /* 0x0001e80000100800 */
[----:B------:R-:W4:Y:S04]  /*3c040*/  LDL.LU.64 R38, [R1+0x25f8] ;  /* 0x0025f80001267983 */ /* 0x000f280000300a00 */
[----:B------:R-:W4:Y:S04]  /*3c050*/  LDL.LU.64 R50, [R1+0x25f0] ;  /* 0x0025f00001327983 */ /* 0x000f280000300a00 */
[----:B0-----:R-:W4:Y:S04]  /*3c060*/  LDL R7, [R1+0x944] ;  /* 0x0009440001077983 */ /* 0x001f280000100800 */
[----:B------:R0:W-:Y:S01]  /*3c070*/  @P2 STL [R1+0x974], R91 ;  /* 0x0009745b01002387 */ /* 0x0001e20000100800 */
[----:B------:R-:W-:-:S03]  /*3c080*/  ISETP.GT.AND P5, PT, R78, 0xf, PT ;  /* 0x0000000f4e00780c */ /* 0x000fc60003fa4270 */
[----:B0-----:R-:W4:Y:S04]  /*3c090*/  LDL R91, [R1+0x940] ;  /* 0x00094000015b7983 */ /* 0x001f280000100800 */
[----:B------:R0:W-:Y:S04]  /*3c0a0*/  @P2 STL [R1+0x970], R79 ;  /* 0x0009704f01002387 */ /* 0x0001e80000100800 */
[----:B------:R-:W4:Y:S04]  /*3c0b0*/  LDL.LU.64 R62, [R1+0x25e8] ;  /* 0x0025e800013e7983 */ /* 0x000f280000300a00 */
[----:B------:R-:W4:Y:S04]  /*3c0c0*/  LDL.LU.64 R52, [R1+0x25e0] ;  /* 0x0025e00001347983 */ /* 0x000f280000300a00 */
[----:B0-----:R-:W4:Y:S04]  /*3c0d0*/  LDL R79, [R1+0x93c] ;  /* 0x00093c00014f7983 */ /* 0x001f280000100800 */
[----:B------:R0:W-:Y:S04]  /*3c0e0*/  @P3 STL [R1+0x96c], R41 ;  /* 0x00096c2901003387 */ /* 0x0001e80000100800 */
[----:B------:R-:W4:Y:S04]  /*3c0f0*/  @P5 LDG.E.U16 R73, desc[UR20][R68.64] ;  /* 0x0000001444495981 */ /* 0x000f28000c1e1500 */
[----:B------:R-:W4:Y:S04]  /*3c100*/  @P5 LDG.E.U16 R88, desc[UR20][R2.64] ;  /* 0x0000001402585981 */ /* 0x000f28000c1e1500 */
[----:B0-----:R-:W4:Y:S04]  /*3c110*/  LDL R41, [R1+0x938] ;  /* 0x0009380001297983 */ /* 0x001f280000100800 */
[----:B------:R0:W-:Y:S04]  /*3c120*/  @P3 STL [R1+0x968], R40 ;  /* 0x0009682801003387 */ /* 0x0001e80000100800 */
[----:B------:R-:W4:Y:S04]  /*3c130*/  LDL.LU.64 R56, [R1+0x25d8] ;  /* 0x0025d80001387983 */ /* 0x000f280000300a00 */
[----:B------:R-:W4:Y:S04]  /*3c140*/  LDL R31, [R1+0x934] ;  /* 0x00093400011f7983 */ /* 0x000f280000100800 */
[----:B0-----:R-:W4:Y:S04]  /*3c150*/  LDL R40, [R1+0x930] ;  /* 0x0009300001287983 */ /* 0x001f280000100800 */
[----:B------:R-:W-:Y:S04]  /*3c160*/  STL [R1+0x1df8], R8 ;  /* 0x001df80801007387 */ /* 0x000fe80000100800 */
[----:B------:R-:W4:Y:S04]  /*3c170*/  LDL.LU.64 R66, [R1+0x25d0] ;  /* 0x0025d00001427983 */ /* 0x000f280000300a00 */
[----:B--2---:R0:W-:Y:S04]  /*3c180*/  STL [R1+0x1dfc], R0 ;  /* 0x001dfc0001007387 */ /* 0x0041e80000100800 */
[----:B0-----:R-:W2:Y:S01]  /*3c190*/  LDL R0, [R1+0x958] ;  /* 0x0009580001007983 */ /* 0x001ea20000100800 */
[----:B------:R-:W-:-:S02]  /*3c1a0*/  ISETP.GT.AND P6, PT, R78, 0x10, PT ;  /* 0x000000104e00780c */ /* 0x000fc40003fc4270 */
[C---:B------:R-:W-:Y:S01]  /*3c1b0*/  ISETP.GT.AND P2, PT, R78.reuse, 0x11, PT ;  /* 0x000000114e00780c */ /* 0x040fe20003f44270 */
[----:B------:R-:W2:Y:S01]  /*3c1c0*/  LDL.LU.64 R68, [R1+0x25c8] ;  /* 0x0025c80001447983 */ /* 0x000ea20000300a00 */
[C---:B------:R-:W-:Y:S02]  /*3c1d0*/  ISETP.GT.AND P3, PT, R78.reuse, 0x12, PT ;  /* 0x000000124e00780c */ /* 0x040fe40003f64270 */
[----:B------:R-:W-:-:S07]  /*3c1e0*/  ISETP.GT.AND P4, PT, R78, 0x13, PT ;  /* 0x000000134e00780c */ /* 0x000fce0003f84270 */
[----:B------:R-:W2:Y:S04]  /*3c1f0*/  @P6 LDG.E.U16 R89, desc[UR20][R76.64] ;  /* 0x000000144c596981 */ /* 0x000ea8000c1e1500 */
[----:B---3--:R-:W3:Y:S04]  /*3c200*/  @P2 LDG.E.U16 R93, desc[UR20][R32.64] ;  /* 0x00000014205d2981 */ /* 0x008ee8000c1e1500 */
[----:B----4-:R-:W4:Y:S04]  /*3c210*/  @P2 LDG.E.U16 R90, desc[UR20][R28.64] ;  /* 0x000000141c5a2981 */ /* 0x010f28000c1e1500 */
[----:B------:R-:W3:Y:S04]  /*3c220*/  @P3 LDG.E.U16 R30, desc[UR20][R22.64] ;  /* 0x00000014161e3981 */ /* 0x000ee8000c1e1500 */
[----:B------:R-:W3:Y:S04]  /*3c230*/  @P3 LDG.E.U16 R92, desc[UR20][R26.64] ;  /* 0x000000141a5c3981 */ /* 0x000ee8000c1e1500 */
[----:B------:R-:W3:Y:S04]  /*3c240*/  @P4 LDG.E.U16 R7, desc[UR20][R42.64] ;  /* 0x000000142a074981 */ /* 0x000ee8000c1e1500 */
[----:B------:R-:W3:Y:S04]  /*3c250*/  @P4 LDG.E.U16 R91, desc[UR20][R14.64] ;  /* 0x000000140e5b4981 */ /* 0x000ee8000c1e1500 */
[----:B------:R0:W-:Y:S04]  /*3c260*/  @P5 STL [R1+0xaa8], R73 ;  /* 0x000aa84901005387 */ /* 0x0001e80000100800 */
[----:B0-----:R-:W3:Y:S04]  /*3c270*/  LDL.LU R73, [R1+0x25c0] ;  /* 0x0025c00001497983 */ /* 0x001ee80000300800 */
[----:B------:R-:W3:Y:S04]  /*3c280*/  LDL.LU.64 R2, [R1+0x25b8] ;  /* 0x0025b80001027983 */ /* 0x000ee80000300a00 */
[----:B------:R0:W-:Y:S01]  /*3c290*/  @P5 STL [R1+0xaa4], R88 ;  /* 0x000aa45801005387 */ /* 0x0001e20000100800 */
[----:B------:R-:W-:-:S03]  /*3c2a0*/  ISETP.GT.AND P5, PT, R78, 0x14, PT ;  /* 0x000000144e00780c */ /* 0x000fc60003fa4270 */
[----:B0-----:R-:W3:Y:S10]  /*3c2b0*/  LDL.LU R88, [R1+0x25b0] ;  /* 0x0025b00001587983 */ /* 0x001ef40000300800 */
[----:B------:R-:W3:Y:S04]  /*3c2c0*/  @P5 LDG.E.U16 R79, desc[UR20][R44.64] ;  /* 0x000000142c4f5981 */ /* 0x000ee8000c1e1500 */
[----:B------:R-:W3:Y:S04]  /*3c2d0*/  @P5 LDG.E.U16 R41, desc[UR20][R12.64] ;  /* 0x000000140c295981 */ /* 0x000ee8000c1e1500 */
[----:B------:R-:W3:Y:S04]  /*3c2e0*/  LDL.LU.64 R76, [R1+0x25a8] ;  /* 0x0025a800014c7983 */ /* 0x000ee80000300a00 */
[----:B--2---:R-:W2:Y:S04]  /*3c2f0*/  @P6 LDG.E.U16 R0, desc[UR20][R64.64] ;  /* 0x0000001440006981 */ /* 0x004ea8000c1e1500 */
[----:B------:R0:W-:Y:S04]  /*3c300*/  @P6 STL [R1+0x95c], R89 ;  /* 0x00095c5901006387 */ /* 0x0001e80000100800 */
[----:B0-----:R-:W4:Y:S04]  /*3c310*/  LDL.LU R89, [R1+0x25a0] ;  /* 0x0025a00001597983 */ /* 0x001f280000300800 */
[----:B------:R-:W4:Y:S04]  /*3c320*/  LDL.LU.64 R64, [R1+0x2598] ;  /* 0x0025980001407983 */ /* 0x000f280000300a00 */
[----:B--2---:R-:W-:Y:S04]  /*3c330*/  @P6 STL [R1+0x958], R0 ;  /* 0x0009580001006387 */ /* 0x004fe80000100800 */
[----:B------:R-:W2:Y:S04]  /*3c340*/  LDL.LU.64 R32, [R1+0x2590] ;  /* 0x0025900001207983 */ /* 0x000ea80000300a00 */
[----:B------:R-:W2:Y:S04]  /*3c350*/  LDL.LU.64 R28, [R1+0x2588] ;  /* 0x00258800011c7983 */ /* 0x000ea80000300a00 */
[----:B---3--:R0:W-:Y:S01]  /*3c360*/  @P2 STL [R1+0x954], R93 ;  /* 0x0009545d01002387 */ /* 0x0081e20000100800 */
[----:B------:R-:W-:-:S03]  /*3c370*/  ISETP.GT.AND P6, PT, R78, 0x15, PT ;  /* 0x000000154e00780c */ /* 0x000fc60003fc4270 */
[----:B0-----:R-:W3:Y:S04]  /*3c380*/  LDL R93, [R1+0xaa0] ;  /* 0x000aa000015d7983 */ /* 0x001ee80000100800 */
[----:B----4-:R0:W-:Y:S06]  /*3c390*/  @P2 STL [R1+0x950], R90 ;  /* 0x0009505a01002387 */ /* 0x0101ec0000100800 */
[----:B------:R-:W4:Y:S04]  /*3c3a0*/  @P6 LDG.E.U16 R31, desc[UR20][R54.64] ;  /* 0x00000014361f6981 */ /* 0x000f28000c1e1500 */
[----:B------:R-:W2:Y:S04]  /*3c3b0*/  @P6 LDG.E.U16 R40, desc[UR20][R4.64] ;  /* 0x0000001404286981 */ /* 0x000ea8000c1e1500 */
[----:B0-----:R-:W2:Y:S04]  /*3c3c0*/  LDL R90, [R1+0xa9c] ;  /* 0x000a9c00015a7983 */ /* 0x001ea80000100800 */
[----:B------:R-:W2:Y:S04]  /*3c3d0*/  LDL.LU.64 R22, [R1+0x2580] ;  /* 0x0025800001167983 */ /* 0x000ea80000300a00 */
[----:B------:R-:W2:Y:S04]  /*3c3e0*/  LDL.LU.64 R26, [R1+0x2578] ;  /* 0x00257800011a7983 */ /* 0x000ea80000300a00 */
[----:B------:R0:W-:Y:S04]  /*3c3f0*/  @P3 STL [R1+0x94c], R30 ;  /* 0x00094c1e01003387 */ /* 0x0001e80000100800 */
[----:B0-----:R-:W2:Y:S04]  /*3c400*/  LDL R30, [R1+0x91c] ;  /* 0x00091c00011e7983 */ /* 0x001ea80000100800 */
[----:B------:R0:W-:Y:S04]  /*3c410*/  @P3 STL [R1+0x948], R92 ;  /* 0x0009485c01003387 */ /* 0x0001e80000100800 */
[----:B0-----:R-:W2:Y:S04]  /*3c420*/  LDL R92, [R1+0x918] ;  /* 0x00091800015c7983 */ /* 0x001ea80000100800 */
[----:B------:R-:W2:Y:S04]  /*3c430*/  LDL.LU.64 R42, [R1+0x2570] ;  /* 0x00257000012a7983 */ /* 0x000ea80000300a00 */
[----:B------:R-:W2:Y:S04]  /*3c440*/  LDL.LU.64 R14, [R1+0x2568] ;  /* 0x00256800010e7983 */ /* 0x000ea80000300a00 */
[----:B------:R-:W2:Y:S04]  /*3c450*/  LDL R0, [R1+0x914] ;  /* 0x0009140001007983 */ /* 0x000ea80000100800 */
[----:B------:R0:W-:Y:S04]  /*3c460*/  @P4 STL [R1+0x940], R91 ;  /* 0x0009405b01004387 */ /* 0x0001e80000100800 */
[----:B0-----:R-:W2:Y:S04]  /*3c470*/  LDL R91, [R1+0x910] ;  /* 0x00091000015b7983 */ /* 0x001ea80000100800 */
[----:B------:R-:W-:Y:S04]  /*3c480*/  @P4 STL [R1+0x944], R7 ;  /* 0x0009440701004387 */ /* 0x000fe80000100800 */
[----:B------:R-:W2:Y:S04]  /*3c490*/  LDL.LU.64 R44, [R1+0x2560] ;  /* 0x00256000012c7983 */ /* 0x000ea80000300a00 */
[----:B------:R-:W2:Y:S04]  /*3c4a0*/  LDL.LU.64 R12, [R1+0x2558] ;  /* 0x00255800010c7983 */ /* 0x000ea80000300a00 */
[----:B------:R0:W-:Y:S04]  /*3c4b0*/  @P5 STL [R1+0x93c], R79 ;  /* 0x00093c4f01005387 */ /* 0x0001e80000100800 */
[----:B0-----:R-:W2:Y:S04]  /*3c4c0*/  LDL R79, [R1+0x90c] ;  /* 0x00090c00014f7983 */ /* 0x001ea80000100800 */
[----:B------:R0:W-:Y:S04]  /*3c4d0*/  @P5 STL [R1+0x938], R41 ;  /* 0x0009382901005387 */ /* 0x0001e80000100800 */
[----:B0-----:R-:W2:Y:S04]  /*3c4e0*/  LDL R41, [R1+0x908] ;  /* 0x0009080001297983 */ /* 0x001ea80000100800 */
[----:B------:R-:W2:Y:S04]  /*3c4f0*/  LDL.LU.64 R54, [R1+0x2550] ;  /* 0x0025500001367983 */ /* 0x000ea80000300a00 */
[----:B------:R-:W2:Y:S01]  /*3c500*/  LDL.LU.64 R4, [R1+0x2548] ;  /* 0x0025480001047983 */ /* 0x000ea20000300a00 */
[----:B------:R-:W-:-:S13]  /*3c510*/  ISETP.GT.AND P2, PT, R78, 0x16, PT ;  /* 0x000000164e00780c */ /* 0x000fda0003f44270 */
[----:B--2---:R-:W2:Y:S04]  /*3c520*/  @P2 LDG.E.U16 R4, desc[UR20][R20.64] ;  /* 0x0000001414042981 */ /* 0x004ea8000c1e1500 */
[----:B------:R-:W2:Y:S04]  /*3c530*/  @P2 LDG.E.U16 R5, desc[UR20][R58.64] ;  /* 0x000000143a052981 */ /* 0x000ea8000c1e1500 */
[----:B------:R0:W-:Y:S04]  /*3c540*/  @P6 STL [R1+0x930], R40 ;  /* 0x0009302801006387 */ /* 0x0001e80000100800 */
[----:B------:R-:W2:Y:S04]  /*3c550*/  LDL R7, [R1+0x900] ;  /* 0x0009000001077983 */ /* 0x000ea80000100800 */
[----:B0-----:R-:W2:Y:S04]  /*3c560*/  LDL R40, [R1+0x904] ;  /* 0x0009040001287983 */ /* 0x001ea80000100800 */
[----:B----4-:R-:W-:Y:S04]  /*3c570*/  @P6 STL [R1+0x934], R31 ;  /* 0x0009341f01006387 */ /* 0x010fe80000100800 */
[----:B------:R-:W4:Y:S04]  /*3c580*/  LDL.LU R20, [R1+0x2540] ;  /* 0x0025400001147983 */ /* 0x000f280000300800 */
[----:B------:R-:W4:Y:S01]  /*3c590*/  LDL R21, [R1+0x8fc] ;  /* 0x0008fc0001157983 */ /* 0x000f220000100800 */
[----:B------:R-:W-:-:S13]  /*3c5a0*/  ISETP.GT.AND P3, PT, R78, 0x17, PT ;  /* 0x000000174e00780c */ /* 0x000fda0003f64270 */
[----:B---3--:R-:W3:Y:S04]  /*3c5b0*/  @P3 LDG.E.U16 R93, desc[UR20][R86.64] ;  /* 0x00000014565d3981 */ /* 0x008ee8000c1e1500 */
[----:B------:R-:W3:Y:S04]  /*3c5c0*/  @P3 LDG.E.U16 R90, desc[UR20][R84.64] ;  /* 0x00000014545a3981 */ /* 0x000ee8000c1e1500 */
[----:B--2---:R0:W-:Y:S04]  /*3c5d0*/  STL [R1+0x1e00], R4 ;  /* 0x001e000401007387 */ /* 0x0041e80000100800 */
[----:B0-----:R-:W2:Y:S04]  /*3c5e0*/  LDL R4, [R1+0x920] ;  /* 0x0009200001047983 */ /* 0x001ea80000100800 */
[----:B------:R-:W3:Y:S04]  /*3c5f0*/  LDL.LU.64 R58, [R1+0x2538] ;  /* 0x00253800013a7983 */ /* 0x000ee80000300a00 */
[----:B------:R-:W3:Y:S04]  /*3c600*/  LDL R31, [R1+0x8f8] ;  /* 0x0008f800011f7983 */ /* 0x000ee80000100800 */
[----:B------:R0:W-:Y:S04]  /*3c610*/  STL [R1+0x1e04], R5 ;  /* 0x001e040501007387 */ /* 0x0001e80000100800 */
[----:B0-----:R-:W3:Y:S01]  /*3c620*/  LDL R5, [R1+0x924] ;  /* 0x0009240001057983 */ /* 0x001ee20000100800 */
[----:B------:R-:W-:-:S02]  /*3c630*/  ISETP.GT.AND P4, PT, R78, 0x18, PT ;  /* 0x000000184e00780c */ /* 0x000fc40003f84270 */
[----:B------:R-:W-:Y:S01]  /*3c640*/  ISETP.GT.AND P5, PT, R78, 0x19, PT ;  /* 0x000000194e00780c */ /* 0x000fe20003fa4270 */
[----:B------:R-:W4:-:S12]  /*3c650*/  LDL.LU.64 R86, [R1+0x2530] ;  /* 0x0025300001567983 */ /* 0x000f180000300a00 */
[----:B------:R-:W4:Y:S01]  /*3c660*/  @P5 LDG.E.U16 R30, desc[UR20][R60.64] ;  /* 0x000000143c1e5981 */ /* 0x000f22000c1e1500 */
[----:B------:R-:W-:-:S03]  /*3c670*/  ISETP.GT.AND P6, PT, R78, 0x1a, PT ;  /* 0x0000001a4e00780c */ /* 0x000fc60003fc4270 */
[----:B------:R-:W4:Y:S01]  /*3c680*/  @P5 LDG.E.U16 R92, desc[UR20][R24.64] ;  /* 0x00000014185c5981 */ /* 0x000f22000c1e1500 */
[----:B------:R-:W-:-:S09]  /*3c690*/  ISETP.GT.AND P2, PT, R78, 0x1b, PT ;  /* 0x0000001b4e00780c */ /* 0x000fd20003f44270 */
[----:B------:R-:W4:Y:S04]  /*3c6a0*/  @P6 LDG.E.U16 R91, desc[UR20][R74.64] ;  /* 0x000000144a5b6981 */ /* 0x000f28000c1e1500 */
[----:B--2---:R-:W2:Y:S04]  /*3c6b0*/  @P4 LDG.E.U16 R4, desc[UR20][R80.64] ;  /* 0x0000001450044981 */ /* 0x004ea8000c1e1500 */
[----:B---3--:R-:W3:Y:S04]  /*3c6c0*/  @P4 LDG.E.U16 R5, desc[UR20][R82.64] ;  /* 0x0000001452054981 */ /* 0x008ee8000c1e1500 */
[----:B------:R0:W-:Y:S04]  /*3c6d0*/  @P3 STL [R1+0xaa0], R93 ;  /* 0x000aa05d01003387 */ /* 0x0001e80000100800 */
[----:B------:R-:W4:Y:S04]  /*3c6e0*/  @P6 LDG.E.U16 R0, desc[UR20][R10.64] ;  /* 0x000000140a006981 */ /* 0x000f28000c1e1500 */
[----:B------:R-:W4:Y:S04]  /*3c6f0*/  @P2 LDG.E.U16 R79, desc[UR20][R70.64] ;  /* 0x00000014464f2981 */ /* 0x000f28000c1e1500 */
[----:B0-----:R-:W4:Y:S04]  /*3c700*/  LDL.LU R93, [R1+0x2528] ;  /* 0x00252800015d7983 */ /* 0x001f280000300800 */
[----:B------:R-:W4:Y:S04]  /*3c710*/  LDL.LU.64 R84, [R1+0x2520] ;  /* 0x0025200001547983 */ /* 0x000f280000300a00 */
[----:B------:R0:W-:Y:S01]  /*3c720*/  @P3 STL [R1+0xa9c], R90 ;  /* 0x000a9c5a01003387 */ /* 0x0001e20000100800 */
[----:B------:R-:W-:-:S03]  /*3c730*/  ISETP.GT.AND P3, PT, R78, 0x1c, PT ;  /* 0x0000001c4e00780c */ /* 0x000fc60003f64270 */
[----:B------:R-:W4:Y:S04]  /*3c740*/  @P2 LDG.E.U16 R41, desc[UR20][R18.64] ;  /* 0x0000001412292981 */ /* 0x000f28000c1e1500 */
[----:B0-----:R-:W4:Y:S06]  /*3c750*/  LDL.LU R90, [R1+0x2518] ;  /* 0x00251800015a7983 */ /* 0x001f2c0000300800 */
[----:B------:R-:W4:Y:S04]  /*3c760*/  @P3 LDG.E.U16 R40, desc[UR20][R36.64] ;  /* 0x0000001424283981 */ /* 0x000f28000c1e1500 */
[----:B------:R-:W4:Y:S04]  /*3c770*/  LDL.LU.64 R82, [R1+0x2510] ;  /* 0x0025100001527983 */ /* 0x000f280000300a00 */
[----:B------:R-:W4:Y:S04]  /*3c780*/  LDL.LU.64 R80, [R1+0x2508] ;  /* 0x0025080001507983 */ /* 0x000f280000300a00 */
[----:B------:R-:W4:Y:S04]  /*3c790*/  @P3 LDG.E.U16 R7, desc[UR20][R34.64] ;  /* 0x0000001422073981 */ /* 0x000f28000c1e1500 */
[----:B--2---:R-:W-:Y:S04]  /*3c7a0*/  @P4 STL [R1+0x920], R4 ;  /* 0x0009200401004387 */ /* 0x004fe80000100800 */
[----:B---3--:R-:W-:Y:S04]  /*3c7b0*/  @P4 STL [R1+0x924], R5 ;  /* 0x0009240501004387 */ /* 0x008fe80000100800 */
[----:B------:R-:W2:Y:S04]  /*3c7c0*/  LDL.LU.64 R60, [R1+0x2500] ;  /* 0x00250000013c7983 */ /* 0x000ea80000300a00 */
[----:B------:R-:W3:Y:S04]  /*3c7d0*/  LDL.LU.64 R24, [R1+0x24f8] ;  /* 0x0024f80001187983 */ /* 0x000ee80000300a00 */
[----:B----4-:R0:W-:Y:S04]  /*3c7e0*/  @P5 STL [R1+0x91c], R30 ;  /* 0x00091c1e01005387 */ /* 0x0101e80000100800 */
[----:B0-----:R-:W4:Y:S01]  /*3c7f0*/  LDL R30, [R1+0xa98] ;  /* 0x000a9800011e7983 */ /* 0x001f220000100800 */
[----:B------:R-:W-:-:S03]  /*3c800*/  ISETP.GT.AND P4, PT, R78, 0x1d, PT ;  /* 0x0000001d4e00780c */ /* 0x000fc60003f84270 */
[----:B------:R0:W-:Y:S01]  /*3c810*/  @P5 STL [R1+0x918], R92 ;  /* 0x0009185c01005387 */ /* 0x0001e20000100800 */
[----:B------:R-:W-:-:S03]  /*3c820*/  ISETP.GT.AND P5, PT, R78, 0x1e, PT ;  /* 0x0000001e4e00780c */ /* 0x000fc60003fa4270 */
[----:B0-----:R-:W2:Y:S04]  /*3c830*/  LDL R92, [R1+0xa94] ;  /* 0x000a9400015c7983 */ /* 0x001ea80000100800 */
[----:B------:R-:W3:Y:S04]  /*3c840*/  LDL.LU.64 R10, [R1+0x24f0] ;  /* 0x0024f000010a7983 */ /* 0x000ee80000300a00 */
[----:B------:R-:W3:Y:S04]  /*3c850*/  LDL.LU.64 R74, [R1+0x24e8] ;  /* 0x0024e800014a7983 */ /* 0x000ee80000300a00 */
[----:B------:R0:W-:Y:S04]  /*3c860*/  @P6 STL [R1+0x910], R91 ;  /* 0x0009105b01006387 */ /* 0x0001e80000100800 */
[----:B------:R-:W3:Y:S04]  /*3c870*/  @P4 LDG.E.U16 R21, desc[UR20][R46.64] ;  /* 0x000000142e154981 */ /* 0x000ee8000c1e1500 */
[----:B------:R-:W3:Y:S04]  /*3c880*/  @P4 LDG.E.U16 R31, desc[UR20][R48.64] ;  /* 0x00000014301f4981 */ /* 0x000ee8000c1e1500 */
[----:B0-----:R-:W3:Y:S04]  /*3c890*/  LDL R91, [R1+0x8ec] ;  /* 0x0008ec00015b7983 */ /* 0x001ee80000100800 */
[----:B------:R0:W-:Y:S04]  /*3c8a0*/  @P6 STL [R1+0x914], R0 ;  /* 0x0009140001006387 */ /* 0x0001e80000100800 */
[----:B------:R-:W3:Y:S04]  /*3c8b0*/  @P5 LDG.E.U16 R90, desc[UR20][R16.64] ;  /* 0x00000014105a5981 */ /* 0x000ee8000c1e1500 */
[----:B------:R-:W3:Y:S04]  /*3c8c0*/  @P5 LDG.E.U16 R93, desc[UR20][R38.64] ;  /* 0x00000014265d5981 */ /* 0x000ee8000c1e1500 */
[----:B0-----:R-:W3:Y:S04]  /*3c8d0*/  LDL R0, [R1+0x8e8] ;  /* 0x0008e80001007983 */ /* 0x001ee80000100800 */
[----:B------:R-:W3:Y:S04]  /*3c8e0*/  LDL.LU.64 R70, [R1+0x24e0] ;  /* 0x0024e00001467983 */ /* 0x000ee80000300a00 */
[----:B------:R-:W3:Y:S04]  /*3c8f0*/  LDL.LU.64 R18, [R1+0x24d8] ;  /* 0x0024d80001127983 */ /* 0x000ee80000300a00 */
[----:B------:R0:W-:Y:S01]  /*3c900*/  @P2 STL [R1+0x90c], R79 ;  /* 0x00090c4f01002387 */ /* 0x0001e20000100800 */
[----:B------:R-:W-:-:S03]  /*3c910*/  ISETP.GT.AND P6, PT, R78, 0x1f, PT ;  /* 0x0000001f4e00780c */ /* 0x000fc60003fc4270 */
[----:B0-----:R-:W3:Y:S04]  /*3c920*/  LDL R79, [R1+0x8e4] ;  /* 0x0008e400014f7983 */ /* 0x001ee80000100800 */
[----:B------:R0:W-:Y:S04]  /*3c930*/  @P2 STL [R1+0x908], R41 ;  /* 0x0009082901002387 */ /* 0x0001e80000100800 */
[----:B0-----:R-:W3:Y:S04]  /*3c940*/  LDL R41, [R1+0x8e0] ;  /* 0x0008e00001297983 */ /* 0x001ee80000100800 */
[----:B------:R-:W3:Y:S04]  /*3c950*/  LDL.LU.64 R36, [R1+0x24d0] ;  /* 0x0024d00001247983 */ /* 0x000ee80000300a00 */
[----:B------:R0:W-:Y:S04]  /*3c960*/  @P3 STL [R1+0x904], R40 ;  /* 0x0009042801003387 */ /* 0x0001e80000100800 */
[----:B0-----:R-:W3:Y:S04]  /*3c970*/  LDL R40, [R1+0x8dc] ;  /* 0x0008dc0001287983 */ /* 0x001ee80000100800 */
[----:B----4-:R-:W4:Y:S01]  /*3c980*/  @P6 LDG.E.U16 R30, desc[UR20][R50.64] ;  /* 0x00000014321e6981 */ /* 0x010f22000c1e1500 */
[----:B------:R-:W-:-:S03]  /*3c990*/  ISETP.GT.AND P2, PT, R78, 0x20, PT ;  /* 0x000000204e00780c */ /* 0x000fc60003f44270 */
[----:B------:R-:W4:Y:S04]  /*3c9a0*/  LDL.LU.64 R34, [R1+0x24c8] ;  /* 0x0024c80001227983 */ /* 0x000f280000300a00 */
[----:B------:R0:W-:Y:S04]  /*3c9b0*/  @P3 STL [R1+0x900], R7 ;  /* 0x0009000701003387 */ /* 0x0001e80000100800 */
[----:B--2---:R-:W2:Y:S04]  /*3c9c0*/  @P6 LDG.E.U16 R92, desc[UR20][R62.64] ;  /* 0x000000143e5c6981 */ /* 0x004ea8000c1e1500 */
[----:B0-----:R-:W2:Y:S04]  /*3c9d0*/  LDL R7, [R1+0x8d8] ;  /* 0x0008d80001077983 */ /* 0x001ea80000100800 */
[----:B------:R-:W2:Y:S01]  /*3c9e0*/  LDL.LU.64 R46, [R1+0x24c0] ;  /* 0x0024c000012e7983 */ /* 0x000ea20000300a00 */
[----:B------:R-:W-:-:S03]  /*3c9f0*/  ISETP.GT.AND P3, PT, R78, 0x21, PT ;  /* 0x000000214e00780c */ /* 0x000fc60003f64270 */
[----:B---3--:R0:W-:Y:S04]  /*3ca00*/  @P4 STL [R1+0x8fc], R21 ;  /* 0x0008fc1501004387 */ /* 0x0081e80000100800 */
[----:B------:R-:W3:Y:S04]  /*3ca10*/  @P2 LDG.E.U16 R91, desc[UR20][R52.64] ;  /* 0x00000014345b2981 */ /* 0x000ee8000c1e1500 */
[----:B0-----:R-:W3:Y:S04]  /*3ca20*/  LDL R21, [R1+0x8d4] ;  /* 0x0008d40001157983 */ /* 0x001ee80000100800 */
[----:B------:R-:W3:Y:S04]  /*3ca30*/  LDL.LU.64 R48, [R1+0x24b8] ;  /* 0x0024b80001307983 */ /* 0x000ee80000300a00 */
[----:B------:R-:W3:Y:S04]  /*3ca40*/  LDL R4, [R1+0x8d0] ;  /* 0x0008d00001047983 */ /* 0x000ee80000100800 */
[----:B------:R0:W-:Y:S04]  /*3ca50*/  @P4 STL [R1+0x8f8], R31 ;  /* 0x0008f81f01004387 */ /* 0x0001e80000100800 */
[----:B------:R-:W3:Y:S01]  /*3ca60*/  LDL R17, [R1+0x8cc] ;  /* 0x0008cc0001117983 */ /* 0x000ee20000100800 */
[----:B------:R-:W-:-:S03]  /*3ca70*/  ISETP.GT.AND P4, PT, R78, 0x22, PT ;  /* 0x000000224e00780c */ /* 0x000fc60003f84270 */
[----:B------:R-:W-:Y:S04]  /*3ca80*/  STL [R1+0x1e08], R90 ;  /* 0x001e085a01007387 */ /* 0x000fe80000100800 */
[----:B------:R-:W3:Y:S04]  /*3ca90*/  LDL.LU.64 R38, [R1+0x24b0] ;  /* 0x0024b00001267983 */ /* 0x000ee80000300a00 */
[----:B------:R-:W3:Y:S04]  /*3caa0*/  @P2 LDG.E.U16 R0, desc[UR20][R56.64] ;  /* 0x0000001438002981 */ /* 0x000ee8000c1e1500 */
[----:B0-----:R-:W3:Y:S04]  /*3cab0*/  LDL R31, [R1+0x8c8] ;  /* 0x0008c800011f7983 */ /* 0x001ee80000100800 */
[----:B------:R-:W3:Y:S04]  /*3cac0*/  @P3 LDG.E.U16 R79, desc[UR20][R66.64] ;  /* 0x00000014424f3981 */ /* 0x000ee8000c1e1500 */
[----:B------:R-:W3:Y:S04]  /*3cad0*/  LDL R16, [R1+0x8c4] ;  /* 0x0008c40001107983 */ /* 0x000ee80000100800 */
[----:B------:R-:W3:Y:S04]  /*3cae0*/  @P3 LDG.E.U16 R41, desc[UR20][R68.64] ;  /* 0x0000001444293981 */ /* 0x000ee8000c1e1500 */
[----:B------:R-:W-:Y:S04]  /*3caf0*/  STL [R1+0x1e0c], R93 ;  /* 0x001e0c5d01007387 */ /* 0x000fe80000100800 */
[----:B------:R-:W3:Y:S04]  /*3cb00*/  LDL.LU.64 R50, [R1+0x24a8] ;  /* 0x0024a80001327983 */ /* 0x000ee80000300a00 */
[----:B------:R-:W3:Y:S04]  /*3cb10*/  @P4 LDG.E.U16 R40, desc[UR20][R72.64] ;  /* 0x0000001448284981 */ /* 0x000ee8000c1e1500 */
[----:B----4-:R0:W-:Y:S04]  /*3cb20*/  @P6 STL [R1+0xa98], R30 ;  /* 0x000a981e01006387 */ /* 0x0101e80000100800 */
[----:B0-----:R-:W4:Y:S01]  /*3cb30*/  LDL R30, [R1+0x8c0] ;  /* 0x0008c000011e7983 */ /* 0x001f220000100800 */
[----:B------:R-:W-:-:S03]  /*3cb40*/  ISETP.GT.AND P5, PT, R78, 0x23, PT ;  /* 0x000000234e00780c */ /* 0x000fc60003fa4270 */
[----:B------:R-:W4:Y:S04]  /*3cb50*/  LDL.LU.64 R62, [R1+0x24a0] ;  /* 0x0024a000013e7983 */ /* 0x000f280000300a00 */
[----:B--2---:R0:W-:Y:S01]  /*3cb60*/  @P6 STL [R1+0xa94], R92 ;  /* 0x000a945c01006387 */ /* 0x0041e20000100800 */
[----:B------:R-:W-:-:S03]  /*3cb70*/  ISETP.GT.AND P6, PT, R78, 0x24, PT ;  /* 0x000000244e00780c */ /* 0x000fc60003fc4270 */
[----:B------:R-:W2:Y:S04]  /*3cb80*/  @P4 LDG.E.U16 R7, desc[UR20][R2.64] ;  /* 0x0000001402074981 */ /* 0x000ea8000c1e1500 */
[----:B0-----:R-:W2:Y:S04]  /*3cb90*/  LDL R92, [R1+0xa90] ;  /* 0x000a9000015c7983 */ /* 0x001ea80000100800 */
[----:B------:R-:W2:Y:S04]  /*3cba0*/  LDL.LU.64 R52, [R1+0x2498] ;  /* 0x0024980001347983 */ /* 0x000ea80000300a00 */
[----:B---3--:R0:W-:Y:S04]  /*3cbb0*/  @P2 STL [R1+0x8ec], R91 ;  /* 0x0008ec5b01002387 */ /* 0x0081e80000100800 */
[----:B------:R-:W3:Y:S04]  /*3cbc0*/  @P5 LDG.E.U16 R21, desc[UR20][R76.64] ;  /* 0x000000144c155981 */ /* 0x000ee8000c1e1500 */
[----:B0-----:R-:W3:Y:S04]  /*3cbd0*/  LDL R91, [R1+0xa8c] ;  /* 0x000a8c00015b7983 */ /* 0x001ee80000100800 */
[----:B------:R-:W3:Y:S04]  /*3cbe0*/  @P5 LDG.E.U16 R4, desc[UR20][R88.64] ;  /* 0x0000001458045981 */ /* 0x000ee8000c1e1500 */
[----:B------:R-:W3:Y:S04]  /*3cbf0*/  LDL.LU.64 R56, [R1+0x2490] ;  /* 0x0024900001387983 */ /* 0x000ee80000300a00 */
[----:B------:R-:W3:Y:S04]  /*3cc00*/  @P6 LDG.E.U16 R17, desc[UR20][R64.64] ;  /* 0x0000001440116981 */ /* 0x000ee8000c1e1500 */
[----:B------:R0:W-:Y:S04]  /*3cc10*/  @P2 STL [R1+0x8e8], R0 ;  /* 0x0008e80001002387 */ /* 0x0001e80000100800 */
[----:B------:R-:W3:Y:S04]  /*3cc20*/  @P6 LDG.E.U16 R31, desc[UR20][R32.64] ;  /* 0x00000014201f6981 */ /* 0x000ee8000c1e1500 */
[----:B0-----:R-:W3:Y:S04]  /*3cc30*/  LDL R0, [R1+0xa88] ;  /* 0x000a880001007983 */ /* 0x001ee80000100800 */
[----:B------:R-:W3:Y:S04]  /*3cc40*/  LDL.LU.64 R66, [R1+0x2488] ;  /* 0x0024880001427983 */ /* 0x000ee80000300a00 */
[----:B------:R0:W-:Y:S01]  /*3cc50*/  @P3 STL [R1+0x8e4], R79 ;  /* 0x0008e44f01003387 */ /* 0x0001e20000100800 */
[----:B------:R-:W-:-:S03]  /*3cc60*/  ISETP.GT.AND P2, PT, R78, 0x25, PT ;  /* 0x000000254e00780c */ /* 0x000fc60003f44270 */
[----:B0-----:R-:W3:Y:S04]  /*3cc70*/  LDL R79, [R1+0xa84] ;  /* 0x000a8400014f7983 */ /* 0x001ee80000100800 */
[----:B------:R-:W3:Y:S04]  /*3cc80*/  LDL.LU.64 R68, [R1+0x2480] ;  /* 0x0024800001447983 */ /* 0x000ee80000300a00 */
[----:B------:R0:W-:Y:S04]  /*3cc90*/  @P3 STL [R1+0x8e0], R41 ;  /* 0x0008e02901003387 */ /* 0x0001e80000100800 */
[----:B------:R-:W3:Y:S04]  /*3cca0*/  LDL.LU.64 R72, [R1+0x2478] ;  /* 0x0024780001487983 */ /* 0x000ee80000300a00 */
[----:B------:R-:W3:Y:S04]  /*3ccb0*/  @P2 LDG.E.U16 R16, desc[UR20][R28.64] ;  /* 0x000000141c102981 */ /* 0x000ee8000c1e1500 */
[----:B0-----:R-:W3:Y:S04]  /*3ccc0*/  LDL R41, [R1+0x8bc] ;  /* 0x0008bc0001297983 */ /* 0x001ee80000100800 */
[----:B------:R0:W-:Y:S04]  /*3ccd0*/  @P4 STL [R1+0x8dc], R40 ;  /* 0x0008dc2801004387 */ /* 0x0001e80000100800 */
[----:B0-----:R-:W3:Y:S04]  /*3cce0*/  LDL R40, [R1+0x8b8] ;  /* 0x0008b80001287983 */ /* 0x001ee80000100800 */
[----:B----4-:R-:W4:Y:S01]  /*3ccf0*/  @P2 LDG.E.U16 R30, desc[UR20][R22.64] ;  /* 0x00000014161e2981 */ /* 0x010f22000c1e1500 */
[----:B------:R-:W-:-:S03]  /*3cd00*/  ISETP.GT.AND P3, PT, R78, 0x26, PT ;  /* 0x000000264e00780c */ /* 0x000fc60003f64270 */
[----:B------:R-:W4:Y:S04]  /*3cd10*/  LDL.LU.64 R2, [R1+0x2470] ;  /* 0x0024700001027983 */ /* 0x000f280000300a00 */
[----:B--2---:R0:W-:Y:S04]  /*3cd20*/  @P4 STL [R1+0x8d8], R7 ;  /* 0x0008d80701004387 */ /* 0x0041e80000100800 */
[----:B------:R-:W2:Y:S04]  /*3cd30*/  LDL.LU.64 R76, [R1+0x2468] ;  /* 0x00246800014c7983 */ /* 0x000ea80000300a00 */
[----:B------:R-:W2:Y:S01]  /*3cd40*/  @P3 LDG.E.U16 R92, desc[UR20][R26.64] ;  /* 0x000000141a5c3981 */ /* 0x000ea2000c1e1500 */
[----:B------:R-:W-:-:S03]  /*3cd50*/  ISETP.GT.AND P4, PT, R78, 0x27, PT ;  /* 0x000000274e00780c */ /* 0x000fc60003f84270 */
[----:B0-----:R-:W2:Y:S04]  /*3cd60*/  LDL R7, [R1+0x8b4] ;  /* 0x0008b40001077983 */ /* 0x001ea80000100800 */
[----:B---3--:R0:W-:Y:S04]  /*3cd70*/  @P5 STL [R1+0x8d4], R21 ;  /* 0x0008d41501005387 */ /* 0x0081e80000100800 */
[----:B------:R-:W3:Y:S04]  /*3cd80*/  @P3 LDG.E.U16 R91, desc[UR20][R42.64] ;  /* 0x000000142a5b3981 */ /* 0x000ee8000c1e1500 */
[----:B0-----:R-:W3:Y:S04]  /*3cd90*/  LDL R21, [R1+0x8b0] ;  /* 0x0008b00001157983 */ /* 0x001ee80000100800 */
[----:B------:R-:W3:Y:S04]  /*3cda0*/  LDL.LU.64 R88, [R1+0x2460] ;  /* 0x0024600001587983 */ /* 0x000ee80000300a00 */
[----:B------:R-:W-:Y:S04]  /*3cdb0*/  @P5 STL [R1+0x8d0], R4 ;  /* 0x0008d00401005387 */ /* 0x000fe80000100800 */
[----:B------:R-:W3:Y:S04]  /*3cdc0*/  LDL.LU.64 R64, [R1+0x2458] ;  /* 0x0024580001407983 */ /* 0x000ee80000300a00 */
[----:B------:R-:W3:Y:S01]  /*3cdd0*/  LDL R5, [R1+0x8ac] ;  /* 0x0008ac0001057983 */ /* 0x000ee20000100800 */
[----:B------:R-:W-:-:S03]  /*3cde0*/  ISETP.GT.AND P5, PT, R78, 0x28, PT ;  /* 0x000000284e00780c */ /* 0x000fc60003fa4270 */
[----:B------:R0:W-:Y:S04]  /*3cdf0*/  @P6 STL [R1+0x8cc], R17 ;  /* 0x0008cc1101006387 */ /* 0x0001e80000100800 */
[----:B------:R-:W3:Y:S04]  /*3ce00*/  @P4 LDG.E.U16 R0, desc[UR20][R14.64] ;  /* 0x000000140e004981 */ /* 0x000ee8000c1e1500 */
[----:B0-----:R-:W3:Y:S04]  /*3ce10*/  LDL R17, [R1+0x8a8] ;  /* 0x0008a80001117983 */ /* 0x001ee80000100800 */
[----:B------:R-:W3:Y:S04]  /*3ce20*/  LDL.LU.64 R32, [R1+0x2450] ;  /* 0x0024500001207983 */ /* 0x000ee80000300a00 */
[----:B------:R0:W-:Y:S04]  /*3ce30*/  @P6 STL [R1+0x8c8], R31 ;  /* 0x0008c81f01006387 */ /* 0x0001e80000100800 */
[----:B------:R-:W3:Y:S04]  /*3ce40*/  @P4 LDG.E.U16 R79, desc[UR20][R44.64] ;  /* 0x000000142c4f4981 */ /* 0x000ee8000c1e1500 */
[----:B0-----:R-:W3:Y:S04]  /*3ce50*/  LDL R31, [R1+0x8a4] ;  /* 0x0008a400011f7983 */ /* 0x001ee80000100800 */
[----:B------:R-:W3:Y:S04]  /*3ce60*/  LDL.LU.64 R28, [R1+0x2448] ;  /* 0x00244800011c7983 */ /* 0x000ee80000300a00 */
[----:B------:R-:W3:Y:S04]  /*3ce70*/  @P5 LDG.E.U16 R41, desc[UR20][R12.64] ;  /* 0x000000140c295981 */ /* 0x000ee8000c1e1500 */
[----:B------:R-:W3:Y:S04]  /*3ce80*/  @P5 LDG.E.U16 R40, desc[UR20][R54.64] ;  /* 0x0000001436285981 */ /* 0x000ee8000c1e1500 */
[----:B------:R0:W-:Y:S04]  /*3ce90*/  @P2 STL [R1+0x8c4], R16 ;  /* 0x0008c41001002387 */ /* 0x0001e80000100800 */
[----:B0-----:R-:W3:Y:S04]  /*3cea0*/  LDL R16, [R1+0x8a0] ;  /* 0x0008a00001107983 */ /* 0x001ee80000100800 */
[----:B------:R-:W3:Y:S04]  /*3ceb0*/  LDL.LU.64 R22, [R1+0x2440] ;  /* 0x0024400001167983 */ /* 0x000ee80000300a00 */
[----:B----4-:R0:W-:Y:S04]  /*3cec0*/  @P2 STL [R1+0x8c0], R30 ;  /* 0x0008c01e01002387 */ /* 0x0101e80000100800 */
[----:B0-----:R-:W4:Y:S01]  /*3ced0*/  LDL R30, [R1+0x89c] ;  /* 0x00089c00011e7983 */ /* 0x001f220000100800 */
[----:B------:R-:W-:-:S02]  /*3cee0*/  ISETP.GT.AND P6, PT, R78, 0x29, PT ;  /* 0x000000294e00780c */ /* 0x000fc40003fc4270 */
[C---:B------:R-:W-:Y:S01]  /*3cef0*/  ISETP.GT.AND P2, PT, R78.reuse, 0x2a, PT ;  /* 0x0000002a4e00780c */ /* 0x040fe20003f44270 */
[----:B------:R-:W4:Y:S04]  /*3cf00*/  LDL.LU.64 R26, [R1+0x2438] ;  /* 0x00243800011a7983 */ /* 0x000f280000300a00 */
[----:B--2---:R0:W-:Y:S06]  /*3cf10*/  @P3 STL [R1+0xa90], R92 ;  /* 0x000a905c01003387 */ /* 0x0041ec0000100800 */
[----:B------:R-:W2:Y:S04]  /*3cf20*/  @P6 LDG.E.U16 R7, desc[UR20][R58.64] ;  /* 0x000000143a076981 */ /* 0x000ea8000c1e1500 */
[----:B0-----:R-:W2:Y:S04]  /*3cf30*/  LDL R92, [R1+0x898] ;  /* 0x00089800015c7983 */ /* 0x001ea80000100800 */
[----:B------:R-:W2:Y:S04]  /*3cf40*/  LDL.LU.64 R42, [R1+0x2430] ;  /* 0x00243000012a7983 */ /* 0x000ea80000300a00 */
[----:B---3--:R0:W-:Y:S01]  /*3cf50*/  @P3 STL [R1+0xa8c], R91 ;  /* 0x000a8c5b01003387 */ /* 0x0081e20000100800 */
[----:B------:R-:W-:-:S03]  /*3cf60*/  ISETP.GT.AND P3, PT, R78, 0x2b, PT ;  /* 0x0000002b4e00780c */ /* 0x000fc60003f64270 */
[----:B------:R-:W3:Y:S04]  /*3cf70*/  @P6 LDG.E.U16 R21, desc[UR20][R86.64] ;  /* 0x0000001456156981 */ /* 0x000ee8000c1e1500 */
[----:B0-----:R-:W3:Y:S04]  /*3cf80*/  LDL R91, [R1+0x894] ;  /* 0x00089400015b7983 */ /* 0x001ee80000100800 */
[----:B------:R-:W3:Y:S04]  /*3cf90*/  LDL.LU.64 R14, [R1+0x2428] ;  /* 0x00242800010e7983 */ /* 0x000ee80000300a00 */
[----:B------:R-:W3:Y:S04]  /*3cfa0*/  LDL R4, [R1+0x890] ;  /* 0x0008900001047983 */ /* 0x000ee80000100800 */
[----:B------:R-:W3:Y:S04]  /*3cfb0*/  @P2 LDG.E.U16 R5, desc[UR20][R84.64] ;  /* 0x0000001454052981 */ /* 0x000ee8000c1e1500 */
[----:B------:R-:W3:Y:S04]  /*3cfc0*/  LDL.LU.64 R44, [R1+0x2420] ;  /* 0x00242000012c7983 */ /* 0x000ee80000300a00 */
[----:B------:R-:W3:Y:S04]  /*3cfd0*/  @P2 LDG.E.U16 R17, desc[UR20][R82.64] ;  /* 0x0000001452112981 */ /* 0x000ee8000c1e1500 */
[----:B------:R0:W-:Y:S04]  /*3cfe0*/  @P4 STL [R1+0xa88], R0 ;  /* 0x000a880001004387 */ /* 0x0001e80000100800 */
[----:B0-----:R-:W3:Y:S04]  /*3cff0*/  LDL R0, [R1+0xa80] ;  /* 0x000a800001007983 */ /* 0x001ee80000100800 */
[----:B------:R-:W3:Y:S04]  /*3d000*/  @P3 LDG.E.U16 R31, desc[UR20][R80.64] ;  /* 0x00000014501f3981 */ /* 0x000ee8000c1e1500 */
[----:B------:R0:W-:Y:S01]  /*3d010*/  @P4 STL [R1+0xa84], R79 ;  /* 0x000a844f01004387 */ /* 0x0001e20000100800 */
[----:B------:R-:W-:-:S03]  /*3d020*/  ISETP.GT.AND P4, PT, R78, 0x2c, PT ;  /* 0x0000002c4e00780c */ /* 0x000fc60003f84270 */
[----:B0-----:R-:W3:Y:S04]  /*3d030*/  LDL R79, [R1+0xa7c] ;  /* 0x000a7c00014f7983 */ /* 0x001ee80000100800 */
[----:B------:R-:W3:Y:S04]  /*3d040*/  LDL.LU.64 R12, [R1+0x2418] ;  /* 0x00241800010c7983 */ /* 0x000ee80000300a00 */
[----:B------:R-:W3:Y:S04]  /*3d050*/  LDL.LU.64 R54, [R1+0x2410] ;  /* 0x0024100001367983 */ /* 0x000ee80000300a00 */
[----:B------:R0:W-:Y:S04]  /*3d060*/  @P5 STL [R1+0x8bc], R41 ;  /* 0x0008bc2901005387 */ /* 0x0001e80000100800 */
[----:B0-----:R-:W3:Y:S04]  /*3d070*/  LDL R41, [R1+0xa78] ;  /* 0x000a780001297983 */ /* 0x001ee80000100800 */
[----:B------:R0:W-:Y:S04]  /*3d080*/  @P5 STL [R1+0x8b8], R40 ;  /* 0x0008b82801005387 */ /* 0x0001e80000100800 */
[----:B------:R-:W3:Y:S04]  /*3d090*/  @P3 LDG.E.U16 R16, desc[UR20][R60.64] ;  /* 0x000000143c103981 */ /* 0x000ee8000c1e1500 */
[----:B0-----:R-:W3:Y:S04]  /*3d0a0*/  LDL R40, [R1+0xa74] ;  /* 0x000a740001287983 */ /* 0x001ee80000100800 */
[----:B----4-:R-:W4:Y:S01]  /*3d0b0*/  @P4 LDG.E.U16 R30, desc[UR20][R24.64] ;  /* 0x00000014181e4981 */ /* 0x010f22000c1e1500 */
[----:B------:R-:W-:-:S03]  /*3d0c0*/  ISETP.GT.AND P5, PT, R78, 0x2d, PT ;  /* 0x0000002d4e00780c */ /* 0x000fc60003fa4270 */
[----:B------:R-:W4:Y:S04]  /*3d0d0*/  LDL.LU.64 R58, [R1+0x2408] ;  /* 0x00240800013a7983 */ /* 0x000f280000300a00 */
[----:B------:R-:W4:Y:S04]  /*3d0e0*/  LDL.LU.64 R86, [R1+0x2400] ;  /* 0x0024000001567983 */ /* 0x000f280000300a00 */
[----:B--2---:R0:W-:Y:S04]  /*3d0f0*/  @P6 STL [R1+0x8b4], R7 ;  /* 0x0008b40701006387 */ /* 0x0041e80000100800 */
[----:B------:R-:W2:Y:S04]  /*3d100*/  @P4 LDG.E.U16 R92, desc[UR20][R10.64] ;  /* 0x000000140a5c4981 */ /* 0x000ea8000c1e1500 */
[----:B0-----:R-:W2:Y:S04]  /*3d110*/  LDL R7, [R1+0x88c] ;  /* 0x00088c0001077983 */ /* 0x001ea80000100800 */
[----:B---3--:R0:W-:Y:S01]  /*3d120*/  @P6 STL [R1+0x8b0], R21 ;  /* 0x0008b01501006387 */ /* 0x0081e20000100800 */
[----:B------:R-:W-:-:S03]  /*3d130*/  ISETP.GT.AND P6, PT, R78, 0x2e, PT ;  /* 0x0000002e4e00780c */ /* 0x000fc60003fc4270 */
[----:B------:R-:W3:Y:S04]  /*3d140*/  @P5 LDG.E.U16 R91, desc[UR20][R74.64] ;  /* 0x000000144a5b5981 */ /* 0x000ee8000c1e1500 */
[----:B0-----:R-:W3:Y:S04]  /*3d150*/  LDL R21, [R1+0x888] ;  /* 0x0008880001157983 */ /* 0x001ee80000100800 */
[----:B------:R-:W3:Y:S04]  /*3d160*/  LDL.LU.64 R84, [R1+0x23f8] ;  /* 0x0023f80001547983 */ /* 0x000ee80000300a00 */
[----:B------:R-:W3:Y:S04]  /*3d170*/  LDL.LU.64 R82, [R1+0x23f0] ;  /* 0x0023f00001527983 */ /* 0x000ee80000300a00 */
[----:B------:R-:W3:Y:S04]  /*3d180*/  @P5 LDG.E.U16 R4, desc[UR20][R70.64] ;  /* 0x0000001446045981 */ /* 0x000ee8000c1e1500 */
[----:B------:R0:W-:Y:S04]  /*3d190*/  @P2 STL [R1+0x8a8], R17 ;  /* 0x0008a81101002387 */ /* 0x0001e80000100800 */
[----:B0-----:R-:W3:Y:S04]  /*3d1a0*/  LDL R17, [R1+0x884] ;  /* 0x0008840001117983 */ /* 0x001ee80000100800 */
[----:B------:R-:W-:Y:S01]  /*3d1b0*/  @P2 STL [R1+0x8ac], R5 ;  /* 0x0008ac0501002387 */ /* 0x000fe20000100800 */
[----:B------:R-:W-:-:S03]  /*3d1c0*/  ISETP.GT.AND P2, PT, R78, 0x2f, PT ;  /* 0x0000002f4e00780c */ /* 0x000fc60003f44270 */
[----:B------:R-:W3:Y:S04]  /*3d1d0*/  LDL.LU.64 R80, [R1+0x23e8] ;  /* 0x0023e80001507983 */ /* 0x000ee80000300a00 */
[----:B------:R0:W-:Y:S04]  /*3d1e0*/  @P3 STL [R1+0x8a4], R31 ;  /* 0x0008a41f01003387 */ /* 0x0001e80000100800 */
[----:B------:R-:W3:Y:S04]  /*3d1f0*/  @P6 LDG.E.U16 R0, desc[UR20][R18.64] ;  /* 0x0000001412006981 */ /* 0x000ee8000c1e1500 */
[----:B0-----:R-:W3:Y:S04]  /*3d200*/  LDL R31, [R1+0x880] ;  /* 0x00088000011f7983 */ /* 0x001ee80000100800 */
[----:B------:R-:W3:Y:S04]  /*3d210*/  @P6 LDG.E.U16 R79, desc[UR20][R36.64] ;  /* 0x00000014244f6981 */ /* 0x000ee8000c1e1500 */
[----:B------:R-:W3:Y:S04]  /*3d220*/  LDL.LU.64 R60, [R1+0x23e0] ;  /* 0x0023e000013c7983 */ /* 0x000ee80000300a00 */
[----:B------:R-:W3:Y:S04]  /*3d230*/  @P2 LDG.E.U16 R41, desc[UR20][R34.64] ;  /* 0x0000001422292981 */ /* 0x000ee8000c1e1500 */
[----:B------:R-:W3:Y:S04]  /*3d240*/  @P2 LDG.E.U16 R40, desc[UR20][R46.64] ;  /* 0x000000142e282981 */ /* 0x000ee8000c1e1500 */
[----:B------:R0:W-:Y:S04]  /*3d250*/  @P3 STL [R1+0x8a0], R16 ;  /* 0x0008a01001003387 */ /* 0x0001e80000100800 */
[----:B------:R-:W3:Y:S04]  /*3d260*/  LDL.LU.64 R24, [R1+0x23d8] ;  /* 0x0023d80001187983 */ /* 0x000ee80000300a00 */
[----:B0-----:R-:W3:Y:S04]  /*3d270*/  LDL R16, [R1+0x87c] ;  /* 0x00087c0001107983 */ /* 0x001ee80000100800 */
[----:B----4-:R0:W-:Y:S04]  /*3d280*/  @P4 STL [R1+0x89c], R30 ;  /* 0x00089c1e01004387 */ /* 0x0101e80000100800 */
[----:B0-----:R-:W4:Y:S01]  /*3d290*/  LDL R30, [R1+0x878] ;  /* 0x00087800011e7983 */ /* 0x001f220000100800 */
[----:B------:R-:W-:-:S03]  /*3d2a0*/  ISETP.GT.AND P3, PT, R78, 0x30, PT ;  /* 0x000000304e00780c */ /* 0x000fc60003f64270 */
[----:B------:R-:W4:Y:S04]  /*3d2b0*/  LDL.LU.64 R10, [R1+0x23d0] ;  /* 0x0023d000010a7983 */ /* 0x000f280000300a00 */
[----:B--2---:R0:W-:Y:S01]  /*3d2c0*/  @P4 STL [R1+0x898], R92 ;  /* 0x0008985c01004387 */ /* 0x0041e20000100800 */
[----:B------:R-:W-:-:S05]  /*3d2d0*/  ISETP.GT.AND P4, PT, R78, 0x31, PT ;  /* 0x000000314e00780c */ /* 0x000fca0003f84270 */
[----:B------:R-:W2:Y:S04]  /*3d2e0*/  @P3 LDG.E.U16 R7, desc[UR20][R48.64] ;  /* 0x0000001430073981 */ /* 0x000ea8000c1e1500 */
[----:B0-----:R-:W2:Y:S04]  /*3d2f0*/  LDL R92, [R1+0x874] ;  /* 0x00087400015c7983 */ /* 0x001ea80000100800 */
[----:B------:R-:W2:Y:S04]  /*3d300*/  LDL.LU.64 R74, [R1+0x23c8] ;  /* 0x0023c800014a7983 */ /* 0x000ea80000300a00 */
[----:B---3--:R0:W-:Y:S04]  /*3d310*/  @P5 STL [R1+0x894], R91 ;  /* 0x0008945b01005387 */ /* 0x0081e80000100800 */
[----:B------:R-:W3:Y:S04]  /*3d320*/  @P3 LDG.E.U16 R21, desc[UR20][R38.64] ;  /* 0x0000001426153981 */ /* 0x000ee8000c1e1500 */
[----:B0-----:R-:W3:Y:S04]  /*3d330*/  LDL R91, [R1+0x870] ;  /* 0x00087000015b7983 */ /* 0x001ee80000100800 */
[----:B------:R-:W3:Y:S04]  /*3d340*/  LDL.LU.64 R70, [R1+0x23c0] ;  /* 0x0023c00001467983 */ /* 0x000ee80000300a00 */
[----:B------:R-:W-:Y:S04]  /*3d350*/  @P5 STL [R1+0x890], R4 ;  /* 0x0008900401005387 */ /* 0x000fe80000100800 */
[----:B------:R-:W3:Y:S04]  /*3d360*/  LDL.LU.64 R18, [R1+0x23b8] ;  /* 0x0023b80001127983 */ /* 0x000ee80000300a00 */
[----:B------:R-:W3:Y:S04]  /*3d370*/  LDL.LU.64 R36, [R1+0x23b0] ;  /* 0x0023b00001247983 */ /* 0x000ee80000300a00 */
[----:B------:R-:W3:Y:S01]  /*3d380*/  @P4 LDG.E.U16 R17, desc[UR20][R50.64] ;  /* 0x0000001432114981 */ /* 0x000ee2000c1e1500 */
[----:B------:R-:W-:-:S03]  /*3d390*/  ISETP.GT.AND P5, PT, R78, 0x32, PT ;  /* 0x000000324e00780c */ /* 0x000fc60003fa4270 */
[----:B------:R0:W-:Y:S04]  /*3d3a0*/  @P6 STL [R1+0xa80], R0 ;  /* 0x000a800001006387 */ /* 0x0001e80000100800 */
[----:B------:R-:W3:Y:S04]  /*3d3b0*/  @P4 LDG.E.U16 R31, desc[UR20][R62.64] ;  /* 0x000000143e1f4981 */ /* 0x000ee8000c1e1500 */
[----:B0-----:R-:W3:Y:S04]  /*3d3c0*/  LDL R0, [R1+0x86c] ;  /* 0x00086c0001007983 */ /* 0x001ee80000100800 */
[----:B------:R0:W-:Y:S04]  /*3d3d0*/  @P6 STL [R1+0xa7c], R79 ;  /* 0x000a7c4f01006387 */ /* 0x0001e80000100800 */
        /* <DEDUP_REMOVED lines=11> */
[----:B------:R-:W4:Y:S01]  /*3d490*/  LDL.LU.64 R38, [R1+0x2390] ;  /* 0x0023900001267983 */ /* 0x000f220000300a00 */
[----:B------:R-:W-:-:S05]  /*3d4a0*/  ISETP.GT.AND P2, PT, R78, 0x34, PT ;  /* 0x000000344e00780c */ /* 0x000fca0003f44270 */
[----:B--2---:R-:W2:Y:S04]  /*3d4b0*/  @P6 LDG.E.U16 R92, desc[UR20][R66.64] ;  /* 0x00000014425c6981 */ /* 0x004ea8000c1e1500 */
[----:B---3--:R0:W-:Y:S04]  /*3d4c0*/  @P3 STL [R1+0x888], R21 ;  /* 0x0008881501003387 */ /* 0x0081e80000100800 */
[----:B------:R-:W3:Y:S04]  /*3d4d0*/  LDL R5, [R1+0xa6c] ;  /* 0x000a6c0001057983 */ /* 0x000ee80000100800 */
[----:B------:R-:W3:Y:S04]  /*3d4e0*/  @P6 LDG.E.U16 R91, desc[UR20][R68.64] ;  /* 0x00000014445b6981 */ /* 0x000ee8000c1e1500 */
[----:B0-----:R-:W3:Y:S04]  /*3d4f0*/  LDL R21, [R1+0xa70] ;  /* 0x000a700001157983 */ /* 0x001ee80000100800 */
[----:B------:R0:W-:Y:S01]  /*3d500*/  @P3 STL [R1+0x88c], R7 ;  /* 0x00088c0701003387 */ /* 0x0001e20000100800 */
[----:B------:R-:W-:-:S03]  /*3d510*/  ISETP.GT.AND P3, PT, R78, 0x35, PT ;  /* 0x000000354e00780c */ /* 0x000fc60003f64270 */
[----:B------:R-:W3:Y:S04]  /*3d520*/  LDL.LU.64 R50, [R1+0x2388] ;  /* 0x0023880001327983 */ /* 0x000ee80000300a00 */
[----:B------:R-:W3:Y:S04]  /*3d530*/  LDL R4, [R1+0xa68] ;  /* 0x000a680001047983 */ /* 0x000ee80000100800 */
[----:B0-----:R-:W3:Y:S04]  /*3d540*/  LDL R7, [R1+0xa64] ;  /* 0x000a640001077983 */ /* 0x001ee80000100800 */
[----:B------:R-:W3:Y:S04]  /*3d550*/  LDL.LU.64 R62, [R1+0x2380] ;  /* 0x00238000013e7983 */ /* 0x000ee80000300a00 */
[----:B------:R0:W-:Y:S04]  /*3d560*/  @P4 STL [R1+0x884], R17 ;  /* 0x0008841101004387 */ /* 0x0001e80000100800 */
[----:B0-----:R-:W3:Y:S04]  /*3d570*/  LDL R17, [R1+0x85c] ;  /* 0x00085c0001117983 */ /* 0x001ee80000100800 */
[----:B------:R0:W-:Y:S04]  /*3d580*/  @P4 STL [R1+0x880], R31 ;  /* 0x0008801f01004387 */ /* 0x0001e80000100800 */
[----:B------:R-:W3:Y:S04]  /*3d590*/  @P2 LDG.E.U16 R0, desc[UR20][R72.64] ;  /* 0x0000001448002981 */ /* 0x000ee8000c1e1500 */
[----:B0-----:R-:W3:Y:S04]  /*3d5a0*/  LDL R31, [R1+0x858] ;  /* 0x00085800011f7983 */ /* 0x001ee80000100800 */
[----:B------:R-:W3:Y:S04]  /*3d5b0*/  LDL.LU.64 R52, [R1+0x2378] ;  /* 0x0023780001347983 */ /* 0x000ee80000300a00 */
[----:B------:R-:W3:Y:S04]  /*3d5c0*/  @P2 LDG.E.U16 R79, desc[UR20][R2.64] ;  /* 0x00000014024f2981 */ /* 0x000ee8000c1e1500 */
[----:B------:R-:W3:Y:S04]  /*3d5d0*/  LDL.LU.64 R56, [R1+0x2370] ;  /* 0x0023700001387983 */ /* 0x000ee80000300a00 */
[----:B------:R-:W3:Y:S04]  /*3d5e0*/  @P3 LDG.E.U16 R41, desc[UR20][R76.64] ;  /* 0x000000144c293981 */ /* 0x000ee8000c1e1500 */
[----:B------:R-:W3:Y:S04]  /*3d5f0*/  @P3 LDG.E.U16 R40, desc[UR20][R88.64] ;  /* 0x0000001458283981 */ /* 0x000ee8000c1e1500 */
[----:B----4-:R0:W-:Y:S04]  /*3d600*/  @P5 STL [R1+0x878], R30 ;  /* 0x0008781e01005387 */ /* 0x0101e80000100800 */
[----:B0-----:R-:W4:Y:S01]  /*3d610*/  LDL R30, [R1+0x854] ;  /* 0x00085400011e7983 */ /* 0x001f220000100800 */
[----:B------:R-:W-:-:S03]  /*3d620*/  ISETP.GT.AND P4, PT, R78, 0x36, PT ;  /* 0x000000364e00780c */ /* 0x000fc60003f84270 */
[----:B------:R0:W-:Y:S01]  /*3d630*/  @P5 STL [R1+0x87c], R16 ;  /* 0x00087c1001005387 */ /* 0x0001e20000100800 */
[----:B------:R-:W-:-:S03]  /*3d640*/  ISETP.GT.AND P5, PT, R78, 0x37, PT ;  /* 0x000000374e00780c */ /* 0x000fc60003fa4270 */
[----:B------:R-:W4:Y:S04]  /*3d650*/  LDL.LU.64 R66, [R1+0x2368] ;  /* 0x0023680001427983 */ /* 0x000f280000300a00 */
[----:B0-----:R-:W4:Y:S04]  /*3d660*/  LDL R16, [R1+0x850] ;  /* 0x0008500001107983 */ /* 0x001f280000100800 */
[----:B------:R-:W4:Y:S04]  /*3d670*/  LDL.LU.64 R68, [R1+0x2360] ;  /* 0x0023600001447983 */ /* 0x000f280000300a00 */
[----:B--2---:R0:W-:Y:S04]  /*3d680*/  @P6 STL [R1+0x874], R92 ;  /* 0x0008745c01006387 */ /* 0x0041e80000100800 */
[----:B---3--:R-:W2:Y:S04]  /*3d690*/  @P4 LDG.E.U16 R5, desc[UR20][R32.64] ;  /* 0x0000001420054981 */ /* 0x008ea8000c1e1500 */
[----:B0-----:R-:W3:Y:S04]  /*3d6a0*/  LDL R92, [R1+0x84c] ;  /* 0x00084c00015c7983 */ /* 0x001ee80000100800 */
[----:B------:R0:W-:Y:S01]  /*3d6b0*/  @P6 STL [R1+0x870], R91 ;  /* 0x0008705b01006387 */ /* 0x0001e20000100800 */
[----:B------:R-:W-:-:S03]  /*3d6c0*/  ISETP.GT.AND P6, PT, R78, 0x38, PT ;  /* 0x000000384e00780c */ /* 0x000fc60003fc4270 */
[----:B------:R-:W2:Y:S04]  /*3d6d0*/  @P4 LDG.E.U16 R21, desc[UR20][R64.64] ;  /* 0x0000001440154981 */ /* 0x000ea8000c1e1500 */
[----:B------:R-:W2:Y:S04]  /*3d6e0*/  @P5 LDG.E.U16 R4, desc[UR20][R28.64] ;  /* 0x000000141c045981 */ /* 0x000ea8000c1e1500 */
[----:B------:R-:W2:Y:S04]  /*3d6f0*/  @P5 LDG.E.U16 R7, desc[UR20][R22.64] ;  /* 0x0000001416075981 */ /* 0x000ea8000c1e1500 */
[----:B0-----:R-:W2:Y:S04]  /*3d700*/  LDL R91, [R1+0x848] ;  /* 0x00084800015b7983 */ /* 0x001ea80000100800 */
[----:B------:R-:W2:Y:S04]  /*3d710*/  LDL.LU R93, [R1+0x834] ;  /* 0x00083400015d7983 */ /* 0x000ea80000300800 */
[----:B------:R-:W2:Y:S04]  /*3d720*/  LDL.LU R90, [R1+0x830] ;  /* 0x00083000015a7983 */ /* 0x000ea80000300800 */
[----:B------:R-:W2:Y:S04]  /*3d730*/  LDL.LU.64 R72, [R1+0x2358] ;  /* 0x0023580001487983 */ /* 0x000ea80000300a00 */
[----:B------:R-:W2:Y:S04]  /*3d740*/  @P6 LDG.E.U16 R17, desc[UR20][R26.64] ;  /* 0x000000141a116981 */ /* 0x000ea8000c1e1500 */
[----:B------:R-:W2:Y:S04]  /*3d750*/  LDL.LU.64 R2, [R1+0x2350] ;  /* 0x0023500001027983 */ /* 0x000ea80000300a00 */
[----:B------:R-:W2:Y:S04]  /*3d760*/  @P6 LDG.E.U16 R31, desc[UR20][R42.64] ;  /* 0x000000142a1f6981 */ /* 0x000ea8000c1e1500 */
[----:B------:R0:W-:Y:S04]  /*3d770*/  @P2 STL [R1+0x868], R79 ;  /* 0x0008684f01002387 */ /* 0x0001e80000100800 */
[----:B0-----:R-:W2:Y:S04]  /*3d780*/  LDL R79, [R1+0x844] ;  /* 0x00084400014f7983 */ /* 0x001ea80000100800 */
[----:B------:R0:W-:Y:S04]  /*3d790*/  @P2 STL [R1+0x86c], R0 ;  /* 0x00086c0001002387 */ /* 0x0001e80000100800 */
[----:B------:R-:W2:Y:S04]  /*3d7a0*/  LDL.LU.64 R76, [R1+0x2348] ;  /* 0x00234800014c7983 */ /* 0x000ea80000300a00 */
[----:B0-----:R-:W2:Y:S04]  /*3d7b0*/  LDL R0, [R1+0x840] ;  /* 0x0008400001007983 */ /* 0x001ea80000100800 */
[----:B------:R-:W2:Y:S04]  /*3d7c0*/  LDL.LU.64 R88, [R1+0x2340] ;  /* 0x0023400001587983 */ /* 0x000ea80000300a00 */
[----:B------:R0:W-:Y:S01]  /*3d7d0*/  @P3 STL [R1+0x864], R41 ;  /* 0x0008642901003387 */ /* 0x0001e20000100800 */
[----:B------:R-:W-:-:S03]  /*3d7e0*/  ISETP.GT.AND P2, PT, R78, 0x39, PT ;  /* 0x000000394e00780c */ /* 0x000fc60003f44270 */
[----:B0-----:R-:W2:Y:S04]  /*3d7f0*/  LDL R41, [R1+0x83c] ;  /* 0x00083c0001297983 */ /* 0x001ea80000100800 */
[----:B------:R0:W-:Y:S04]  /*3d800*/  @P3 STL [R1+0x860], R40 ;  /* 0x0008602801003387 */ /* 0x0001e80000100800 */
[----:B0-----:R-:W2:Y:S04]  /*3d810*/  LDL R40, [R1+0x838] ;  /* 0x0008380001287983 */ /* 0x001ea80000100800 */
[----:B----4-:R-:W4:Y:S01]  /*3d820*/  @P2 LDG.E.U16 R30, desc[UR20][R14.64] ;  /* 0x000000140e1e2981 */ /* 0x010f22000c1e1500 */
[----:B------:R-:W-:-:S03]  /*3d830*/  ISETP.GT.AND P3, PT, R78, 0x3a, PT ;  /* 0x0000003a4e00780c */ /* 0x000fc60003f64270 */
[----:B------:R-:W4:Y:S04]  /*3d840*/  LDL.LU.64 R64, [R1+0x2338] ;  /* 0x0023380001407983 */ /* 0x000f280000300a00 */
[----:B------:R-:W4:Y:S06]  /*3d850*/  @P2 LDG.E.U16 R16, desc[UR20][R44.64] ;  /* 0x000000142c102981 */ /* 0x000f2c000c1e1500 */
[----:B---3--:R-:W3:Y:S04]  /*3d860*/  @P3 LDG.E.U16 R92, desc[UR20][R12.64] ;  /* 0x000000140c5c3981 */ /* 0x008ee8000c1e1500 */
[----:B--2---:R0:W-:Y:S04]  /*3d870*/  @P4 STL [R1+0xa70], R21 ;  /* 0x000a701501004387 */ /* 0x0041e80000100800 */
[----:B0-----:R-:W2:Y:S04]  /*3d880*/  LDL.LU R21, [R1+0x2330] ;  /* 0x0023300001157983 */ /* 0x001ea80000300800 */
[----:B------:R-:W2:Y:S04]  /*3d890*/  LDL.LU.64 R32, [R1+0x2328] ;  /* 0x0023280001207983 */ /* 0x000ea80000300a00 */
[----:B------:R-:W-:Y:S01]  /*3d8a0*/  @P4 STL [R1+0xa6c], R5 ;  /* 0x000a6c0501004387 */ /* 0x000fe20000100800 */
[----:B------:R-:W-:-:S03]  /*3d8b0*/  ISETP.GT.AND P4, PT, R78, 0x3b, PT ;  /* 0x0000003b4e00780c */ /* 0x000fc60003f84270 */
[----:B------:R-:W2:Y:S04]  /*3d8c0*/  LDL.LU.64 R28, [R1+0x2320] ;  /* 0x00232000011c7983 */ /* 0x000ea80000300a00 */
[----:B------:R-:W2:Y:S04]  /*3d8d0*/  LDL.LU.64 R22, [R1+0x2318] ;  /* 0x0023180001167983 */ /* 0x000ea80000300a00 */
[----:B------:R0:W-:Y:S04]  /*3d8e0*/  @P5 STL [R1+0xa64], R7 ;  /* 0x000a640701005387 */ /* 0x0001e80000100800 */
[----:B------:R-:W-:Y:S01]  /*3d8f0*/  @P5 STL [R1+0xa68], R4 ;  /* 0x000a680401005387 */ /* 0x000fe20000100800 */
[----:B------:R-:W-:-:S03]  /*3d900*/  ISETP.GT.AND P5, PT, R78, 0x3c, PT ;  /* 0x0000003c4e00780c */ /* 0x000fc60003fa4270 */
[----:B------:R-:W2:Y:S04]  /*3d910*/  LDL.LU.64 R26, [R1+0x2310] ;  /* 0x00231000011a7983 */ /* 0x000ea80000300a00 */
[----:B------:R-:W2:Y:S04]  /*3d920*/  LDL.LU.64 R42, [R1+0x2308] ;  /* 0x00230800012a7983 */ /* 0x000ea80000300a00 */
[----:B------:R-:W2:Y:S04]  /*3d930*/  @P3 LDG.E.U16 R91, desc[UR20][R54.64] ;  /* 0x00000014365b3981 */ /* 0x000ea8000c1e1500 */
[----:B0-----:R-:W2:Y:S04]  /*3d940*/  LDL R7, [R1+0xa60] ;  /* 0x000a600001077983 */ /* 0x001ea80000100800 */
[----:B------:R0:W-:Y:S04]  /*3d950*/  @P6 STL [R1+0x85c], R17 ;  /* 0x00085c1101006387 */ /* 0x0001e80000100800 */
[----:B0-----:R-:W2:Y:S04]  /*3d960*/  LDL R17, [R1+0xa5c] ;  /* 0x000a5c0001117983 */ /* 0x001ea80000100800 */
[----:B------:R0:W-:Y:S01]  /*3d970*/  @P6 STL [R1+0x858], R31 ;  /* 0x0008581f01006387 */ /* 0x0001e20000100800 */
[----:B------:R-:W-:-:S03]  /*3d980*/  ISETP.GT.AND P6, PT, R78, 0x3d, PT ;  /* 0x0000003d4e00780c */ /* 0x000fc60003fc4270 */
[----:B------:R-:W2:Y:S04]  /*3d990*/  @P4 LDG.E.U16 R79, desc[UR20][R58.64] ;  /* 0x000000143a4f4981 */ /* 0x000ea8000c1e1500 */
[----:B------:R-:W2:Y:S04]  /*3d9a0*/  LDL.LU.64 R14, [R1+0x2300] ;  /* 0x00230000010e7983 */ /* 0x000ea80000300a00 */
[----:B------:R-:W2:Y:S04]  /*3d9b0*/  @P4 LDG.E.U16 R0, desc[UR20][R86.64] ;  /* 0x0000001456004981 */ /* 0x000ea8000c1e1500 */
[----:B0-----:R-:W2:Y:S04]  /*3d9c0*/  LDL R31, [R1+0x82c] ;  /* 0x00082c00011f7983 */ /* 0x001ea80000100800 */
[----:B------:R-:W2:Y:S04]  /*3d9d0*/  @P6 LDG.E.U16 R93, desc[UR20][R80.64] ;  /* 0x00000014505d6981 */ /* 0x000ea8000c1e1500 */
[----:B------:R-:W2:Y:S04]  /*3d9e0*/  @P6 LDG.E.U16 R90, desc[UR20][R60.64] ;  /* 0x000000143c5a6981 */ /* 0x000ea8000c1e1500 */
[----:B------:R-:W2:Y:S04]  /*3d9f0*/  @P5 LDG.E.U16 R41, desc[UR20][R84.64] ;  /* 0x0000001454295981 */ /* 0x000ea8000c1e1500 */
[----:B------:R-:W2:Y:S04]  /*3da00*/  @P5 LDG.E.U16 R40, desc[UR20][R82.64] ;  /* 0x0000001452285981 */ /* 0x000ea8000c1e1500 */
[----:B----4-:R0:W-:Y:S04]  /*3da10*/  @P2 STL [R1+0x854], R30 ;  /* 0x0008541e01002387 */ /* 0x0101e80000100800 */
[----:B0-----:R-:W4:Y:S04]  /*3da20*/  LDL R30, [R1+0x828] ;  /* 0x00082800011e7983 */ /* 0x001f280000100800 */
[----:B------:R-:W4:Y:S04]  /*3da30*/  LDL.LU.64 R44, [R1+0x22f8] ;  /* 0x0022f800012c7983 */ /* 0x000f280000300a00 */
[----:B------:R-:W-:Y:S04]  /*3da40*/  @P2 STL [R1+0x850], R16 ;  /* 0x0008501001002387 */ /* 0x000fe80000100800 */
[----:B------:R-:W4:Y:S01]  /*3da50*/  LDL.LU.64 R12, [R1+0x22f0] ;  /* 0x0022f000010c7983 */ /* 0x000f220000300a00 */
[----:B------:R-:W-:-:S03]  /*3da60*/  ISETP.GT.AND P2, PT, R78, 0x3e, PT ;  /* 0x0000003e4e00780c */ /* 0x000fc60003f44270 */
[----:B---3--:R0:W-:Y:S04]  /*3da70*/  @P3 STL [R1+0x84c], R92 ;  /* 0x00084c5c01003387 */ /* 0x0081e80000100800 */
[----:B0-----:R-:W3:Y:S04]  /*3da80*/  LDL R92, [R1+0x824] ;  /* 0x00082400015c7983 */ /* 0x001ee80000100800 */
[----:B------:R-:W3:Y:S04]  /*3da90*/  LDL.LU.64 R54, [R1+0x22e8] ;  /* 0x0022e80001367983 */ /* 0x000ee80000300a00 */
[----:B------:R-:W3:Y:S04]  /*3daa0*/  LDL R16, [R1+0x820] ;  /* 0x0008200001107983 */ /* 0x000ee80000100800 */
[----:B------:R-:W3:Y:S04]  /*3dab0*/  LDL.LU R5, [R1+0x804] ;  /* 0x0008040001057983 */ /* 0x000ee80000300800 */
[----:B------:R-:W3:Y:S04]  /*3dac0*/  LDL.LU R4, [R1+0x800] ;  /* 0x0008000001047983 */ /* 0x000ee80000300800 */
[----:B--2---:R0:W-:Y:S01]  /*3dad0*/  @P3 STL [R1+0x848], R91 ;  /* 0x0008485b01003387 */ /* 0x0041e20000100800 */
[----:B------:R-:W-:-:S03]  /*3dae0*/  ISETP.GT.AND P3, PT, R78, 0x40, PT ;  /* 0x000000404e00780c */ /* 0x000fc60003f64270 */
[----:B------:R-:W2:Y:S04]  /*3daf0*/  LDL.LU.64 R58, [R1+0x22e0] ;  /* 0x0022e000013a7983 */ /* 0x000ea80000300a00 */
[----:B------:R-:W2:Y:S04]  /*3db00*/  @P2 LDG.E.U16 R7, desc[UR20][R24.64] ;  /* 0x0000001418072981 */ /* 0x000ea8000c1e1500 */
[----:B0-----:R-:W2:Y:S04]  /*3db10*/  LDL R91, [R1+0x81c] ;  /* 0x00081c00015b7983 */ /* 0x001ea80000100800 */
[----:B------:R-:W2:Y:S04]  /*3db20*/  @P2 LDG.E.U16 R17, desc[UR20][R10.64] ;  /* 0x000000140a112981 */ /* 0x000ea8000c1e1500 */
[----:B------:R0:W-:Y:S04]  /*3db30*/  @P4 STL [R1+0x844], R79 ;  /* 0x0008444f01004387 */ /* 0x0001e80000100800 */
[----:B0-----:R-:W2:Y:S04]  /*3db40*/  LDL R79, [R1+0x818] ;  /* 0x00081800014f7983 */ /* 0x001ea80000100800 */
[----:B------:R-:W2:Y:S04]  /*3db50*/  LDL.LU.64 R86, [R1+0x22d8] ;  /* 0x0022d80001567983 */ /* 0x000ea80000300a00 */
[----:B------:R-:W-:Y:S04]  /*3db60*/  @P4 STL [R1+0x840], R0 ;  /* 0x0008400001004387 */ /* 0x000fe80000100800 */
[----:B------:R-:W2:Y:S04]  /*3db70*/  LDL.LU.64 R84, [R1+0x22d0] ;  /* 0x0022d00001547983 */ /* 0x000ea80000300a00 */
[----:B------:R-:W2:Y:S04]  /*3db80*/  LDL.LU.64 R82, [R1+0x22c8] ;  /* 0x0022c80001527983 */ /* 0x000ea80000300a00 */
[----:B------:R0:W-:Y:S04]  /*3db90*/  @P5 STL [R1+0x83c], R41 ;  /* 0x00083c2901005387 */ /* 0x0001e80000100800 */
[----:B------:R-:W2:Y:S04]  /*3dba0*/  @P3 LDG.E.U16 R31, desc[UR20][R18.64] ;  /* 0x00000014121f3981 */ /* 0x000ea8000c1e1500 */
[----:B0-----:R-:W2:Y:S04]  /*3dbb0*/  LDL R41, [R1+0x810] ;  /* 0x0008100001297983 */ /* 0x001ea80000100800 */
[----:B------:R0:W-:Y:S04]  /*3dbc0*/  @P5 STL [R1+0x838], R40 ;  /* 0x0008382801005387 */ /* 0x0001e80000100800 */
[----:B------:R-:W2:Y:S04]  /*3dbd0*/  LDL.LU.64 R80, [R1+0x22c0] ;  /* 0x0022c00001507983 */ /* 0x000ea80000300a00 */
[----:B0-----:R-:W2:Y:S04]  /*3dbe0*/  LDL R40, [R1+0x808] ;  /* 0x0008080001287983 */ /* 0x001ea80000100800 */
[----:B------:R0:W-:Y:S04]  /*3dbf0*/  STL [R1+0x1e10], R93 ;  /* 0x001e105d01007387 */ /* 0x0001e80000100800 */
[----:B0-----:R-:W2:Y:S04]  /*3dc00*/  LDL R93, [R1+0x80c] ;  /* 0x00080c00015d7983 */ /* 0x001ea80000100800 */
[----:B------:R-:W2:Y:S04]  /*3dc10*/  LDL.LU.64 R60, [R1+0x22b8] ;  /* 0x0022b800013c7983 */ /* 0x000ea80000300a00 */
[----:B------:R0:W-:Y:S04]  /*3dc20*/  STL [R1+0x1e14], R90 ;  /* 0x001e145a01007387 */ /* 0x0001e80000100800 */
[----:B0-----:R-:W2:Y:S04]  /*3dc30*/  LDL R90, [R1+0x814] ;  /* 0x00081400015a7983 */ /* 0x001ea80000100800 */
[----:B----4-:R-:W4:Y:S01]  /*3dc40*/  @P3 LDG.E.U16 R30, desc[UR20][R36.64] ;  /* 0x00000014241e3981 */ /* 0x010f22000c1e1500 */
[----:B------:R-:W-:-:S02]  /*3dc50*/  ISETP.GT.AND P4, PT, R78, 0x41, PT ;  /* 0x000000414e00780c */ /* 0x000fc40003f84270 */
[C---:B------:R-:W-:Y:S01]  /*3dc60*/  ISETP.GT.AND P5, PT, R78.reuse, 0x42, PT ;  /* 0x000000424e00780c */ /* 0x040fe20003fa4270 */
[----:B------:R-:W4:Y:S01]  /*3dc70*/  LDL.LU.64 R24, [R1+0x22b0] ;  /* 0x0022b00001187983 */ /* 0x000f220000300a00 */
[----:B------:R-:W-:-:S03]  /*3dc80*/  ISETP.GT.AND P6, PT, R78, 0x43, PT ;  /* 0x000000434e00780c */ /* 0x000fc60003fc4270 */
[----:B------:R-:W4:Y:S06]  /*3dc90*/  LDL.LU.64 R10, [R1+0x22a8] ;  /* 0x0022a800010a7983 */ /* 0x000f2c0000300a00 */
[----:B---3--:R-:W3:Y:S04]  /*3dca0*/  @P4 LDG.E.U16 R92, desc[UR20][R34.64] ;  /* 0x00000014225c4981 */ /* 0x008ee8000c1e1500 */
[----:B------:R-:W3:Y:S04]  /*3dcb0*/  @P4 LDG.E.U16 R16, desc[UR20][R46.64] ;  /* 0x000000142e104981 */ /* 0x000ee8000c1e1500 */
[----:B--2---:R-:W2:Y:S04]  /*3dcc0*/  @P5 LDG.E.U16 R91, desc[UR20][R48.64] ;  /* 0x00000014305b5981 */ /* 0x004ea8000c1e1500 */
[----:B------:R0:W-:Y:S04]  /*3dcd0*/  @P2 STL [R1+0xa5c], R17 ;  /* 0x000a5c1101002387 */ /* 0x0001e80000100800 */
[----:B------:R-:W-:Y:S01]  /*3dce0*/  @P2 STL [R1+0xa60], R7 ;  /* 0x000a600701002387 */ /* 0x000fe20000100800 */
[----:B------:R-:W-:-:S03]  /*3dcf0*/  ISETP.GT.AND P2, PT, R78, 0x44, PT ;  /* 0x000000444e00780c */ /* 0x000fc60003f44270 */
[----:B------:R-:W2:Y:S04]  /*3dd00*/  LDL.LU.64 R18, [R1+0x22a0] ;  /* 0x0022a00001127983 */ /* 0x000ea80000300a00 */
[----:B------:R-:W2:Y:S04]  /*3dd10*/  LDL.LU.64 R36, [R1+0x2298] ;  /* 0x0022980001247983 */ /* 0x000ea80000300a00 */
[----:B0-----:R-:W2:Y:S04]  /*3dd20*/  LDL R17, [R1+0x7fc] ;  /* 0x0007fc0001117983 */ /* 0x001ea80000100800 */
[----:B------:R-:W2:Y:S04]  /*3dd30*/  @P5 LDG.E.U16 R79, desc[UR20][R38.64] ;  /* 0x00000014264f5981 */ /* 0x000ea8000c1e1500 */
[----:B------:R0:W-:Y:S04]  /*3dd40*/  @P3 STL [R1+0x82c], R31 ;  /* 0x00082c1f01003387 */ /* 0x0001e80000100800 */
[----:B------:R-:W2:Y:S04]  /*3dd50*/  @P6 LDG.E.U16 R41, desc[UR20][R62.64] ;  /* 0x000000143e296981 */ /* 0x000ea8000c1e1500 */
[----:B0-----:R-:W2:Y:S04]  /*3dd60*/  LDL R31, [R1+0x7f8] ;  /* 0x0007f800011f7983 */ /* 0x001ea80000100800 */
[----:B------:R-:W2:Y:S04]  /*3dd70*/  @P2 LDG.E.U16 R40, desc[UR20][R56.64] ;  /* 0x0000001438282981 */ /* 0x000ea8000c1e1500 */
[----:B------:R-:W2:Y:S04]  /*3dd80*/  @P2 LDG.E.U16 R93, desc[UR20][R52.64] ;  /* 0x00000014345d2981 */ /* 0x000ea8000c1e1500 */
[----:B------:R-:W2:Y:S04]  /*3dd90*/  @P6 LDG.E.U16 R90, desc[UR20][R50.64] ;  /* 0x00000014325a6981 */ /* 0x000ea8000c1e1500 */
[----:B----4-:R0:W-:Y:S04]  /*3dda0*/  @P3 STL [R1+0x828], R30 ;  /* 0x0008281e01003387 */ /* 0x0101e80000100800 */
[----:B------:R-:W4:Y:S04]  /*3ddb0*/  LDL.LU.64 R34, [R1+0x2290] ;  /* 0x0022900001227983 */ /* 0x000f280000300a00 */
[----:B0-----:R-:W4:Y:S01]  /*3ddc0*/  LDL R30, [R1+0x7f4] ;  /* 0x0007f400011e7983 */ /* 0x001f220000100800 */
[----:B------:R-:W-:-:S13]  /*3ddd0*/  ISETP.GT.AND P3, PT, R78, 0x45, PT ;  /* 0x000000454e00780c */ /* 0x000fda0003f64270 */
[----:B------:R-:W4:Y:S04]  /*3dde0*/  @P3 LDG.E.U16 R5, desc[UR20][R66.64] ;  /* 0x0000001442053981 */ /* 0x000f28000c1e1500 */
[----:B------:R-:W4:Y:S04]  /*3ddf0*/  @P3 LDG.E.U16 R4, desc[UR20][R68.64] ;  /* 0x0000001444043981 */ /* 0x000f28000c1e1500 */
[----:B---3--:R0:W-:Y:S04]  /*3de00*/  @P4 STL [R1+0x824], R92 ;  /* 0x0008245c01004387 */ /* 0x0081e80000100800 */
[----:B0-----:R-:W3:Y:S04]  /*3de10*/  LDL R92, [R1+0x7f0] ;  /* 0x0007f000015c7983 */ /* 0x001ee80000100800 */
[----:B------:R-:W3:Y:S04]  /*3de20*/  LDL.LU R7, [R1+0x7d4] ;  /* 0x0007d40001077983 */ /* 0x000ee80000300800 */
[----:B------:R-:W3:Y:S04]  /*3de30*/  LDL.LU R0, [R1+0x7d0] ;  /* 0x0007d00001007983 */ /* 0x000ee80000300800 */
[----:B------:R-:W3:Y:S04]  /*3de40*/  LDL.LU.64 R46, [R1+0x2288] ;  /* 0x00228800012e7983 */ /* 0x000ee80000300a00 */
[----:B------:R0:W-:Y:S01]  /*3de50*/  @P4 STL [R1+0x820], R16 ;  /* 0x0008201001004387 */ /* 0x0001e20000100800 */
[----:B------:R-:W-:-:S03]  /*3de60*/  ISETP.GT.AND P4, PT, R78, 0x48, PT ;  /* 0x000000484e00780c */ /* 0x000fc60003f84270 */
[----:B0-----:R-:W3:Y:S04]  /*3de70*/  LDL.LU R16, [R1+0x2280] ;  /* 0x0022800001107983 */ /* 0x001ee80000300800 */
[----:B------:R-:W3:Y:S04]  /*3de80*/  LDL.LU.64 R48, [R1+0x2278] ;  /* 0x0022780001307983 */ /* 0x000ee80000300a00 */
[----:B------:R-:W3:Y:S04]  /*3de90*/  LDL R38, [R1+0x7ec] ;  /* 0x0007ec0001267983 */ /* 0x000ee80000100800 */
[----:B------:R-:W3:Y:S04]  /*3dea0*/  LDL R39, [R1+0x7e8] ;  /* 0x0007e80001277983 */ /* 0x000ee80000100800 */
[----:B--2---:R0:W-:Y:S04]  /*3deb0*/  @P5 STL [R1+0x81c], R91 ;  /* 0x00081c5b01005387 */ /* 0x0041e80000100800 */
[----:B0-----:R-:W2:Y:S04]  /*3dec0*/  LDL R91, [R1+0x7e4] ;  /* 0x0007e400015b7983 */ /* 0x001ea80000100800 */
[----:B------:R-:W2:Y:S04]  /*3ded0*/  @P4 LDG.E.U16 R17, desc[UR20][R64.64] ;  /* 0x0000001440114981 */ /* 0x000ea8000c1e1500 */
[----:B------:R0:W-:Y:S01]  /*3dee0*/  @P5 STL [R1+0x818], R79 ;  /* 0x0008184f01005387 */ /* 0x0001e20000100800 */
[----:B------:R-:W-:-:S03]  /*3def0*/  ISETP.GT.AND P5, PT, R78, 0x49, PT ;  /* 0x000000494e00780c */ /* 0x000fc60003fa4270 */
[----:B0-----:R-:W2:Y:S04]  /*3df00*/  LDL R79, [R1+0x7e0] ;  /* 0x0007e000014f7983 */ /* 0x001ea80000100800 */
[----:B------:R-:W2:Y:S04]  /*3df10*/  LDL.LU.64 R50, [R1+0x2270] ;  /* 0x0022700001327983 */ /* 0x000ea80000300a00 */
[----:B------:R-:W2:Y:S04]  /*3df20*/  LDL.LU.64 R62, [R1+0x2268] ;  /* 0x00226800013e7983 */ /* 0x000ea80000300a00 */
[----:B------:R-:W2:Y:S04]  /*3df30*/  @P4 LDG.E.U16 R31, desc[UR20][R20.64] ;  /* 0x00000014141f4981 */ /* 0x000ea8000c1e1500 */
[----:B------:R0:W-:Y:S04]  /*3df40*/  @P6 STL [R1+0x810], R41 ;  /* 0x0008102901006387 */ /* 0x0001e80000100800 */
[----:B0-----:R-:W2:Y:S04]  /*3df50*/  LDL R41, [R1+0x7dc] ;  /* 0x0007dc0001297983 */ /* 0x001ea80000100800 */
[----:B------:R-:W-:Y:S04]  /*3df60*/  @P6 STL [R1+0x814], R90 ;  /* 0x0008145a01006387 */ /* 0x000fe80000100800 */
[----:B------:R-:W2:Y:S04]  /*3df70*/  LDL.LU.64 R52, [R1+0x2260] ;  /* 0x0022600001347983 */ /* 0x000ea80000300a00 */
[----:B------:R-:W2:Y:S04]  /*3df80*/  LDL.LU.64 R56, [R1+0x2258] ;  /* 0x0022580001387983 */ /* 0x000ea80000300a00 */
[----:B------:R0:W-:Y:S04]  /*3df90*/  @P2 STL [R1+0x808], R40 ;  /* 0x0008082801002387 */ /* 0x0001e80000100800 */
[----:B0-----:R-:W2:Y:S04]  /*3dfa0*/  LDL R40, [R1+0x7d8] ;  /* 0x0007d80001287983 */ /* 0x001ea80000100800 */
[----:B----4-:R-:W4:Y:S01]  /*3dfb0*/  @P5 LDG.E.U16 R30, desc[UR20][R32.64] ;  /* 0x00000014201e5981 */ /* 0x010f22000c1e1500 */
[----:B------:R-:W-:-:S03]  /*3dfc0*/  ISETP.GT.AND P6, PT, R78, 0x4a, PT ;  /* 0x0000004a4e00780c */ /* 0x000fc60003fc4270 */
[----:B------:R0:W-:Y:S01]  /*3dfd0*/  @P2 STL [R1+0x80c], R93 ;  /* 0x00080c5d01002387 */ /* 0x0001e20000100800 */
[----:B------:R-:W-:-:S03]  /*3dfe0*/  ISETP.GT.AND P2, PT, R78, 0x4b, PT ;  /* 0x0000004b4e00780c */ /* 0x000fc60003f44270 */
[----:B------:R-:W4:Y:S01]  /*3dff0*/  LDL.LU.64 R66, [R1+0x2250] ;  /* 0x0022500001427983 */ /* 0x000f220000300a00 */
[----:B------:R-:W-:-:S03]  /*3e000*/  ISETP.GT.AND P3, PT, R78, 0x4c, PT ;  /* 0x0000004c4e00780c */ /* 0x000fc60003f64270 */
[----:B------:R-:W-:Y:S04]  /*3e010*/  STL [R1+0x1e18], R5 ;  /* 0x001e180501007387 */ /* 0x000fe80000100800 */
[----:B------:R-:W4:Y:S04]  /*3e020*/  LDL.LU.64 R68, [R1+0x2248] ;  /* 0x0022480001447983 */ /* 0x000f280000300a00 */
[----:B------:R-:W4:Y:S04]  /*3e030*/  LDL.LU R90, [R1+0x7b4] ;  /* 0x0007b400015a7983 */ /* 0x000f280000300800 */
[----:B0-----:R-:W4:Y:S04]  /*3e040*/  LDL.LU R93, [R1+0x7b0] ;  /* 0x0007b000015d7983 */ /* 0x001f280000300800 */
[----:B------:R-:W-:Y:S04]  /*3e050*/  STL [R1+0x1e1c], R4 ;  /* 0x001e1c0401007387 */ /* 0x000fe80000100800 */
[----:B---3--:R-:W3:Y:S04]  /*3e060*/  @P5 LDG.E.U16 R92, desc[UR20][R28.64] ;  /* 0x000000141c5c5981 */ /* 0x008ee8000c1e1500 */
[----:B------:R-:W3:Y:S04]  /*3e070*/  LDL.LU.64 R64, [R1+0x2240] ;  /* 0x0022400001407983 */ /* 0x000ee80000300a00 */
[----:B------:R-:W3:Y:S04]  /*3e080*/  @P6 LDG.E.U16 R38, desc[UR20][R22.64] ;  /* 0x0000001416266981 */ /* 0x000ee8000c1e1500 */
[----:B------:R-:W3:Y:S04]  /*3e090*/  @P6 LDG.E.U16 R39, desc[UR20][R26.64] ;  /* 0x000000141a276981 */ /* 0x000ee8000c1e1500 */
[----:B--2---:R-:W2:Y:S04]  /*3e0a0*/  @P2 LDG.E.U16 R91, desc[UR20][R42.64] ;  /* 0x000000142a5b2981 */ /* 0x004ea8000c1e1500 */
[----:B------:R0:W-:Y:S04]  /*3e0b0*/  @P4 STL [R1+0x7fc], R17 ;  /* 0x0007fc1101004387 */ /* 0x0001e80000100800 */
[----:B0-----:R-:W2:Y:S04]  /*3e0c0*/  LDL.LU R17, [R1+0x2238] ;  /* 0x0022380001117983 */ /* 0x001ea80000300800 */
[----:B------:R-:W2:Y:S04]  /*3e0d0*/  LDL.LU.64 R20, [R1+0x2230] ;  /* 0x0022300001147983 */ /* 0x000ea80000300a00 */
[----:B------:R-:W2:Y:S04]  /*3e0e0*/  @P2 LDG.E.U16 R79, desc[UR20][R14.64] ;  /* 0x000000140e4f2981 */ /* 0x000ea8000c1e1500 */
[----:B------:R0:W-:Y:S01]  /*3e0f0*/  @P4 STL [R1+0x7f8], R31 ;  /* 0x0007f81f01004387 */ /* 0x0001e20000100800 */
[----:B------:R-:W-:-:S03]  /*3e100*/  ISETP.GT.AND P4, PT, R78, 0x4d, PT ;  /* 0x0000004d4e00780c */ /* 0x000fc60003f84270 */
[----:B------:R-:W2:Y:S04]  /*3e110*/  LDL.LU.64 R32, [R1+0x2228] ;  /* 0x0022280001207983 */ /* 0x000ea80000300a00 */
[----:B------:R-:W2:Y:S06]  /*3e120*/  @P3 LDG.E.U16 R41, desc[UR20][R44.64] ;  /* 0x000000142c293981 */ /* 0x000eac000c1e1500 */
[----:B------:R-:W2:Y:S04]  /*3e130*/  @P4 LDG.E.U16 R7, desc[UR20][R54.64] ;  /* 0x0000001436074981 */ /* 0x000ea8000c1e1500 */
[----:B------:R-:W2:Y:S04]  /*3e140*/  @P4 LDG.E.U16 R0, desc[UR20][R58.64] ;  /* 0x000000143a004981 */ /* 0x000ea8000c1e1500 */
[----:B------:R-:W2:Y:S04]  /*3e150*/  @P3 LDG.E.U16 R40, desc[UR20][R12.64] ;  /* 0x000000140c283981 */ /* 0x000ea8000c1e1500 */
[----:B----4-:R1:W-:Y:S04]  /*3e160*/  @P5 STL [R1+0x7f4], R30 ;  /* 0x0007f41e01005387 */ /* 0x0103e80000100800 */
[----:B0-----:R-:W4:Y:S04]  /*3e170*/  LDL R31, [R1+0x7c4] ;  /* 0x0007c400011f7983 */ /* 0x001f280000100800 */
[----:B------:R-:W4:Y:S04]  /*3e180*/  LDL R28, [R1+0x7c0] ;  /* 0x0007c000011c7983 */ /* 0x000f280000100800 */
[----:B-1----:R-:W4:Y:S04]  /*3e190*/  LDL R30, [R1+0x7c8] ;  /* 0x0007c800011e7983 */ /* 0x002f280000100800 */
[----:B------:R-:W4:Y:S04]  /*3e1a0*/  LDL R29, [R1+0x7bc] ;  /* 0x0007bc00011d7983 */ /* 0x000f280000100800 */
[----:B---3--:R0:W-:Y:S01]  /*3e1b0*/  @P5 STL [R1+0x7f0], R92 ;  /* 0x0007f05c01005387 */ /* 0x0081e20000100800 */
[----:B------:R-:W-:-:S03]  /*3e1c0*/  ISETP.GT.AND P5, PT, R78, 0x50, PT ;  /* 0x000000504e00780c */ /* 0x000fc60003fa4270 */
[----:B0-----:R-:W3:Y:S04]  /*3e1d0*/  LDL R92, [R1+0x7b8] ;  /* 0x0007b800015c7983 */ /* 0x001ee80000100800 */
[----:B------:R-:W3:Y:S04]  /*3e1e0*/  LDL.LU.64 R22, [R1+0x2220] ;  /* 0x0022200001167983 */ /* 0x000ee80000300a00 */
[----:B------:R0:W-:Y:S04]  /*3e1f0*/  @P6 STL [R1+0x7ec], R38 ;  /* 0x0007ec2601006387 */ /* 0x0001e80000100800 */
[----:B0-----:R-:W3:Y:S04]  /*3e200*/  LDL.LU R38, [R1+0x2218] ;  /* 0x0022180001267983 */ /* 0x001ee80000300800 */
[----:B------:R-:W3:Y:S04]  /*3e210*/  LDL.LU.64 R26, [R1+0x2210] ;  /* 0x00221000011a7983 */ /* 0x000ee80000300a00 */
[----:B------:R0:W-:Y:S04]  /*3e220*/  @P6 STL [R1+0x7e8], R39 ;  /* 0x0007e82701006387 */ /* 0x0001e80000100800 */
[----:B0-----:R-:W3:Y:S04]  /*3e230*/  LDL.LU R39, [R1+0x2208] ;  /* 0x0022080001277983 */ /* 0x001ee80000300800 */
[----:B------:R-:W3:Y:S04]  /*3e240*/  LDL.LU.64 R42, [R1+0x2200] ;  /* 0x00220000012a7983 */ /* 0x000ee80000300a00 */
[----:B--2---:R0:W-:Y:S04]  /*3e250*/  @P2 STL [R1+0x7e4], R91 ;  /* 0x0007e45b01002387 */ /* 0x0041e80000100800 */
[----:B------:R-:W2:Y:S04]  /*3e260*/  LDL R14, [R1+0x7a8] ;  /* 0x0007a800010e7983 */ /* 0x000ea80000100800 */
[----:B0-----:R-:W2:Y:S04]  /*3e270*/  LDL R91, [R1+0x7ac] ;  /* 0x0007ac00015b7983 */ /* 0x001ea80000100800 */
[----:B------:R0:W-:Y:S04]  /*3e280*/  @P2 STL [R1+0x7e0], R79 ;  /* 0x0007e04f01002387 */ /* 0x0001e80000100800 */
[----:B------:R-:W2:Y:S04]  /*3e290*/  LDL.LU.64 R44, [R1+0x21f8] ;  /* 0x0021f800012c7983 */ /* 0x000ea80000300a00 */
[----:B------:R-:W2:Y:S04]  /*3e2a0*/  LDL R15, [R1+0x79c] ;  /* 0x00079c00010f7983 */ /* 0x000ea80000100800 */
[----:B0-----:R-:W2:Y:S04]  /*3e2b0*/  LDL R79, [R1+0x798] ;  /* 0x00079800014f7983 */ /* 0x001ea80000100800 */
[----:B------:R-:W2:Y:S04]  /*3e2c0*/  LDL R12, [R1+0x76c] ;  /* 0x00076c00010c7983 */ /* 0x000ea80000100800 */
[----:B------:R-:W2:Y:S04]  /*3e2d0*/  LDL R13, [R1+0x768] ;  /* 0x00076800010d7983 */ /* 0x000ea80000100800 */
[----:B------:R0:W-:Y:S04]  /*3e2e0*/  @P3 STL [R1+0x7dc], R41 ;  /* 0x0007dc2901003387 */ /* 0x0001e80000100800 */
[----:B0-----:R-:W2:Y:S04]  /*3e2f0*/  LDL R41, [R1+0x73c] ;  /* 0x00073c0001297983 */ /* 0x001ea80000100800 */
[----:B------:R0:W-:Y:S04]  /*3e300*/  @P3 STL [R1+0x7d8], R40 ;  /* 0x0007d82801003387 */ /* 0x0001e80000100800 */
[----:B0-----:R-:W2:Y:S04]  /*3e310*/  LDL R40, [R1+0x738] ;  /* 0x0007380001287983 */ /* 0x001ea80000100800 */
[----:B------:R-:W2:Y:S04]  /*3e320*/  LDL.LU.64 R54, [R1+0x21f0] ;  /* 0x0021f00001367983 */ /* 0x000ea80000300a00 */
[----:B------:R0:W-:Y:S04]  /*3e330*/  STL [R1+0x1e20], R7 ;  /* 0x001e200701007387 */ /* 0x0001e80000100800 */
[----:B0-----:R-:W2:Y:S04]  /*3e340*/  LDL.LU R7, [R1+0x7cc] ;  /* 0x0007cc0001077983 */ /* 0x001ea80000300800 */
[----:B----4-:R-:W4:Y:S01]  /*3e350*/  @P5 LDG.E.U16 R30, desc[UR20][R24.64] ;  /* 0x00000014181e5981 */ /* 0x010f22000c1e1500 */
[----:B------:R-:W-:-:S02]  /*3e360*/  ISETP.GT.AND P6, PT, R78, 0x51, PT ;  /* 0x000000514e00780c */ /* 0x000fc40003fc4270 */
[C---:B------:R-:W-:Y:S01]  /*3e370*/  ISETP.GT.AND P2, PT, R78.reuse, 0x52, PT ;  /* 0x000000524e00780c */ /* 0x040fe20003f44270 */
[----:B------:R-:W4:Y:S01]  /*3e380*/  LDL.LU.64 R58, [R1+0x21e8] ;  /* 0x0021e800013a7983 */ /* 0x000f220000300a00 */
[C---:B------:R-:W-:Y:S02]  /*3e390*/  ISETP.GT.AND P3, PT, R78.reuse, 0x53, PT ;  /* 0x000000534e00780c */ /* 0x040fe40003f64270 */
[C---:B------:R-:W-:Y:S01]  /*3e3a0*/  ISETP.GT.AND P4, PT, R78.reuse, 0x54, PT ;  /* 0x000000544e00780c */ /* 0x040fe20003f84270 */
[----:B------:R-:W-:Y:S06]  /*3e3b0*/  STL [R1+0x1e24], R0 ;  /* 0x001e240001007387 */ /* 0x000fec0000100800 */
[----:B------:R-:W4:Y:S04]  /*3e3c0*/  @P6 LDG.E.U16 R31, desc[UR20][R10.64] ;  /* 0x000000140a1f6981 */ /* 0x000f28000c1e1500 */
[----:B------:R-:W4:Y:S04]  /*3e3d0*/  @P6 LDG.E.U16 R28, desc[UR20][R18.64] ;  /* 0x00000014121c6981 */ /* 0x000f28000c1e1500 */
[----:B------:R-:W4:Y:S04]  /*3e3e0*/  @P2 LDG.E.U16 R29, desc[UR20][R36.64] ;  /* 0x00000014241d2981 */ /* 0x000f28000c1e1500 */
[----:B------:R-:W4:Y:S04]  /*3e3f0*/  @P3 LDG.E.U16 R90, desc[UR20][R46.64] ;  /* 0x000000142e5a3981 */ /* 0x000f28000c1e1500 */
[----:B------:R-:W4:Y:S04]  /*3e400*/  @P3 LDG.E.U16 R93, desc[UR20][R48.64] ;  /* 0x00000014305d3981 */ /* 0x000f28000c1e1500 */
[----:B---3--:R-:W3:Y:S04]  /*3e410*/  @P2 LDG.E.U16 R92, desc[UR20][R34.64] ;  /* 0x00000014225c2981 */ /* 0x008ee8000c1e1500 */
[----:B--2---:R-:W2:Y:S04]  /*3e420*/  @P4 LDG.E.U16 R14, desc[UR20][R62.64] ;  /* 0x000000143e0e4981 */ /* 0x004ea8000c1e1500 */
[----:B------:R-:W2:Y:S04]  /*3e430*/  @P4 LDG.E.U16 R91, desc[UR20][R50.64] ;  /* 0x00000014325b4981 */ /* 0x000ea8000c1e1500 */
[----:B------:R-:W2:Y:S04]  /*3e440*/  @P5 LDG.E.U16 R7, desc[UR20][R60.64] ;  /* 0x000000143c075981 */ /* 0x000ea8000c1e1500 */
[----:B------:R-:W2:Y:S04]  /*3e450*/  LDL.LU.64 R60, [R1+0x21e0] ;  /* 0x0021e000013c7983 */ /* 0x000ea80000300a00 */
[----:B------:R-:W2:Y:S04]  /*3e460*/  LDL.LU.64 R24, [R1+0x21d8] ;  /* 0x0021d80001187983 */ /* 0x000ea80000300a00 */
[----:B----4-:R0:W-:Y:S01]  /*3e470*/  @P5 STL [R1+0x7c8], R30 ;  /* 0x0007c81e01005387 */ /* 0x0101e20000100800 */
[----:B------:R-:W-:-:S03]  /*3e480*/  ISETP.GT.AND P5, PT, R78, 0x58, PT ;  /* 0x000000584e00780c */ /* 0x000fc60003fa4270 */
[----:B0-----:R-:W4:Y:S10]  /*3e490*/  LDL.LU R30, [R1+0x21d0] ;  /* 0x0021d000011e7983 */ /* 0x001f340000300800 */
[----:B------:R-:W4:Y:S04]  /*3e4a0*/  @P5 LDG.E.U16 R15, desc[UR20][R64.64] ;  /* 0x00000014400f5981 */ /* 0x000f28000c1e1500 */
[----:B------:R-:W4:Y:S04]  /*3e4b0*/  LDL.LU.64 R10, [R1+0x21c8] ;  /* 0x0021c800010a7983 */ /* 0x000f280000300a00 */
[----:B------:R0:W-:Y:S04]  /*3e4c0*/  @P6 STL [R1+0x7c4], R31 ;  /* 0x0007c41f01006387 */ /* 0x0001e80000100800 */
[----:B------:R-:W4:Y:S04]  /*3e4d0*/  @P5 LDG.E.U16 R79, desc[UR20][R16.64] ;  /* 0x00000014104f5981 */ /* 0x000f28000c1e1500 */
[----:B0-----:R-:W4:Y:S04]  /*3e4e0*/  LDL.LU R31, [R1+0x21c0] ;  /* 0x0021c000011f7983 */ /* 0x001f280000300800 */
[----:B------:R-:W4:Y:S04]  /*3e4f0*/  LDL.LU.64 R18, [R1+0x21b8] ;  /* 0x0021b80001127983 */ /* 0x000f280000300a00 */
[----:B------:R0:W-:Y:S04]  /*3e500*/  @P6 STL [R1+0x7c0], R28 ;  /* 0x0007c01c01006387 */ /* 0x0001e80000100800 */
[----:B0-----:R-:W4:Y:S04]  /*3e510*/  LDL.LU R28, [R1+0x21b0] ;  /* 0x0021b000011c7983 */ /* 0x001f280000300800 */
[----:B------:R-:W4:Y:S04]  /*3e520*/  LDL.LU.64 R36, [R1+0x21a8] ;  /* 0x0021a80001247983 */ /* 0x000f280000300a00 */
[----:B------:R0:W-:Y:S04]  /*3e530*/  @P2 STL [R1+0x7bc], R29 ;  /* 0x0007bc1d01002387 */ /* 0x0001e80000100800 */
[----:B0-----:R-:W4:Y:S04]  /*3e540*/  LDL.LU R29, [R1+0x21a0] ;  /* 0x0021a000011d7983 */ /* 0x001f280000300800 */
[----:B------:R-:W4:Y:S04]  /*3e550*/  LDL.LU.64 R34, [R1+0x2198] ;  /* 0x0021980001227983 */ /* 0x000f280000300a00 */
[----:B---3--:R0:W-:Y:S04]  /*3e560*/  @P2 STL [R1+0x7b8], R92 ;  /* 0x0007b85c01002387 */ /* 0x0081e80000100800 */
[----:B0-----:R-:W3:Y:S04]  /*3e570*/  LDL.LU R92, [R1+0x2190] ;  /* 0x00219000015c7983 */ /* 0x001ee80000300800 */
[----:B------:R-:W3:Y:S04]  /*3e580*/  LDL.LU.64 R46, [R1+0x2188] ;  /* 0x00218800012e7983 */ /* 0x000ee80000300a00 */
[----:B------:R-:W-:Y:S04]  /*3e590*/  STL [R1+0x1e90], R90 ;  /* 0x001e905a01007387 */ /* 0x000fe80000100800 */
[----:B------:R-:W3:Y:S04]  /*3e5a0*/  LDL.LU.64 R48, [R1+0x2180] ;  /* 0x0021800001307983 */ /* 0x000ee80000300a00 */
[----:B------:R-:W-:Y:S04]  /*3e5b0*/  STL [R1+0x1e94], R93 ;  /* 0x001e945d01007387 */ /* 0x000fe80000100800 */
[----:B------:R-:W3:Y:S04]  /*3e5c0*/  LDL.LU.64 R50, [R1+0x2178] ;  /* 0x0021780001327983 */ /* 0x000ee80000300a00 */
[----:B--2---:R0:W-:Y:S04]  /*3e5d0*/  @P4 STL [R1+0x7ac], R91 ;  /* 0x0007ac5b01004387 */ /* 0x0041e80000100800 */
[----:B0-----:R-:W2:Y:S04]  /*3e5e0*/  LDL.LU R91, [R1+0x2170] ;  /* 0x00217000015b7983 */ /* 0x001ea80000300800 */
[----:B------:R-:W2:Y:S04]  /*3e5f0*/  LDL.LU.64 R62, [R1+0x2168] ;  /* 0x00216800013e7983 */ /* 0x000ea80000300a00 */
[----:B------:R0:W-:Y:S04]  /*3e600*/  @P4 STL [R1+0x7a8], R14 ;  /* 0x0007a80e01004387 */ /* 0x0001e80000100800 */
[----:B0-----:R-:W2:Y:S04]  /*3e610*/  LDL.LU R14, [R1+0x2160] ;  /* 0x00216000010e7983 */ /* 0x001ea80000300800 */
[----:B------:R-:W2:Y:S04]  /*3e620*/  LDL.LU.64 R64, [R1+0x2158] ;  /* 0x0021580001407983 */ /* 0x000ea80000300a00 */
[----:B----4-:R0:W-:Y:S04]  /*3e630*/  @P5 STL [R1+0x79c], R15 ;  /* 0x00079c0f01005387 */ /* 0x0101e80000100800 */
[----:B0-----:R-:W2:Y:S01]  /*3e640*/  LDL.LU R15, [R1+0x2150] ;  /* 0x00215000010f7983 */ /* 0x001ea20000300800 */
[----:B------:R-:W-:-:S02]  /*3e650*/  ISETP.GT.AND P6, PT, R78, 0x60, PT ;  /* 0x000000604e00780c */ /* 0x000fc40003fc4270 */
[C---:B------:R-:W-:Y:S01]  /*3e660*/  ISETP.GT.AND P2, PT, R78.reuse, 0x68, PT ;  /* 0x000000684e00780c */ /* 0x040fe20003f44270 */
[----:B------:R-:W4:Y:S10]  /*3e670*/  LDL.LU.64 R16, [R1+0x2148] ;  /* 0x0021480001107983 */ /* 0x000f340000300a00 */
[----:B------:R-:W3:Y:S04]  /*3e680*/  @P6 LDG.E.U16 R12, desc[UR20][R24.64] ;  /* 0x00000014180c6981 */ /* 0x000ee8000c1e1500 */
[----:B------:R-:W3:Y:S04]  /*3e690*/  @P6 LDG.E.U16 R13, desc[UR20][R10.64] ;  /* 0x000000140a0d6981 */ /* 0x000ee8000c1e1500 */
[----:B--2---:R-:W2:Y:S04]  /*3e6a0*/  @P2 LDG.E.U16 R41, desc[UR20][R14.64] ;  /* 0x000000140e292981 */ /* 0x004ea8000c1e1500 */
[----:B------:R0:W-:Y:S04]  /*3e6b0*/  @P5 STL [R1+0x798], R79 ;  /* 0x0007984f01005387 */ /* 0x0001e80000100800 */
[----:B----4-:R-:W4:Y:S04]  /*3e6c0*/  @P2 LDG.E.U16 R40, desc[UR20][R16.64] ;  /* 0x0000001410282981 */ /* 0x010f28000c1e1500 */
[----:B0-----:R-:W4:Y:S04]  /*3e6d0*/  LDL.LU R79, [R1+0x2140] ;  /* 0x00214000014f7983 */ /* 0x001f280000300800 */
[----:B------:R-:W4:Y:S04]  /*3e6e0*/  LDL.LU.64 R24, [R1+0x2138] ;  /* 0x0021380001187983 */ /* 0x000f280000300a00 */
[----:B---3--:R0:W-:Y:S04]  /*3e6f0*/  @P6 STL [R1+0x76c], R12 ;  /* 0x00076c0c01006387 */ /* 0x0081e80000100800 */
[----:B0-----:R-:W3:Y:S04]  /*3e700*/  LDL.LU R12, [R1+0x2130] ;  /* 0x00213000010c7983 */ /* 0x001ee80000300800 */
[----:B------:R-:W3:Y:S04]  /*3e710*/  LDL.LU.64 R10, [R1+0x2128] ;  /* 0x00212800010a7983 */ /* 0x000ee80000300a00 */
[----:B------:R0:W-:Y:S04]  /*3e720*/  @P6 STL [R1+0x768], R13 ;  /* 0x0007680d01006387 */ /* 0x0001e80000100800 */
[----:B0-----:R-:W3:Y:S04]  /*3e730*/  LDL.LU R13, [R1+0x2120] ;  /* 0x00212000010d7983 */ /* 0x001ee80000300800 */
[----:B------:R-:W3:Y:S04]  /*3e740*/  LDL.LU.64 R14, [R1+0x2118] ;  /* 0x00211800010e7983 */ /* 0x000ee80000300a00 */
[----:B--2---:R0:W-:Y:S04]  /*3e750*/  @P2 STL [R1+0x73c], R41 ;  /* 0x00073c2901002387 */ /* 0x0041e80000100800 */
[----:B0-----:R-:W2:Y:S04]  /*3e760*/  LDL.LU R41, [R1+0x2110] ;  /* 0x0021100001297983 */ /* 0x001ea80000300800 */
[----:B------:R-:W2:Y:S01]  /*3e770*/  LDL.LU.64 R16, [R1+0x2108] ;  /* 0x0021080001107983 */ /* 0x000ea20000300a00 */
[----:B------:R-:W-:-:S03]  /*3e780*/  ISETP.GT.AND P4, PT, R78, 0x70, PT ;  /* 0x000000704e00780c */ /* 0x000fc60003f84270 */
[----:B----4-:R0:W-:Y:S04]  /*3e790*/  @P2 STL [R1+0x738], R40 ;  /* 0x0007382801002387 */ /* 0x0101e80000100800 */
[----:B0-----:R-:W4:Y:S01]  /*3e7a0*/  LDL.LU R40, [R1+0x2100] ;  /* 0x0021000001287983 */ /* 0x001f220000300800 */
[----:B--2---:R-:W-:-:S06]  /*3e7b0*/  PRMT R17, RZ, 0x7610, R17 ;  /* 0x00007610ff117816 */ /* 0x004fcc0000000011 */
[----:B---3--:R-:W2:Y:S01]  /*3e7c0*/  @P4 LDG.E.U16 R17, desc[UR20][R10.64] ;  /* 0x000000140a114981 */ /* 0x008ea2000c1e1500 */
[----:B------:R-:W-:-:S06]  /*3e7d0*/  PRMT R41, RZ, 0x7610, R41 ;  /* 0x00007610ff297816 */ /* 0x000fcc0000000029 */
[----:B------:R-:W3:Y:S01]  /*3e7e0*/  @P4 LDG.E.U16 R41, desc[UR20][R12.64] ;  /* 0x000000140c294981 */ /* 0x000ee2000c1e1500 */
[----:B------:R-:W-:Y:S02]  /*3e7f0*/  ISETP.GT.AND P5, PT, R78, 0x78, PT ;  /* 0x000000784e00780c */ /* 0x000fe40003fa4270 */
[----:B----4-:R-:W-:-:S11]  /*3e800*/  PRMT R40, RZ, 0x7610, R40 ;  /* 0x00007610ff287816 */ /* 0x010fd60000000028 */
[----:B------:R-:W4:Y:S04]  /*3e810*/  @P5 LDG.E.U16 R40, desc[UR20][R14.64] ;  /* 0x000000140e285981 */ /* 0x000f28000c1e1500 */
[----:B--2---:R0:W-:Y:S04]  /*3e820*/  STL [R1+0x70c], R17 ;  /* 0x00070c1101007387 */ /* 0x0041e80000100800 */
[----:B0-----:R-:W2:Y:S04]  /*3e830*/  LDL.LU R17, [R1+0x20fc] ;  /* 0x0020fc0001117983 */ /* 0x001ea80000300800 */
        /* <DEDUP_REMOVED lines=9> */
[----:B---3--:R0:W-:Y:S04]  /*3e8d0*/  STL [R1+0x708], R41 ;  /* 0x0007082901007387 */ /* 0x0081e80000100800 */
[----:B0-----:R-:W3:Y:S01]  /*3e8e0*/  LDL.LU R41, [R1+0x20f8] ;  /* 0x0020f80001297983 */ /* 0x001ee20000300800 */
[----:B------:R-:W-:-:S03]  /*3e8f0*/  PRMT R79, RZ, 0x7610, R79 ;  /* 0x00007610ff4f7816 */ /* 0x000fc6000000004f */
[----:B------:R-:W-:Y:S01]  /*3e900*/  STL [R1+0x192c], R12 ;  /* 0x00192c0c01007387 */ /* 0x000fe20000100800 */
[----:B------:R-:W-:-:S03]  /*3e910*/  ISETP.GT.AND P3, PT, R78, 0x59, PT ;  /* 0x000000594e00780c */ /* 0x000fc60003f64270 */
[----:B------:R-:W-:Y:S04]  /*3e920*/  STL [R1+0x1928], R13 ;  /* 0x0019280d01007387 */ /* 0x000fe80000100800 */
[----:B------:R-:W-:Y:S04]  /*3e930*/  STL.64 [R1+0x1b00], R12 ;  /* 0x001b000c01007387 */ /* 0x000fe80000100a00 */
[----:B------:R-:W-:Y:S04]  /*3e940*/  STL.64 [R1+0x1cf0], R12 ;  /* 0x001cf00c01007387 */ /* 0x000fe80000100a00 */
[----:B------:R-:W-:Y:S04]  /*3e950*/  STL [R1+0x1d08], R13 ;  /* 0x001d080d01007387 */ /* 0x000fe80000100800 */
[----:B------:R-:W-:Y:S04]  /*3e960*/  STL.64 [R1+0x1d40], R12 ;  /* 0x001d400c01007387 */ /* 0x000fe80000100a00 */
[----:B------:R-:W-:Y:S04]  /*3e970*/  STL.64 [R1+0x1d70], R12 ;  /* 0x001d700c01007387 */ /* 0x000fe80000100a00 */
[----:B------:R-:W-:Y:S04]  /*3e980*/  STL [R1+0x1d80], R13 ;  /* 0x001d800d01007387 */ /* 0x000fe80000100800 */
[----:B------:R-:W-:Y:S04]  /*3e990*/  STL [R1+0x1da8], R13 ;  /* 0x001da80d01007387 */ /* 0x000fe80000100800 */
[----:B------:R-:W-:Y:S04]  /*3e9a0*/  STL.64 [R1+0x1dd0], R12 ;  /* 0x001dd00c01007387 */ /* 0x000fe80000100a00 */
[----:B------:R-:W-:Y:S04]  /*3e9b0*/  STL [R1+0x1e28], R13 ;  /* 0x001e280d01007387 */ /* 0x000fe80000100800 */
[----:B----4-:R0:W-:Y:S04]  /*3e9c0*/  STL [R1+0x6dc], R40 ;  /* 0x0006dc2801007387 */ /* 0x0101e80000100800 */
[----:B0-----:R-:W4:Y:S04]  /*3e9d0*/  LDL.LU R40, [R1+0x20f4] ;  /* 0x0020f40001287983 */ /* 0x001f280000300800 */
[----:B--2---:R-:W2:Y:S01]  /*3e9e0*/  @P5 LDG.E.U16 R79, desc[UR20][R16.64] ;  /* 0x00000014104f5981 */ /* 0x004ea2000c1e1500 */
[----:B---3--:R-:W-:-:S06]  /*3e9f0*/  PRMT R41, RZ, 0x7610, R41 ;  /* 0x00007610ff297816 */ /* 0x008fcc0000000029 */
[----:B------:R-:W3:Y:S04]  /*3ea00*/  @P3 LDG.E.U16 R41, desc[UR20][R20.64] ;  /* 0x0000001414293981 */ /* 0x000ee8000c1e1500 */
[----:B------:R-:W-:Y:S04]  /*3ea10*/  STL [R1+0x1934], R14 ;  /* 0x0019340e01007387 */ /* 0x000fe80000100800 */
[----:B------:R-:W-:Y:S04]  /*3ea20*/  STL [R1+0x1b1c], R14 ;  /* 0x001b1c0e01007387 */ /* 0x000fe80000100800 */
[----:B------:R-:W-:Y:S04]  /*3ea30*/  STL [R1+0x1930], R15 ;  /* 0x0019300f01007387 */ /* 0x000fe80000100800 */
[----:B------:R-:W-:Y:S04]  /*3ea40*/  STL [R1+0x1b20], R15 ;  /* 0x001b200f01007387 */ /* 0x000fe80000100800 */
[----:B------:R-:W-:Y:S04]  /*3ea50*/  STL.64 [R1+0x1cf8], R14 ;  /* 0x001cf80e01007387 */ /* 0x000fe80000100a00 */
[----:B------:R-:W-:Y:S04]  /*3ea60*/  STL.64 [R1+0x1d48], R14 ;  /* 0x001d480e01007387 */ /* 0x000fe80000100a00 */
[----:B------:R-:W-:Y:S01]  /*3ea70*/  STL [R1+0x1e2c], R15 ;  /* 0x001e2c0f01007387 */ /* 0x000fe20000100800 */
[----:B----4-:R-:W-:-:S06]  /*3ea80*/  PRMT R40, RZ, 0x7610, R40 ;  /* 0x00007610ff287816 */ /* 0x010fcc0000000028 */
[----:B------:R-:W4:Y:S04]  /*3ea90*/  @P3 LDG.E.U16 R40, desc[UR20][R32.64] ;  /* 0x0000001420283981 */ /* 0x000f28000c1e1500 */
[----:B--2---:R0:W-:Y:S04]  /*3eaa0*/  STL [R1+0x6d8], R79 ;  /* 0x0006d84f01007387 */ /* 0x0041e80000100800 */
[----:B0-----:R-:W2:Y:S04]  /*3eab0*/  LDL.LU R79, [R1+0x20f0] ;  /* 0x0020f000014f7983 */ /* 0x001ea80000300800 */
[----:B------:R-:W-:Y:S04]  /*3eac0*/  STL [R1+0x193c], R16 ;  /* 0x00193c1001007387 */ /* 0x000fe80000100800 */
[----:B------:R-:W-:Y:S04]  /*3ead0*/  STL [R1+0x1b24], R16 ;  /* 0x001b241001007387 */ /* 0x000fe80000100800 */
[----:B------:R-:W-:Y:S04]  /*3eae0*/  STL [R1+0x1938], R17 ;  /* 0x0019381101007387 */ /* 0x000fe80000100800 */
[----:B------:R-:W-:Y:S04]  /*3eaf0*/  STL [R1+0x1b28], R17 ;  /* 0x001b281101007387 */ /* 0x000fe80000100800 */
[----:B------:R-:W-:Y:S04]  /*3eb00*/  STL.64 [R1+0x1d00], R16 ;  /* 0x001d001001007387 */ /* 0x000fe80000100a00 */
[----:B------:R-:W-:Y:S04]  /*3eb10*/  STL.64 [R1+0x1d58], R16 ;  /* 0x001d581001007387 */ /* 0x000fe80000100a00 */
[----:B------:R-:W2:Y:S04]  /*3eb20*/  LDL.LU.64 R20, [R1+0x20e8] ;  /* 0x0020e80001147983 */ /* 0x000ea80000300a00 */
[----:B---3--:R0:W-:Y:S04]  /*3eb30*/  STL [R1+0x794], R41 ;  /* 0x0007942901007387 */ /* 0x0081e80000100800 */
[----:B0-----:R-:W3:Y:S01]  /*3eb40*/  LDL.LU R41, [R1+0x20e0] ;  /* 0x0020e00001297983 */ /* 0x001ee20000300800 */
[----:B------:R-:W-:-:S03]  /*3eb50*/  ISETP.GT.AND P6, PT, R78, 0x61, PT ;  /* 0x000000614e00780c */ /* 0x000fc60003fc4270 */
[----:B------:R-:W3:Y:S04]  /*3eb60*/  LDL.LU.64 R32, [R1+0x20d8] ;  /* 0x0020d80001207983 */ /* 0x000ee80000300a00 */
[----:B----4-:R0:W-:Y:S04]  /*3eb70*/  STL [R1+0x790], R40 ;  /* 0x0007902801007387 */ /* 0x0101e80000100800 */
[----:B0-----:R-:W4:Y:S01]  /*3eb80*/  LDL.LU R40, [R1+0x20d0] ;  /* 0x0020d00001287983 */ /* 0x001f220000300800 */
[----:B--2---:R-:W-:-:S06]  /*3eb90*/  PRMT R79, RZ, 0x7610, R79 ;  /* 0x00007610ff4f7816 */ /* 0x004fcc000000004f */
[----:B------:R-:W2:Y:S01]  /*3eba0*/  @P6 LDG.E.U16 R79, desc[UR20][R30.64] ;  /* 0x000000141e4f6981 */ /* 0x000ea2000c1e1500 */
[----:B------:R-:W-:-:S03]  /*3ebb0*/  ISETP.GT.AND P2, PT, R78, 0x69, PT ;  /* 0x000000694e00780c */ /* 0x000fc60003f44270 */
[----:B------:R-:W2:Y:S01]  /*3ebc0*/  LDL.LU.64 R30, [R1+0x20c8] ;  /* 0x0020c800011e7983 */ /* 0x000ea20000300a00 */
[----:B---3--:R-:W-:-:S06]  /*3ebd0*/  PRMT R41, RZ, 0x7610, R41 ;  /* 0x00007610ff297816 */ /* 0x008fcc0000000029 */
[----:B------:R-:W3:Y:S01]  /*3ebe0*/  @P6 LDG.E.U16 R41, desc[UR20][R18.64] ;  /* 0x0000001412296981 */ /* 0x000ee2000c1e1500 */
[----:B----4-:R-:W-:-:S06]  /*3ebf0*/  PRMT R40, RZ, 0x7610, R40 ;  /* 0x00007610ff287816 */ /* 0x010fcc0000000028 */
[----:B------:R-:W4:Y:S04]  /*3ec00*/  @P2 LDG.E.U16 R40, desc[UR20][R24.64] ;  /* 0x0000001418282981 */ /* 0x000f28000c1e1500 */
[----:B--2---:R0:W-:Y:S04]  /*3ec10*/  STL [R1+0x764], R79 ;  /* 0x0007644f01007387 */ /* 0x0041e80000100800 */
[----:B0-----:R-:W2:Y:S04]  /*3ec20*/  LDL.LU R79, [R1+0x20c0] ;  /* 0x0020c000014f7983 */ /* 0x001ea80000300800 */
[----:B------:R-:W2:Y:S04]  /*3ec30*/  LDL.LU.64 R18, [R1+0x20b8] ;  /* 0x0020b80001127983 */ /* 0x000ea80000300a00 */
[----:B---3--:R0:W-:Y:S04]  /*3ec40*/  STL [R1+0x760], R41 ;  /* 0x0007602901007387 */ /* 0x0081e80000100800 */
[----:B0-----:R-:W3:Y:S04]  /*3ec50*/  LDL.LU R41, [R1+0x20b0] ;  /* 0x0020b00001297983 */ /* 0x001ee80000300800 */
[----:B------:R-:W2:Y:S04]  /*3ec60*/  LDL.LU.64 R24, [R1+0x20a8] ;  /* 0x0020a80001187983 */ /* 0x000ea80000300a00 */
[----:B----4-:R0:W-:Y:S04]  /*3ec70*/  STL [R1+0x734], R40 ;  /* 0x0007342801007387 */ /* 0x0101e80000100800 */
[----:B0-----:R-:W4:Y:S01]  /*3ec80*/  LDL.LU R40, [R1+0x20a0] ;  /* 0x0020a00001287983 */ /* 0x001f220000300800 */
[----:B--2---:R-:W-:-:S06]  /*3ec90*/  PRMT R24, RZ, 0x7610, R24 ;  /* 0x00007610ff187816 */ /* 0x004fcc0000000018 */
[----:B------:R-:W2:Y:S04]  /*3eca0*/  @P2 LDG.E.U16 R24, desc[UR20][R20.64] ;  /* 0x0000001414182981 */ /* 0x000ea8000c1e1500 */
[----:B------:R-:W2:Y:S01]  /*3ecb0*/  LDL.LU.64 R20, [R1+0x2098] ;  /* 0x0020980001147983 */ /* 0x000ea20000300a00 */
[----:B------:R-:W-:Y:S02]  /*3ecc0*/  ISETP.GT.AND P3, PT, R78, 0x71, PT ;  /* 0x000000714e00780c */ /* 0x000fe40003f64270 */
[----:B---3--:R-:W-:-:S11]  /*3ecd0*/  PRMT R41, RZ, 0x7610, R41 ;  /* 0x00007610ff297816 */ /* 0x008fd60000000029 */
[----:B------:R-:W3:Y:S01]  /*3ece0*/  @P3 LDG.E.U16 R41, desc[UR20][R18.64] ;  /* 0x0000001412293981 */ /* 0x000ee2000c1e1500 */
[----:B------:R-:W-:Y:S02]  /*3ecf0*/  ISETP.GT.AND P4, PT, R78, 0x5a, PT ;  /* 0x0000005a4e00780c */ /* 0x000fe40003f84270 */
[----:B------:R-:W-:-:S11]  /*3ed00*/  PRMT R25, RZ, 0x7610, R25 ;  /* 0x00007610ff197816 */ /* 0x000fd60000000019 */
[----:B------:R-:W3:Y:S01]  /*3ed10*/  @P4 LDG.E.U16 R25, desc[UR20][R22.64] ;  /* 0x0000001416194981 */ /* 0x000ee2000c1e1500 */
[----:B----4-:R-:W-:-:S06]  /*3ed20*/  PRMT R40, RZ, 0x7610, R40 ;  /* 0x00007610ff287816 */ /* 0x010fcc0000000028 */
[----:B--2---:R-:W2:Y:S04]  /*3ed30*/  @P3 LDG.E.U16 R40, desc[UR20][R20.64] ;  /* 0x0000001414283981 */ /* 0x004ea8000c1e1500 */
[----:B------:R0:W-:Y:S04]  /*3ed40*/  STL [R1+0x730], R24 ;  /* 0x0007301801007387 */ /* 0x0001e80000100800 */
[----:B0-----:R-:W4:Y:S04]  /*3ed50*/  LDL.LU R24, [R1+0x2090] ;  /* 0x0020900001187983 */ /* 0x001f280000300800 */
[----:B---3--:R0:W-:Y:S04]  /*3ed60*/  STL [R1+0x704], R41 ;  /* 0x0007042901007387 */ /* 0x0081e80000100800 */
[----:B0-----:R-:W3:Y:S04]  /*3ed70*/  LDL.LU R41, [R1+0x208c] ;  /* 0x00208c0001297983 */ /* 0x001ee80000300800 */
[----:B------:R-:W-:Y:S04]  /*3ed80*/  STL [R1+0x1944], R18 ;  /* 0x0019441201007387 */ /* 0x000fe80000100800 */
[----:B------:R-:W-:Y:S04]  /*3ed90*/  STL [R1+0x1b2c], R18 ;  /* 0x001b2c1201007387 */ /* 0x000fe80000100800 */
[----:B------:R-:W-:Y:S04]  /*3eda0*/  STL [R1+0x1940], R19 ;  /* 0x0019401301007387 */ /* 0x000fe80000100800 */
[----:B------:R-:W-:Y:S04]  /*3edb0*/  STL [R1+0x1b30], R19 ;  /* 0x001b301301007387 */ /* 0x000fe80000100800 */
[----:B------:R-:W-:Y:S04]  /*3edc0*/  STL.64 [R1+0x1d10], R18 ;  /* 0x001d101201007387 */ /* 0x000fe80000100a00 */
[----:B------:R-:W-:Y:S04]  /*3edd0*/  STL [R1+0x1dac], R19 ;  /* 0x001dac1301007387 */ /* 0x000fe80000100800 */
[----:B--2---:R0:W-:Y:S04]  /*3ede0*/  STL [R1+0x700], R40 ;  /* 0x0007002801007387 */ /* 0x0041e80000100800 */
[----:B0-----:R-:W2:Y:S04]  /*3edf0*/  LDL.LU R40, [R1+0x2088] ;  /* 0x0020880001287983 */ /* 0x001ea80000300800 */
[----:B------:R-:W-:Y:S04]  /*3ee00*/  STL [R1+0x194c], R20 ;  /* 0x00194c1401007387 */ /* 0x000fe80000100800 */
[----:B------:R-:W-:Y:S04]  /*3ee10*/  STL [R1+0x1b34], R20 ;  /* 0x001b341401007387 */ /* 0x000fe80000100800 */
[----:B------:R-:W-:Y:S04]  /*3ee20*/  STL [R1+0x1e30], R20 ;  /* 0x001e301401007387 */ /* 0x000fe80000100800 */
[----:B------:R-:W-:Y:S04]  /*3ee30*/  STL [R1+0x1948], R21 ;  /* 0x0019481501007387 */ /* 0x000fe80000100800 */
[----:B------:R-:W-:Y:S04]  /*3ee40*/  STL [R1+0x1b38], R21 ;  /* 0x001b381501007387 */ /* 0x000fe80000100800 */
[----:B------:R-:W-:Y:S04]  /*3ee50*/  STL [R1+0x1e34], R21 ;  /* 0x001e341501007387 */ /* 0x000fe80000100800 */
[----:B------:R-:W4:Y:S04]  /*3ee60*/  LDL.LU.64 R22, [R1+0x2080] ;  /* 0x0020800001167983 */ /* 0x000f280000300a00 */
[----:B------:R0:W-:Y:S04]  /*3ee70*/  STL [R1+0x78c], R25 ;  /* 0x00078c1901007387 */ /* 0x0001e80000100800 */
[----:B0-----:R-:W4:Y:S01]  /*3ee80*/  LDL.LU R25, [R1+0x207c] ;  /* 0x00207c0001197983 */ /* 0x001f220000300800 */
[----:B------:R-:W-:-:S02]  /*3ee90*/  ISETP.GT.AND P5, PT, R78, 0x79, PT ;  /* 0x000000794e00780c */ /* 0x000fc40003fa4270 */
[----:B---3--:R-:W-:Y:S02]  /*3eea0*/  PRMT R41, RZ, 0x7610, R41 ;  /* 0x00007610ff297816 */ /* 0x008fe40000000029 */
[----:B------:R-:W-:Y:S02]  /*3eeb0*/  PRMT R13, RZ, 0x7610, R13 ;  /* 0x00007610ff0d7816 */ /* 0x000fe4000000000d */
[----:B--2---:R-:W-:-:S06]  /*3eec0*/  PRMT R40, RZ, 0x7610, R40 ;  /* 0x00007610ff287816 */ /* 0x004fcc0000000028 */
[----:B------:R-:W2:Y:S04]  /*3eed0*/  @P4 LDG.E.U16 R40, desc[UR20][R26.64] ;  /* 0x000000141a284981 */ /* 0x000ea8000c1e1500 */
[----:B----4-:R-:W3:Y:S04]  /*3eee0*/  @P5 LDG.E.U16 R41, desc[UR20][R22.64] ;  /* 0x0000001416295981 */ /* 0x010ee8000c1e1500 */
[----:B------:R-:W4:Y:S04]  /*3eef0*/  @P5 LDG.E.U16 R13, desc[UR20][R24.64] ;  /* 0x00000014180d5981 */ /* 0x000f28000c1e1500 */
[----:B---3--:R0:W-:Y:S04]  /*3ef00*/  STL [R1+0x6d4], R41 ;  /* 0x0006d42901007387 */ /* 0x0081e80000100800 */
[----:B0-----:R-:W3:Y:S04]  /*3ef10*/  LDL.LU R41, [R1+0x2078] ;  /* 0x0020780001297983 */ /* 0x001ee80000300800 */
        /* <DEDUP_REMOVED lines=13> */
[----:B------:R-:W4:Y:S04]  /*3eff0*/  LDL.LU.64 R26, [R1+0x2070] ;  /* 0x00207000011a7983 */ /* 0x000f280000300a00 */
[----:B--2---:R0:W-:Y:S04]  /*3f000*/  STL [R1+0x788], R40 ;  /* 0x0007882801007387 */ /* 0x0041e80000100800 */
[----:B0-----:R-:W2:Y:S01]  /*3f010*/  LDL.LU R40, [R1+0x2068] ;  /* 0x0020680001287983 */ /* 0x001ea20000300800 */
[----:B------:R-:W-:-:S02]  /*3f020*/  ISETP.GT.AND P6, PT, R78, 0x62, PT ;  /* 0x000000624e00780c */ /* 0x000fc40003fc4270 */
[----:B------:R-:W-:Y:S02]  /*3f030*/  ISETP.GT.AND P3, PT, R78, 0x6a, PT ;  /* 0x0000006a4e00780c */ /* 0x000fe40003f64270 */
[----:B---3--:R-:W-:-:S09]  /*3f040*/  PRMT R41, RZ, 0x7610, R41 ;  /* 0x00007610ff297816 */ /* 0x008fd20000000029 */
[----:B------:R-:W3:Y:S01]  /*3f050*/  @P6 LDG.E.U16 R41, desc[UR20][R28.64] ;  /* 0x000000141c296981 */ /* 0x000ee2000c1e1500 */
[----:B----4-:R-:W-:-:S06]  /*3f060*/  PRMT R27, RZ, 0x7610, R27 ;  /* 0x00007610ff1b7816 */ /* 0x010fcc000000001b */
[----:B------:R-:W4:Y:S01]  /*3f070*/  @P6 LDG.E.U16 R27, desc[UR20][R36.64] ;  /* 0x00000014241b6981 */ /* 0x000f22000c1e1500 */
[----:B--2---:R-:W-:-:S03]  /*3f080*/  PRMT R40, RZ, 0x7610, R40 ;  /* 0x00007610ff287816 */ /* 0x004fc60000000028 */
[----:B------:R-:W2:Y:S04]  /*3f090*/  LDL.LU.64 R36, [R1+0x2060] ;  /* 0x0020600001247983 */ /* 0x000ea80000300a00 */
[----:B------:R-:W2:Y:S04]  /*3f0a0*/  @P3 LDG.E.U16 R40, desc[UR20][R32.64] ;  /* 0x0000001420283981 */ /* 0x000ea8000c1e1500 */
[----:B----4-:R0:W-:Y:S04]  /*3f0b0*/  STL [R1+0x75c], R27 ;  /* 0x00075c1b01007387 */ /* 0x0101e80000100800 */
[----:B0-----:R-:W4:Y:S04]  /*3f0c0*/  LDL.LU R27, [R1+0x2058] ;  /* 0x00205800011b7983 */ /* 0x001f280000300800 */
[----:B------:R-:W4:Y:S04]  /*3f0d0*/  LDL.LU.64 R28, [R1+0x2050] ;  /* 0x00205000011c7983 */ /* 0x000f280000300a00 */
[----:B---3--:R0:W-:Y:S04]  /*3f0e0*/  STL [R1+0x758], R41 ;  /* 0x0007582901007387 */ /* 0x0081e80000100800 */
[----:B0-----:R-:W3:Y:S04]  /*3f0f0*/  LDL.LU R41, [R1+0x2048] ;  /* 0x0020480001297983 */ /* 0x001ee80000300800 */
[----:B------:R-:W4:Y:S04]  /*3f100*/  LDL.LU.64 R32, [R1+0x2040] ;  /* 0x0020400001207983 */ /* 0x000f280000300a00 */
[----:B--2---:R0:W-:Y:S04]  /*3f110*/  STL [R1+0x72c], R40 ;  /* 0x00072c2801007387 */ /* 0x0041e80000100800 */
[----:B0-----:R-:W2:Y:S01]  /*3f120*/  LDL.LU R40, [R1+0x2038] ;  /* 0x0020380001287983 */ /* 0x001ea20000300800 */
[----:B------:R-:W-:-:S02]  /*3f130*/  ISETP.GT.AND P4, PT, R78, 0x72, PT ;  /* 0x000000724e00780c */ /* 0x000fc40003f84270 */
[----:B---3--:R-:W-:Y:S02]  /*3f140*/  PRMT R41, RZ, 0x7610, R41 ;  /* 0x00007610ff297816 */ /* 0x008fe40000000029 */
[----:B----4-:R-:W-:-:S09]  /*3f150*/  PRMT R33, RZ, 0x7610, R33 ;  /* 0x00007610ff217816 */ /* 0x010fd20000000021 */
[----:B------:R-:W3:Y:S04]  /*3f160*/  @P4 LDG.E.U16 R41, desc[UR20][R26.64] ;  /* 0x000000141a294981 */ /* 0x000ee8000c1e1500 */
[----:B------:R-:W4:Y:S01]  /*3f170*/  @P3 LDG.E.U16 R33, desc[UR20][R30.64] ;  /* 0x000000141e213981 */ /* 0x000f22000c1e1500 */
[----:B--2---:R-:W-:-:S03]  /*3f180*/  PRMT R40, RZ, 0x7610, R40 ;  /* 0x00007610ff287816 */ /* 0x004fc60000000028 */
[----:B------:R-:W2:Y:S04]  /*3f190*/  LDL.LU.64 R30, [R1+0x2030] ;  /* 0x00203000011e7983 */ /* 0x000ea80000300a00 */
[----:B------:R-:W2:Y:S01]  /*3f1a0*/  @P4 LDG.E.U16 R40, desc[UR20][R28.64] ;  /* 0x000000141c284981 */ /* 0x000ea2000c1e1500 */
[----:B------:R-:W-:-:S03]  /*3f1b0*/  ISETP.GT.AND P5, PT, R78, 0x7a, PT ;  /* 0x0000007a4e00780c */ /* 0x000fc60003fa4270 */
[----:B----4-:R0:W-:Y:S04]  /*3f1c0*/  STL [R1+0x728], R33 ;  /* 0x0007282101007387 */ /* 0x0101e80000100800 */
[----:B0-----:R-:W4:Y:S04]  /*3f1d0*/  LDL.LU R33, [R1+0x2028] ;  /* 0x0020280001217983 */ /* 0x001f280000300800 */
        /* <DEDUP_REMOVED lines=8> */
[----:B--2---:R0:W-:Y:S04]  /*3f260*/  STL [R1+0x6f8], R40 ;  /* 0x0006f82801007387 */ /* 0x0041e80000100800 */
[----:B0-----:R-:W2:Y:S01]  /*3f270*/  LDL.LU R40, [R1+0x2020] ;  /* 0x0020200001287983 */ /* 0x001ea20000300800 */
[----:B------:R-:W-:-:S02]  /*3f280*/  PRMT R93, RZ, 0x7610, R93 ;  /* 0x00007610ff5d7816 */ /* 0x000fc4000000005d */
[----:B------:R-:W-:Y:S02]  /*3f290*/  PRMT R90, RZ, 0x7610, R90 ;  /* 0x00007610ff5a7816 */ /* 0x000fe4000000005a */
[C---:B------:R-:W-:Y:S02]  /*3f2a0*/  ISETP.GT.AND P2, PT, R78.reuse, 0x5b, PT ;  /* 0x0000005b4e00780c */ /* 0x040fe40003f44270 */
[----:B------:R-:W3:Y:S01]  /*3f2b0*/  @P5 LDG.E.U16 R93, desc[UR20][R30.64] ;  /* 0x000000141e5d5981 */ /* 0x000ee2000c1e1500 */
[----:B------:R-:W-:Y:S02]  /*3f2c0*/  ISETP.GT.AND P3, PT, R78, 0x5c, PT ;  /* 0x0000005c4e00780c */ /* 0x000fe40003f64270 */
[----:B------:R-:W-:Y:S02]  /*3f2d0*/  PRMT R5, RZ, 0x7610, R5 ;  /* 0x00007610ff057816 */ /* 0x000fe40000000005 */
[----:B------:R-:W-:-:S06]  /*3f2e0*/  PRMT R4, RZ, 0x7610, R4 ;  /* 0x00007610ff047816 */ /* 0x000fcc0000000004 */
[----:B------:R-:W3:Y:S04]  /*3f2f0*/  @P2 LDG.E.U16 R5, desc[UR20][R38.64] ;  /* 0x0000001426052981 */ /* 0x000ee8000c1e1500 */
[----:B------:R-:W3:Y:S04]  /*3f300*/  @P2 LDG.E.U16 R4, desc[UR20][R42.64] ;  /* 0x000000142a042981 */ /* 0x000ee8000c1e1500 */
[----:B----4-:R-:W4:Y:S01]  /*3f310*/  @P5 LDG.E.U16 R90, desc[UR20][R32.64] ;  /* 0x00000014205a5981 */ /* 0x010f22000c1e1500 */
[----:B--2---:R-:W-:-:S06]  /*3f320*/  PRMT R40, RZ, 0x7610, R40 ;  /* 0x00007610ff287816 */ /* 0x004fcc0000000028 */
[----:B------:R-:W2:Y:S04]  /*3f330*/  @P3 LDG.E.U16 R40, desc[UR20][R44.64] ;  /* 0x000000142c283981 */ /* 0x000ea8000c1e1500 */
        /* <DEDUP_REMOVED lines=12> */
[----:B------:R-:W-:Y:S01]  /*3f400*/  STL [R1+0x1e5c], R31 ;  /* 0x001e5c1f01007387 */ /* 0x000fe20000100800 */
[----:B------:R-:W-:-:S02]  /*3f410*/  ISETP.GT.AND P4, PT, R78, 0x63, PT ;  /* 0x000000634e00780c */ /* 0x000fc40003f84270 */
[----:B------:R-:W-:Y:S02]  /*3f420*/  PRMT R41, RZ, 0x7610, R41 ;  /* 0x00007610ff297816 */ /* 0x000fe40000000029 */
[----:B------:R-:W-:-:S04]  /*3f430*/  PRMT R0, RZ, 0x7610, R0 ;  /* 0x00007610ff007816 */ /* 0x000fc80000000000 */
[----:B------:R-:W3:Y:S05]  /*3f440*/  @P3 LDG.E.U16 R41, desc[UR20][R54.64] ;  /* 0x0000001436293981 */ /* 0x000eea000c1e1500 */
[----:B------:R-:W3:Y:S04]  /*3f450*/  @P4 LDG.E.U16 R0, desc[UR20][R34.64] ;  /* 0x0000001422004981 */ /* 0x000ee8000c1e1500 */
        /* <DEDUP_REMOVED lines=8> */
[----:B------:R-:W-:Y:S04]  /*3f4e0*/  STL [R1+0x1ea0], R5 ;  /* 0x001ea00501007387 */ /* 0x000fe80000100800 */
[----:B------:R-:W4:Y:S04]  /*3f4f0*/  LDL.LU.64 R42, [R1+0x2010] ;  /* 0x00201000012a7983 */ /* 0x000f280000300a00 */
[----:B------:R-:W-:Y:S04]  /*3f500*/  STL [R1+0x1ea4], R4 ;  /* 0x001ea40401007387 */ /* 0x000fe80000100800 */
[----:B------:R-:W4:Y:S04]  /*3f510*/  LDL.LU.64 R44, [R1+0x2008] ;  /* 0x00200800012c7983 */ /* 0x000f280000300a00 */
[----:B--2---:R0:W-:Y:S04]  /*3f520*/  STL [R1+0x77c], R40 ;  /* 0x00077c2801007387 */ /* 0x0041e80000100800 */
[----:B0-----:R-:W2:Y:S04]  /*3f530*/  LDL.LU R40, [R1+0x2000] ;  /* 0x0020000001287983 */ /* 0x001ea80000300800 */
[----:B------:R-:W4:Y:S04]  /*3f540*/  LDL.LU.64 R54, [R1+0x1ff8] ;  /* 0x001ff80001367983 */ /* 0x000f280000300a00 */
[----:B---3--:R0:W-:Y:S04]  /*3f550*/  STL [R1+0x778], R41 ;  /* 0x0007782901007387 */ /* 0x0081e80000100800 */
[----:B0-----:R-:W3:Y:S04]  /*3f560*/  LDL.LU R41, [R1+0x1ff0] ;  /* 0x001ff00001297983 */ /* 0x001ee80000300800 */
[----:B------:R-:W3:Y:S04]  /*3f570*/  LDL.LU.64 R34, [R1+0x1fe8] ;  /* 0x001fe80001227983 */ /* 0x000ee80000300a00 */
[----:B------:R-:W-:Y:S01]  /*3f580*/  STL [R1+0x1ea8], R0 ;  /* 0x001ea80001007387 */ /* 0x000fe20000100800 */
[----:B--2---:R-:W-:-:S06]  /*3f590*/  PRMT R40, RZ, 0x7610, R40 ;  /* 0x00007610ff287816 */ /* 0x004fcc0000000028 */
[----:B------:R-:W2:Y:S04]  /*3f5a0*/  @P4 LDG.E.U16 R40, desc[UR20][R46.64] ;  /* 0x000000142e284981 */ /* 0x000ea8000c1e1500 */
[----:B------:R-:W3:Y:S01]  /*3f5b0*/  LDL.LU.64 R46, [R1+0x1fe0] ;  /* 0x001fe000012e7983 */ /* 0x000ee20000300a00 */
[----:B------:R-:W-:-:S03]  /*3f5c0*/  ISETP.GT.AND P6, PT, R78, 0x6b, PT ;  /* 0x0000006b4e00780c */ /* 0x000fc60003fc4270 */
[----:B--2---:R0:W-:Y:S04]  /*3f5d0*/  STL [R1+0x750], R40 ;  /* 0x0007502801007387 */ /* 0x0041e80000100800 */
[----:B0-----:R-:W2:Y:S01]  /*3f5e0*/  LDL.LU R40, [R1+0x1fd8] ;  /* 0x001fd80001287983 */ /* 0x001ea20000300800 */
[----:B---3--:R-:W-:-:S06]  /*3f5f0*/  PRMT R47, RZ, 0x7610, R47 ;  /* 0x00007610ff2f7816 */ /* 0x008fcc000000002f */
[----:B------:R-:W3:Y:S01]  /*3f600*/  @P6 LDG.E.U16 R47, desc[UR20][R36.64] ;  /* 0x00000014242f6981 */ /* 0x000ee2000c1e1500 */
[----:B------:R-:W-:Y:S02]  /*3f610*/  ISETP.GT.AND P2, PT, R78, 0x73, PT ;  /* 0x000000734e00780c */ /* 0x000fe40003f44270 */
[----:B------:R-:W-:-:S06]  /*3f620*/  PRMT R41, RZ, 0x7610, R41 ;  /* 0x00007610ff297816 */ /* 0x000fcc0000000029 */
[----:B----4-:R-:W4:Y:S04]  /*3f630*/  @P6 LDG.E.U16 R41, desc[UR20][R38.64] ;  /* 0x0000001426296981 */ /* 0x010f28000c1e1500 */
[----:B------:R-:W4:Y:S01]  /*3f640*/  LDL.LU.64 R36, [R1+0x1fd0] ;  /* 0x001fd00001247983 */ /* 0x000f220000300a00 */
[----:B--2---:R-:W-:-:S06]  /*3f650*/  PRMT R40, RZ, 0x7610, R40 ;  /* 0x00007610ff287816 */ /* 0x004fcc0000000028 */
[----:B------:R-:W2:Y:S04]  /*3f660*/  @P2 LDG.E.U16 R40, desc[UR20][R34.64] ;  /* 0x0000001422282981 */ /* 0x000ea8000c1e1500 */
[----:B---3--:R0:W-:Y:S04]  /*3f670*/  STL [R1+0x724], R47 ;  /* 0x0007242f01007387 */ /* 0x0081e80000100800 */
[----:B0-----:R-:W3:Y:S04]  /*3f680*/  LDL.LU R47, [R1+0x1fc8] ;  /* 0x001fc800012f7983 */ /* 0x001ee80000300800 */
[----:B------:R-:W3:Y:S04]  /*3f690*/  LDL.LU.64 R38, [R1+0x1fc0] ;  /* 0x001fc00001267983 */ /* 0x000ee80000300a00 */
[----:B----4-:R0:W-:Y:S04]  /*3f6a0*/  STL [R1+0x720], R41 ;  /* 0x0007202901007387 */ /* 0x0101e80000100800 */
[----:B0-----:R-:W4:Y:S04]  /*3f6b0*/  LDL.LU R41, [R1+0x1fb8] ;  /* 0x001fb80001297983 */ /* 0x001f280000300800 */
[----:B--2---:R0:W-:Y:S04]  /*3f6c0*/  STL [R1+0x6f4], R40 ;  /* 0x0006f42801007387 */ /* 0x0041e80000100800 */
[----:B0-----:R-:W2:Y:S04]  /*3f6d0*/  LDL.LU R40, [R1+0x1fb4] ;  /* 0x001fb40001287983 */ /* 0x001ea80000300800 */
[----:B------:R-:W-:Y:S04]  /*3f6e0*/  STL [R1+0x1984], R34 ;  /* 0x0019842201007387 */ /* 0x000fe80000100800 */
[----:B------:R-:W-:Y:S01]  /*3f6f0*/  STL [R1+0x1b6c], R34 ;  /* 0x001b6c2201007387 */ /* 0x000fe20000100800 */
[----:B---3--:R-:W-:-:S03]  /*3f700*/  PRMT R39, RZ, 0x7610, R39 ;  /* 0x00007610ff277816 */ /* 0x008fc60000000027 */
[----:B------:R-:W-:Y:S04]  /*3f710*/  STL [R1+0x1e68], R34 ;  /* 0x001e682201007387 */ /* 0x000fe80000100800 */
[----:B------:R-:W-:Y:S04]  /*3f720*/  STL [R1+0x1980], R35 ;  /* 0x0019802301007387 */ /* 0x000fe80000100800 */
[----:B------:R-:W-:Y:S04]  /*3f730*/  STL [R1+0x1b70], R35 ;  /* 0x001b702301007387 */ /* 0x000fe80000100800 */
[----:B------:R-:W-:Y:S04]  /*3f740*/  STL [R1+0x1e6c], R35 ;  /* 0x001e6c2301007387 */ /* 0x000fe80000100800 */
[----:B------:R0:W-:Y:S04]  /*3f750*/  STL.S16 [R1+0x6c0], R39 ;  /* 0x0006c02701007387 */ /* 0x0001e80000100600 */
[----:B0-----:R-:W3:Y:S01]  /*3f760*/  LDL.LU R39, [R1+0x1fb0] ;  /* 0x001fb00001277983 */ /* 0x001ee20000300800 */
[----:B------:R-:W-:-:S02]  /*3f770*/  ISETP.GT.AND P4, PT, R78, 0x7b, PT ;  /* 0x0000007b4e00780c */ /* 0x000fc40003f84270 */
[----:B----4-:R-:W-:Y:S02]  /*3f780*/  PRMT R41, RZ, 0x7610, R41 ;  /* 0x00007610ff297816 */ /* 0x010fe40000000029 */
[----:B--2---:R-:W-:-:S06]  /*3f790*/  PRMT R40, RZ, 0x7610, R40 ;  /* 0x00007610ff287816 */ /* 0x004fcc0000000028 */
[----:B------:R-:W2:Y:S04]  /*3f7a0*/  @P2 LDG.E.U16 R40, desc[UR20][R36.64] ;  /* 0x0000001424282981 */ /* 0x000ea8000c1e1500 */
[----:B---3--:R-:W3:Y:S04]  /*3f7b0*/  @P4 LDG.E.U16 R41, desc[UR20][R38.64] ;  /* 0x0000001426294981 */ /* 0x008ee8000c1e1500 */
[----:B--2---:R0:W-:Y:S04]  /*3f7c0*/  STL [R1+0x6f0], R40 ;  /* 0x0006f02801007387 */ /* 0x0041e80000100800 */
[----:B0-----:R-:W2:Y:S04]  /*3f7d0*/  LDL.LU R40, [R1+0x1fac] ;  /* 0x001fac0001287983 */ /* 0x001ea80000300800 */
[----:B------:R-:W-:Y:S04]  /*3f7e0*/  STL [R1+0x198c], R36 ;  /* 0x00198c2401007387 */ /* 0x000fe80000100800 */
[----:B------:R-:W-:Y:S04]  /*3f7f0*/  STL [R1+0x1b74], R36 ;  /* 0x001b742401007387 */ /* 0x000fe80000100800 */
[----:B------:R0:W-:Y:S04]  /*3f800*/  STL [R1+0x1e70], R36 ;  /* 0x001e702401007387 */ /* 0x0001e80000100800 */
[----:B0-----:R-:W2:Y:S04]  /*3f810*/  LDL.LU R36, [R1+0x6c0] ;  /* 0x0006c00001247983 */ /* 0x001ea80000300800 */
[----:B------:R-:W-:Y:S04]  /*3f820*/  STL [R1+0x1988], R37 ;  /* 0x0019882501007387 */ /* 0x000fe80000100800 */
[----:B------:R-:W-:Y:S04]  /*3f830*/  STL [R1+0x1b78], R37 ;  /* 0x001b782501007387 */ /* 0x000fe80000100800 */
[----:B------:R-:W-:Y:S04]  /*3f840*/  STL [R1+0x1e74], R37 ;  /* 0x001e742501007387 */ /* 0x000fe80000100800 */
[----:B---3--:R0:W-:Y:S04]  /*3f850*/  STL [R1+0x6c4], R41 ;  /* 0x0006c42901007387 */ /* 0x0081e80000100800 */
[----:B0-----:R-:W2:Y:S01]  /*3f860*/  LDL.LU R41, [R1+0x1fa8] ;  /* 0x001fa80001297983 */ /* 0x001ea20000300800 */
[----:B------:R-:W-:-:S02]  /*3f870*/  ISETP.GT.AND P3, PT, R78, 0x64, PT ;  /* 0x000000644e00780c */ /* 0x000fc40003f64270 */
[----:B------:R-:W-:Y:S02]  /*3f880*/  ISETP.GT.AND P5, PT, R78, 0x6c, PT ;  /* 0x0000006c4e00780c */ /* 0x000fe40003fa4270 */
[----:B------:R-:W-:Y:S02]  /*3f890*/  PRMT R34, RZ, 0x7610, R34 ;  /* 0x00007610ff227816 */ /* 0x000fe40000000022 */
[----:B------:R-:W-:Y:S02]  /*3f8a0*/  PRMT R33, RZ, 0x7610, R33 ;  /* 0x00007610ff217816 */ /* 0x000fe40000000021 */
[----:B------:R-:W-:-:S05]  /*3f8b0*/  PRMT R32, RZ, 0x7610, R32 ;  /* 0x00007610ff207816 */ /* 0x000fca0000000020 */
[----:B------:R-:W3:Y:S04]  /*3f8c0*/  @P3 LDG.E.U16 R34, desc[UR20][R48.64] ;  /* 0x0000001430223981 */ /* 0x000ee8000c1e1500 */
[----:B------:R-:W4:Y:S04]  /*3f8d0*/  @P3 LDG.E.U16 R33, desc[UR20][R50.64] ;  /* 0x0000001432213981 */ /* 0x000f28000c1e1500 */
[----:B------:R-:W3:Y:S04]  /*3f8e0*/  @P5 LDG.E.U16 R32, desc[UR20][R42.64] ;  /* 0x000000142a205981 */ /* 0x000ee8000c1e1500 */
[----:B--2---:R-:W2:Y:S04]  /*3f8f0*/  @P4 LDG.E.U16 R36, desc[UR20][R40.64] ;  /* 0x0000001428244981 */ /* 0x004ea8000c1e1500 */
[----:B------:R-:W-:Y:S04]  /*3f900*/  STL [R1+0x1994], R38 ;  /* 0x0019942601007387 */ /* 0x000fe80000100800 */
[----:B------:R-:W-:Y:S04]  /*3f910*/  STL [R1+0x1b7c], R38 ;  /* 0x001b7c2601007387 */ /* 0x000fe80000100800 */
        /* <DEDUP_REMOVED lines=11> */
[----:B------:R-:W2:Y:S04]  /*3f9d0*/  LDL.LU.64 R48, [R1+0x1fa0] ;  /* 0x001fa00001307983 */ /* 0x000ea80000300a00 */
[----:B---3--:R-:W-:Y:S04]  /*3f9e0*/  STL [R1+0x1e8c], R34 ;  /* 0x001e8c2201007387 */ /* 0x008fe80000100800 */
[----:B------:R-:W3:Y:S04]  /*3f9f0*/  LDL.LU.64 R50, [R1+0x1f98] ;  /* 0x001f980001327983 */ /* 0x000ee80000300a00 */
[----:B----4-:R-:W-:Y:S04]  /*3fa00*/  STL [R1+0x1eac], R33 ;  /* 0x001eac2101007387 */ /* 0x010fe80000100800 */
[----:B------:R-:W-:Y:S04]  /*3fa10*/  STL [R1+0x1eb0], R32 ;  /* 0x001eb02001007387 */ /* 0x000fe80000100800 */
[----:B------:R-:W-:Y:S01]  /*3fa20*/  STL [R1+0x19a4], R42 ;  /* 0x0019a42a01007387 */ /* 0x000fe20000100800 */
[----:B------:R-:W-:-:S03]  /*3fa30*/  ISETP.GT.AND P2, PT, R78, 0x55, PT ;  /* 0x000000554e00780c */ /* 0x000fc60003f44270 */
[----:B------:R-:W-:Y:S04]  /*3fa40*/  STL [R1+0x1b8c], R42 ;  /* 0x001b8c2a01007387 */ /* 0x000fe80000100800 */
[----:B------:R-:W-:Y:S04]  /*3fa50*/  STL [R1+0x1eb4], R42 ;  /* 0x001eb42a01007387 */ /* 0x000fe80000100800 */
[----:B------:R-:W-:Y:S04]  /*3fa60*/  STL [R1+0x19a0], R43 ;  /* 0x0019a02b01007387 */ /* 0x000fe80000100800 */
[----:B------:R-:W-:Y:S04]  /*3fa70*/  STL [R1+0x1b90], R43 ;  /* 0x001b902b01007387 */ /* 0x000fe80000100800 */
[----:B------:R-:W-:Y:S04]  /*3fa80*/  STL [R1+0x1eb8], R43 ;  /* 0x001eb82b01007387 */ /* 0x000fe80000100800 */
[----:B------:R-:W-:Y:S04]  /*3fa90*/  STL [R1+0x19ac], R44 ;  /* 0x0019ac2c01007387 */ /* 0x000fe80000100800 */
[----:B------:R-:W-:Y:S01]  /*3faa0*/  STL [R1+0x1b94], R44 ;  /* 0x001b942c01007387 */ /* 0x000fe20000100800 */
[----:B------:R-:W-:-:S03]  /*3fab0*/  PRMT R8, RZ, 0x7610, R8 ;  /* 0x00007610ff087816 */ /* 0x000fc60000000008 */
[----:B------:R-:W-:Y:S04]  /*3fac0*/  STL [R1+0x19a8], R45 ;  /* 0x0019a82d01007387 */ /* 0x000fe80000100800 */
[----:B------:R-:W-:Y:S04]  /*3fad0*/  STL [R1+0x1b98], R45 ;  /* 0x001b982d01007387 */ /* 0x000fe80000100800 */
[----:B------:R-:W-:Y:S04]  /*3fae0*/  STL [R1+0x19b4], R46 ;  /* 0x0019b42e01007387 */ /* 0x000fe80000100800 */
[----:B------:R-:W-:Y:S04]  /*3faf0*/  STL [R1+0x1b9c], R46 ;  /* 0x001b9c2e01007387 */ /* 0x000fe80000100800 */
[----:B------:R-:W-:Y:S04]  /*3fb00*/  STL [R1+0x19b0], R47 ;  /* 0x0019b02f01007387 */ /* 0x000fe80000100800 */
[----:B------:R-:W-:Y:S04]  /*3fb10*/  STL [R1+0x1ba0], R47 ;  /* 0x001ba02f01007387 */ /* 0x000fe80000100800 */
[----:B------:R-:W4:Y:S04]  /*3fb20*/  @P2 LDG.E.U16 R8, desc[UR20][R52.64] ;  /* 0x0000001434082981 */ /* 0x000f28000c1e1500 */
[----:B--2---:R-:W-:Y:S04]  /*3fb30*/  STL [R1+0x19bc], R48 ;  /* 0x0019bc3001007387 */ /* 0x004fe80000100800 */
[----:B------:R-:W-:Y:S04]  /*3fb40*/  STL [R1+0x1ba4], R48 ;  /* 0x001ba43001007387 */ /* 0x000fe80000100800 */
[----:B------:R-:W-:Y:S04]  /*3fb50*/  STL [R1+0x19b8], R49 ;  /* 0x0019b83101007387 */ /* 0x000fe80000100800 */
[----:B------:R-:W-:Y:S04]  /*3fb60*/  STL [R1+0x1ba8], R49 ;  /* 0x001ba83101007387 */ /* 0x000fe80000100800 */
[----:B------:R-:W2:Y:S01]  /*3fb70*/  LDL.LU.64 R52, [R1+0x1f90] ;  /* 0x001f900001347983 */ /* 0x000ea20000300a00 */
[----:B------:R-:W-:-:S02]  /*3fb80*/  PRMT R31, RZ, 0x7610, R31 ;  /* 0x00007610ff1f7816 */ /* 0x000fc4000000001f */
[----:B------:R-:W-:Y:S01]  /*3fb90*/  ISETP.GT.AND P4, PT, R78, 0x74, PT ;  /* 0x000000744e00780c */ /* 0x000fe20003f84270 */
[----:B---3--:R-:W-:Y:S01]  /*3fba0*/  STL [R1+0x19c4], R50 ;  /* 0x0019c43201007387 */ /* 0x008fe20000100800 */
[----:B------:R-:W-:-:S03]  /*3fbb0*/  PRMT R30, RZ, 0x7610, R30 ;  /* 0x00007610ff1e7816 */ /* 0x000fc6000000001e */
[----:B------:R-:W3:Y:S01]  /*3fbc0*/  @P5 LDG.E.U16 R31, desc[UR20][R44.64] ;  /* 0x000000142c1f5981 */ /* 0x000ee2000c1e1500 */
[----:B------:R-:W-:Y:S02]  /*3fbd0*/  ISETP.GT.AND P5, PT, R78, 0x5d, PT ;  /* 0x0000005d4e00780c */ /* 0x000fe40003fa4270 */
[----:B------:R-:W-:Y:S01]  /*3fbe0*/  PRMT R29, RZ, 0x7610, R29 ;  /* 0x00007610ff1d7816 */ /* 0x000fe2000000001d */
[----:B------:R-:W-:Y:S01]  /*3fbf0*/  STL [R1+0x1bac], R50 ;  /* 0x001bac3201007387 */ /* 0x000fe20000100800 */
[----:B------:R-:W-:-:S03]  /*3fc00*/  PRMT R6, RZ, 0x7610, R6 ;  /* 0x00007610ff067816 */ /* 0x000fc60000000006 */
[----:B------:R-:W-:Y:S01]  /*3fc10*/  STL [R1+0x19c0], R51 ;  /* 0x0019c03301007387 */ /* 0x000fe20000100800 */
[----:B------:R-:W-:-:S03]  /*3fc20*/  PRMT R9, RZ, 0x7610, R9 ;  /* 0x00007610ff097816 */ /* 0x000fc60000000009 */
[----:B------:R-:W-:Y:S04]  /*3fc30*/  STL [R1+0x1bb0], R51 ;  /* 0x001bb03301007387 */ /* 0x000fe80000100800 */
[----:B------:R-:W3:Y:S04]  /*3fc40*/  @P4 LDG.E.U16 R30, desc[UR20][R46.64] ;  /* 0x000000142e1e4981 */ /* 0x000ee8000c1e1500 */
[----:B------:R-:W3:Y:S01]  /*3fc50*/  @P4 LDG.E.U16 R29, desc[UR20][R48.64] ;  /* 0x00000014301d4981 */ /* 0x000ee2000c1e1500 */
[----:B------:R-:W-:-:S03]  /*3fc60*/  ISETP.GT.AND P4, PT, R78, 0x65, PT ;  /* 0x000000654e00780c */ /* 0x000fc60003f84270 */
[----:B------:R-:W3:Y:S01]  /*3fc70*/  @P2 LDG.E.U16 R6, desc[UR20][R56.64] ;  /* 0x0000001438062981 */ /* 0x000ee2000c1e1500 */
[----:B------:R-:W-:-:S03]  /*3fc80*/  PRMT R19, RZ, 0x7610, R19 ;  /* 0x00007610ff137816 */ /* 0x000fc60000000013 */
[----:B------:R-:W3:Y:S01]  /*3fc90*/  @P5 LDG.E.U16 R9, desc[UR20][R58.64] ;  /* 0x000000143a095981 */ /* 0x000ee2000c1e1500 */
[----:B------:R-:W-:-:S03]  /*3fca0*/  PRMT R18, RZ, 0x7610, R18 ;  /* 0x00007610ff127816 */ /* 0x000fc60000000012 */
[----:B------:R-:W3:Y:S01]  /*3fcb0*/  @P5 LDG.E.U16 R19, desc[UR20][R60.64] ;  /* 0x000000143c135981 */ /* 0x000ee2000c1e1500 */
[----:B------:R-:W-:Y:S02]  /*3fcc0*/  PRMT R17, RZ, 0x7610, R17 ;  /* 0x00007610ff117816 */ /* 0x000fe40000000011 */
[----:B------:R-:W-:Y:S01]  /*3fcd0*/  ISETP.GT.AND P2, PT, R78, 0x3f, PT ;  /* 0x0000003f4e00780c */ /* 0x000fe20003f44270 */
[----:B------:R-:W3:Y:S04]  /*3fce0*/  @P4 LDG.E.U16 R18, desc[UR20][R62.64] ;  /* 0x000000143e124981 */ /* 0x000ee8000c1e1500 */
[----:B------:R-:W3:Y:S01]  /*3fcf0*/  @P4 LDG.E.U16 R17, desc[UR20][R64.64] ;  /* 0x0000001440114981 */ /* 0x000ee2000c1e1500 */
[----:B------:R-:W-:-:S07]  /*3fd00*/  PRMT R79, RZ, 0x7610, R79 ;  /* 0x00007610ff4f7816 */ /* 0x000fce000000004f */
[----:B------:R-:W3:Y:S04]  /*3fd10*/  @P2 LDG.E.U16 R79, desc[UR20][R74.64] ;  /* 0x000000144a4f2981 */ /* 0x000ee8000c1e1500 */
[----:B--2---:R-:W-:Y:S04]  /*3fd20*/  STL [R1+0x19cc], R52 ;  /* 0x0019cc3401007387 */ /* 0x004fe80000100800 */
[----:B------:R-:W-:Y:S04]  /*3fd30*/  STL [R1+0x1bb4], R52 ;  /* 0x001bb43401007387 */ /* 0x000fe80000100800 */
[----:B------:R-:W-:Y:S04]  /*3fd40*/  STL [R1+0x19c8], R53 ;  /* 0x0019c83501007387 */ /* 0x000fe80000100800 */
[----:B------:R-:W-:Y:S04]  /*3fd50*/  STL [R1+0x1bb8], R53 ;  /* 0x001bb83501007387 */ /* 0x000fe80000100800 */
[----:B------:R-:W2:Y:S04]  /*3fd60*/  LDL.LU.64 R56, [R1+0x1f88] ;  /* 0x001f880001387983 */ /* 0x000ea80000300a00 */
[----:B------:R-:W3:Y:S04]  /*3fd70*/  LDL.LU.64 R58, [R1+0x1f80] ;  /* 0x001f8000013a7983 */ /* 0x000ee80000300a00 */
[----:B------:R-:W3:Y:S04]  /*3fd80*/  LDL.LU.64 R60, [R1+0x1f78] ;  /* 0x001f7800013c7983 */ /* 0x000ee80000300a00 */
[----:B------:R-:W3:Y:S04]  /*3fd90*/  LDL.LU.64 R62, [R1+0x1f70] ;  /* 0x001f7000013e7983 */ /* 0x000ee80000300a00 */
[----:B------:R-:W3:Y:S04]  /*3fda0*/  LDL.LU.64 R64, [R1+0x1f68] ;  /* 0x001f680001407983 */ /* 0x000ee80000300a00 */
        /* <DEDUP_REMOVED lines=24> */
[----:B------:R-:W2:Y:S04]  /*3ff30*/  LDL.LU.64 R74, [R1+0x1f60] ;  /* 0x001f6000014a7983 */ /* 0x000ea80000300a00 */
[----:B------:R0:W-:Y:S04]  /*3ff40*/  STL [R1+0xa54], R79 ;  /* 0x000a544f01007387 */ /* 0x0001e80000100800 */
[----:B0-----:R-:W3:Y:S01]  /*3ff50*/  LDL.LU R79, [R1+0x1f58] ;  /* 0x001f5800014f7983 */ /* 0x001ee20000300800 */
[----:B------:R-:W-:-:S02]  /*3ff60*/  ISETP.GT.AND P5, PT, R78, 0x46, PT ;  /* 0x000000464e00780c */ /* 0x000fc40003fa4270 */
[----:B--2---:R-:W-:Y:S02]  /*3ff70*/  PRMT R74, RZ, 0x7610, R74 ;  /* 0x00007610ff4a7816 */ /* 0x004fe4000000004a */
[----:B------:R-:W-:-:S04]  /*3ff80*/  PRMT R75, RZ, 0x7610, R75 ;  /* 0x00007610ff4b7816 */ /* 0x000fc8000000004b */
[----:B------:R-:W2:Y:S05]  /*3ff90*/  @P2 LDG.E.U16 R74, desc[UR20][R70.64] ;  /* 0x00000014464a2981 */ /* 0x000eaa000c1e1500 */
[----:B------:R-:W4:Y:S01]  /*3ffa0*/  @P5 LDG.E.U16 R75, desc[UR20][R72.64] ;  /* 0x00000014484b5981 */ /* 0x000f22000c1e1500 */
[----:B---3--:R-:W-:Y:S02]  /*3ffb0*/  PRMT R79, RZ, 0x7610, R79 ;  /* 0x00007610ff4f7816 */ /* 0x008fe4000000004f */
[----:B------:R-:W-:Y:S01]  /*3ffc0*/  ISETP.GT.AND P3, PT, R78, 0x7c, PT ;  /* 0x0000007c4e00780c */ /* 0x000fe20003f64270 */
[----:B------:R-:W3:Y:S04]  /*3ffd0*/  LDL.LU.64 R70, [R1+0x1f50] ;  /* 0x001f500001467983 */ /* 0x000ee80000300a00 */
[----:B------:R-:W3:Y:S01]  /*3ffe0*/  @P5 LDG.E.U16 R79, desc[UR20][R2.64] ;  /* 0x00000014024f5981 */ /* 0x000ee2000c1e1500 */
[----:B------:R-:W-:-:S02]  /*3fff0*/  PRMT R28, RZ, 0x7610, R28 ;  /* 0x00007610ff1c7816 */ /* 0x000fc4000000001c */
[----:B------:R-:W-:-:S05]  /*40000*/  PRMT R26, RZ, 0x7610, R26 ;  /* 0x00007610ff1a7816 */ /* 0x000fca000000001a */
[----:B------:R-:W3:Y:S04]  /*40010*/  @P3 LDG.E.U16 R28, desc[UR20][R50.64] ;  /* 0x00000014321c3981 */ /* 0x000ee8000c1e1500 */
[----:B------:R-:W3:Y:S01]  /*40020*/  @P3 LDG.E.U16 R26, desc[UR20][R52.64] ;  /* 0x00000014341a3981 */ /* 0x000ee2000c1e1500 */
[----:B------:R-:W-:Y:S02]  /*40030*/  ISETP.GT.AND P3, PT, R78, 0x75, PT ;  /* 0x000000754e00780c */ /* 0x000fe40003f64270 */
[----:B------:R-:W-:Y:S02]  /*40040*/  PRMT R12, RZ, 0x7610, R12 ;  /* 0x00007610ff0c7816 */ /* 0x000fe4000000000c */
[----:B------:R-:W-:-:S09]  /*40050*/  PRMT R11, RZ, 0x7610, R11 ;  /* 0x00007610ff0b7816 */ /* 0x000fd2000000000b */
[----:B------:R-:W3:Y:S04]  /*40060*/  @P3 LDG.E.U16 R12, desc[UR20][R58.64] ;  /* 0x000000143a0c3981 */ /* 0x000ee8000c1e1500 */
[----:B------:R-:W3:Y:S01]  /*40070*/  @P3 LDG.E.U16 R11, desc[UR20][R60.64] ;  /* 0x000000143c0b3981 */ /* 0x000ee2000c1e1500 */
[----:B------:R-:W-:Y:S02]  /*40080*/  ISETP.GT.AND P3, PT, R78, 0x47, PT ;  /* 0x000000474e00780c */ /* 0x000fe40003f64270 */
[----:B------:R-:W-:Y:S02]  /*40090*/  PRMT R93, RZ, 0x7610, R93 ;  /* 0x00007610ff5d7816 */ /* 0x000fe4000000005d */
[----:B------:R-:W-:-:S09]  /*400a0*/  PRMT R90, RZ, 0x7610, R90 ;  /* 0x00007610ff5a7816 */ /* 0x000fd2000000005a */
[----:B------:R-:W3:Y:S04]  /*400b0*/  @P3 LDG.E.U16 R93, desc[UR20][R76.64] ;  /* 0x000000144c5d3981 */ /* 0x000ee8000c1e1500 */
[----:B------:R-:W3:Y:S04]  /*400c0*/  @P3 LDG.E.U16 R90, desc[UR20][R88.64] ;  /* 0x00000014585a3981 */ /* 0x000ee8000c1e1500 */
[----:B--2---:R0:W-:Y:S04]  /*400d0*/  STL [R1+0xa50], R74 ;  /* 0x000a504a01007387 */ /* 0x0041e80000100800 */
[----:B0-----:R-:W2:Y:S04]  /*400e0*/  LDL.LU R74, [R1+0x1f48] ;  /* 0x001f4800014a7983 */ /* 0x001ea80000300800 */
[----:B------:R-:W2:Y:S04]  /*400f0*/  LDL.LU.64 R72, [R1+0x1f40] ;  /* 0x001f400001487983 */ /* 0x000ea80000300a00 */
[----:B----4-:R0:W-:Y:S04]  /*40100*/  STL [R1+0xa4c], R75 ;  /* 0x000a4c4b01007387 */ /* 0x0101e80000100800 */
[----:B0-----:R-:W4:Y:S04]  /*40110*/  LDL.LU R75, [R1+0x1f38] ;  /* 0x001f3800014b7983 */ /* 0x001f280000300800 */
[----:B------:R-:W4:Y:S04]  /*40120*/  LDL.LU.64 R2, [R1+0x1f30] ;  /* 0x001f300001027983 */ /* 0x000f280000300a00 */
[----:B---3--:R0:W-:Y:S04]  /*40130*/  STL [R1+0xa48], R79 ;  /* 0x000a484f01007387 */ /* 0x0081e80000100800 */
[----:B0-----:R-:W3:Y:S01]  /*40140*/  LDL.LU R79, [R1+0x1f28] ;  /* 0x001f2800014f7983 */ /* 0x001ee20000300800 */
[----:B------:R-:W-:-:S02]  /*40150*/  ISETP.GT.AND P6, PT, R78, 0x6d, PT ;  /* 0x0000006d4e00780c */ /* 0x000fc40003fc4270 */
[----:B------:R-:W-:Y:S01]  /*40160*/  ISETP.GT.AND P4, PT, R78, 0x7d, PT ;  /* 0x0000007d4e00780c */ /* 0x000fe20003f84270 */
[----:B------:R-:W3:Y:S01]  /*40170*/  LDL.LU.64 R76, [R1+0x1f20] ;  /* 0x001f2000014c7983 */ /* 0x000ee20000300a00 */
[----:B------:R-:W-:Y:S02]  /*40180*/  PRMT R16, RZ, 0x7610, R16 ;  /* 0x00007610ff107816 */ /* 0x000fe40000000010 */
[----:B------:R-:W-:Y:S01]  /*40190*/  PRMT R14, RZ, 0x7610, R14 ;  /* 0x00007610ff0e7816 */ /* 0x000fe2000000000e */
[----:B------:R-:W3:Y:S01]  /*401a0*/  LDL.LU.64 R88, [R1+0x1f18] ;  /* 0x001f180001587983 */ /* 0x000ee20000300a00 */
[----:B------:R-:W-:Y:S02]  /*401b0*/  PRMT R92, RZ, 0x7610, R92 ;  /* 0x00007610ff5c7816 */ /* 0x000fe4000000005c */
[----:B------:R-:W-:-:S03]  /*401c0*/  PRMT R91, RZ, 0x7610, R91 ;  /* 0x00007610ff5b7816 */ /* 0x000fc6000000005b */
[----:B------:R-:W3:Y:S01]  /*401d0*/  @P6 LDG.E.U16 R16, desc[UR20][R54.64] ;  /* 0x0000001436106981 */ /* 0x000ee2000c1e1500 */
[----:B------:R-:W-:-:S03]  /*401e0*/  ISETP.GT.AND P2, PT, R78, 0x4f, PT ;  /* 0x0000004f4e00780c */ /* 0x000fc60003f44270 */
[----:B------:R-:W3:Y:S01]  /*401f0*/  @P6 LDG.E.U16 R14, desc[UR20][R56.64] ;  /* 0x00000014380e6981 */ /* 0x000ee2000c1e1500 */
[----:B------:R-:W-:-:S03]  /*40200*/  ISETP.GT.AND P6, PT, R78, 0x4e, PT ;  /* 0x0000004e4e00780c */ /* 0x000fc60003fc4270 */
[----:B------:R-:W3:Y:S01]  /*40210*/  @P4 LDG.E.U16 R92, desc[UR20][R62.64] ;  /* 0x000000143e5c4981 */ /* 0x000ee2000c1e1500 */
[----:B------:R-:W-:-:S03]  /*40220*/  ISETP.GT.AND P3, PT, R78, 0x57, PT ;  /* 0x000000574e00780c */ /* 0x000fc60003f64270 */
[----:B------:R-:W3:Y:S01]  /*40230*/  @P4 LDG.E.U16 R91, desc[UR20][R64.64] ;  /* 0x00000014405b4981 */ /* 0x000ee2000c1e1500 */
[C---:B------:R-:W-:Y:S02]  /*40240*/  ISETP.GT.AND P4, PT, R78.reuse, 0x56, PT ;  /* 0x000000564e00780c */ /* 0x040fe40003f84270 */
[----:B------:R-:W-:Y:S02]  /*40250*/  PRMT R43, RZ, 0x7610, R43 ;  /* 0x00007610ff2b7816 */ /* 0x000fe4000000002b */
[----:B------:R-:W-:Y:S02]  /*40260*/  PRMT R42, RZ, 0x7610, R42 ;  /* 0x00007610ff2a7816 */ /* 0x000fe4000000002a */
[----:B------:R-:W-:Y:S02]  /*40270*/  PRMT R41, RZ, 0x7610, R41 ;  /* 0x00007610ff297816 */ /* 0x000fe40000000029 */
[----:B------:R-:W-:Y:S01]  /*40280*/  ISETP.GT.AND P5, PT, R78, 0x5e, PT ;  /* 0x0000005e4e00780c */ /* 0x000fe20003fa4270 */
[----:B------:R-:W3:Y:S01]  /*40290*/  @P6 LDG.E.U16 R43, desc[UR20][R84.64] ;  /* 0x00000014542b6981 */ /* 0x000ee2000c1e1500 */
[----:B------:R-:W-:-:S02]  /*402a0*/  PRMT R40, RZ, 0x7610, R40 ;  /* 0x00007610ff287816 */ /* 0x000fc40000000028 */
[----:B------:R-:W-:Y:S01]  /*402b0*/  PRMT R39, RZ, 0x7610, R39 ;  /* 0x00007610ff277816 */ /* 0x000fe20000000027 */
[----:B------:R-:W3:Y:S01]  /*402c0*/  @P2 LDG.E.U16 R42, desc[UR20][R82.64] ;  /* 0x00000014522a2981 */ /* 0x000ee2000c1e1500 */
[----:B------:R-:W-:Y:S02]  /*402d0*/  PRMT R35, RZ, 0x7610, R35 ;  /* 0x00007610ff237816 */ /* 0x000fe40000000023 */
[----:B------:R-:W-:Y:S01]  /*402e0*/  PRMT R34, RZ, 0x7610, R34 ;  /* 0x00007610ff227816 */ /* 0x000fe20000000022 */
[----:B------:R-:W3:Y:S01]  /*402f0*/  @P2 LDG.E.U16 R41, desc[UR20][R80.64] ;  /* 0x0000001450292981 */ /* 0x000ee2000c1e1500 */
[----:B------:R-:W-:Y:S02]  /*40300*/  PRMT R33, RZ, 0x7610, R33 ;  /* 0x00007610ff217816 */ /* 0x000fe40000000021 */
[----:B------:R-:W-:Y:S01]  /*40310*/  PRMT R32, RZ, 0x7610, R32 ;  /* 0x00007610ff207816 */ /* 0x000fe20000000020 */
[----:B------:R-:W3:Y:S04]  /*40320*/  @P4 LDG.E.U16 R40, desc[UR20][R66.64] ;  /* 0x0000001442284981 */ /* 0x000ee8000c1e1500 */
[----:B------:R-:W3:Y:S04]  /*40330*/  @P4 LDG.E.U16 R39, desc[UR20][R68.64] ;  /* 0x0000001444274981 */ /* 0x000ee8000c1e1500 */
[----:B------:R-:W3:Y:S04]  /*40340*/  @P3 LDG.E.U16 R35, desc[UR20][R70.64] ;  /* 0x0000001446233981 */ /* 0x000ee8000c1e1500 */
[----:B--2---:R-:W2:Y:S04]  /*40350*/  @P3 LDG.E.U16 R34, desc[UR20][R72.64] ;  /* 0x0000001448223981 */ /* 0x004ea8000c1e1500 */
[----:B----4-:R-:W4:Y:S04]  /*40360*/  @P5 LDG.E.U16 R33, desc[UR20][R74.64] ;  /* 0x000000144a215981 */ /* 0x010f28000c1e1500 */
[----:B------:R0:W2:Y:S01]  /*40370*/  @P5 LDG.E.U16 R32, desc[UR20][R2.64] ;  /* 0x0000001402205981 */ /* 0x0000a2000c1e1500 */
[----:B---3--:R-:W-:-:S06]  /*40380*/  PRMT R79, RZ, 0x7610, R79 ;  /* 0x00007610ff4f7816 */ /* 0x008fcc000000004f */
[----:B------:R-:W3:Y:S04]  /*40390*/  @P6 LDG.E.U16 R79, desc[UR20][R86.64] ;  /* 0x00000014564f6981 */ /* 0x000ee8000c1e1500 */
[----:B------:R-:W2:Y:S04]  /*403a0*/  LDL.LU.64 R86, [R1+0x1f10] ;  /* 0x001f100001567983 */ /* 0x000ea80000300a00 */
[----:B------:R-:W4:Y:S04]  /*403b0*/  LDL.LU.64 R84, [R1+0x1f08] ;  /* 0x001f080001547983 */ /* 0x000f280000300a00 */
[----:B------:R-:W4:Y:S04]  /*403c0*/  LDL.LU.64 R82, [R1+0x1f00] ;  /* 0x001f000001527983 */ /* 0x000f280000300a00 */
[----:B------:R-:W4:Y:S04]  /*403d0*/  LDL.LU.64 R80, [R1+0x1ef8] ;  /* 0x001ef80001507983 */ /* 0x000f280000300a00 */
[----:B------:R-:W4:Y:S04]  /*403e0*/  LDL.LU.64 R66, [R1+0x1ef0] ;  /* 0x001ef00001427983 */ /* 0x000f280000300a00 */
[----:B------:R-:W4:Y:S04]  /*403f0*/  LDL.LU.64 R68, [R1+0x1ee8] ;  /* 0x001ee80001447983 */ /* 0x000f280000300a00 */
[----:B------:R-:W4:Y:S04]  /*40400*/  LDL.LU.64 R70, [R1+0x1ee0] ;  /* 0x001ee00001467983 */ /* 0x000f280000300a00 */
[----:B------:R-:W4:Y:S04]  /*40410*/  LDL.LU.64 R72, [R1+0x1ed8] ;  /* 0x001ed80001487983 */ /* 0x000f280000300a00 */
[----:B------:R-:W-:Y:S04]  /*40420*/  STL [R1+0xa44], R93 ;  /* 0x000a445d01007387 */ /* 0x000fe80000100800 */
[----:B------:R-:W-:Y:S04]  /*40430*/  STL [R1+0xa40], R90 ;  /* 0x000a405a01007387 */ /* 0x000fe80000100800 */
[----:B------:R-:W4:Y:S04]  /*40440*/  LDL.LU.64 R74, [R1+0x1ed0] ;  /* 0x001ed000014a7983 */ /* 0x000f280000300a00 */
[----:B------:R-:W0:Y:S01]  /*40450*/  LDL.LU.64 R2, [R1+0x1ec8] ;  /* 0x001ec80001027983 */ /* 0x000e220000300a00 */
[----:B------:R-:W-:-:S02]  /*40460*/  ISETP.GT.AND P2, PT, R78, 0x5f, PT ;  /* 0x0000005f4e00780c */ /* 0x000fc40003f44270 */
[----:B------:R-:W-:Y:S02]  /*40470*/  ISETP.GT.AND P3, PT, R78, 0x67, PT ;  /* 0x000000674e00780c */ /* 0x000fe40003f64270 */
[----:B------:R-:W-:-:S09]  /*40480*/  PRMT R27, RZ, 0x7610, R27 ;  /* 0x00007610ff1b7816 */ /* 0x000fd2000000001b */
[----:B------:R-:W4:Y:S01]  /*40490*/  @P2 LDG.E.U16 R27, desc[UR20][R76.64] ;  /* 0x000000144c1b2981 */ /* 0x000f22000c1e1500 */
[C---:B------:R-:W-:Y:S02]  /*404a0*/  ISETP.GT.AND P4, PT, R78.reuse, 0x66, PT ;  /* 0x000000664e00780c */ /* 0x040fe40003f84270 */
[----:B------:R-:W-:Y:S02]  /*404b0*/  PRMT R25, RZ, 0x7610, R25 ;  /* 0x00007610ff197816 */ /* 0x000fe40000000019 */
[----:B------:R-:W-:Y:S02]  /*404c0*/  ISETP.GT.AND P5, PT, R78, 0x6e, PT ;  /* 0x0000006e4e00780c */ /* 0x000fe40003fa4270 */
[----:B------:R-:W-:Y:S02]  /*404d0*/  PRMT R24, RZ, 0x7610, R24 ;  /* 0x00007610ff187816 */ /* 0x000fe40000000018 */
[----:B------:R-:W4:Y:S01]  /*404e0*/  @P2 LDG.E.U16 R25, desc[UR20][R88.64] ;  /* 0x0000001458192981 */ /* 0x000f22000c1e1500 */
[----:B------:R-:W-:-:S02]  /*404f0*/  PRMT R23, RZ, 0x7610, R23 ;  /* 0x00007610ff177816 */ /* 0x000fc40000000017 */
[----:B------:R-:W-:Y:S02]  /*40500*/  ISETP.GT.AND P2, PT, R78, 0x6f, PT ;  /* 0x0000006f4e00780c */ /* 0x000fe40003f44270 */
[----:B------:R-:W-:Y:S02]  /*40510*/  PRMT R22, RZ, 0x7610, R22 ;  /* 0x00007610ff167816 */ /* 0x000fe40000000016 */
[----:B------:R-:W-:Y:S02]  /*40520*/  PRMT R21, RZ, 0x7610, R21 ;  /* 0x00007610ff157816 */ /* 0x000fe40000000015 */
[----:B------:R-:W-:Y:S02]  /*40530*/  PRMT R20, RZ, 0x7610, R20 ;  /* 0x00007610ff147816 */ /* 0x000fe40000000014 */
[----:B------:R-:W-:Y:S01]  /*40540*/  PRMT R15, RZ, 0x7610, R15 ;  /* 0x00007610ff0f7816 */ /* 0x000fe2000000000f */
[----:B---3--:R-:W-:Y:S04]  /*40550*/  STL [R1+0xa3c], R79 ;  /* 0x000a3c4f01007387 */ /* 0x008fe80000100800 */
[----:B------:R-:W-:Y:S04]  /*40560*/  STL [R1+0xa38], R43 ;  /* 0x000a382b01007387 */ /* 0x000fe80000100800 */
[----:B------:R-:W3:Y:S04]  /*40570*/  LDL.LU.64 R76, [R1+0x1ec0] ;  /* 0x001ec000014c7983 */ /* 0x000ee80000300a00 */
[----:B--2---:R-:W2:Y:S04]  /*40580*/  @P4 LDG.E.U16 R24, desc[UR20][R86.64] ;  /* 0x0000001456184981 */ /* 0x004ea8000c1e1500 */
[----:B----4-:R-:W4:Y:S04]  /*40590*/  @P4 LDG.E.U16 R23, desc[UR20][R84.64] ;  /* 0x0000001454174981 */ /* 0x010f28000c1e1500 */
[----:B------:R-:W2:Y:S04]  /*405a0*/  @P3 LDG.E.U16 R22, desc[UR20][R80.64] ;  /* 0x0000001450163981 */ /* 0x000ea8000c1e1500 */
[----:B------:R-:W2:Y:S04]  /*405b0*/  @P5 LDG.E.U16 R21, desc[UR20][R66.64] ;  /* 0x0000001442155981 */ /* 0x000ea8000c1e1500 */
[----:B------:R-:W2:Y:S04]  /*405c0*/  @P5 LDG.E.U16 R20, desc[UR20][R68.64] ;  /* 0x0000001444145981 */ /* 0x000ea8000c1e1500 */
[----:B------:R-:W2:Y:S01]  /*405d0*/  @P2 LDG.E.U16 R15, desc[UR20][R70.64] ;  /* 0x00000014460f2981 */ /* 0x000ea2000c1e1500 */
[----:B0-----:R-:W-:-:S06]  /*405e0*/  PRMT R2, RZ, 0x7610, R2 ;  /* 0x00007610ff027816 */ /* 0x001fcc0000000002 */
[----:B------:R-:W2:Y:S01]  /*405f0*/  @P3 LDG.E.U16 R2, desc[UR20][R82.64] ;  /* 0x0000001452023981 */ /* 0x000ea2000c1e1500 */
[----:B------:R-:W-:Y:S02]  /*40600*/  ISETP.GT.AND P4, PT, R78, 0x76, PT ;  /* 0x000000764e00780c */ /* 0x000fe40003f84270 */
[----:B------:R-:W-:Y:S01]  /*40610*/  PRMT R36, RZ, 0x7610, R36 ;  /* 0x00007610ff247816 */ /* 0x000fe20000000024 */
[----:B------:R-:W-:Y:S04]  /*40620*/  STL [R1+0xa34], R42 ;  /* 0x000a342a01007387 */ /* 0x000fe80000100800 */
[----:B------:R-:W-:Y:S06]  /*40630*/  STL [R1+0xa30], R41 ;  /* 0x000a302901007387 */ /* 0x000fec0000100800 */
[----:B---3--:R-:W3:Y:S04]  /*40640*/  @P4 LDG.E.U16 R36, desc[UR20][R76.64] ;  /* 0x000000144c244981 */ /* 0x008ee8000c1e1500 */
[----:B--2---:R-:W-:Y:S04]  /*40650*/  STL [R1+0x1cc8], R2 ;  /* 0x001cc80201007387 */ /* 0x004fe80000100800 */
[----:B------:R-:W-:Y:S04]  /*40660*/  STL [R1+0xa2c], R40 ;  /* 0x000a2c2801007387 */ /* 0x000fe80000100800 */
[----:B------:R-:W-:Y:S04]  /*40670*/  STL [R1+0xa28], R39 ;  /* 0x000a282701007387 */ /* 0x000fe80000100800 */
[----:B------:R0:W-:Y:S04]  /*40680*/  STL [R1+0xa24], R35 ;  /* 0x000a242301007387 */ /* 0x0001e80000100800 */
[----:B------:R-:W-:Y:S04]  /*40690*/  STL [R1+0x1a04], R66 ;  /* 0x001a044201007387 */ /* 0x000fe80000100800 */
[----:B------:R-:W-:Y:S04]  /*406a0*/  STL [R1+0x1bec], R66 ;  /* 0x001bec4201007387 */ /* 0x000fe80000100800 */
[----:B------:R-:W-:Y:S04]  /*406b0*/  STL [R1+0x1a00], R67 ;  /* 0x001a004301007387 */ /* 0x000fe80000100800 */
[----:B------:R-:W-:Y:S04]  /*406c0*/  STL [R1+0x1bf0], R67 ;  /* 0x001bf04301007387 */ /* 0x000fe80000100800 */
[----:B------:R1:W-:Y:S04]  /*406d0*/  STL [R1+0xa20], R34 ;  /* 0x000a202201007387 */ /* 0x0003e80000100800 */
[----:B------:R-:W-:Y:S04]  /*406e0*/  STL [R1+0x1a0c], R68 ;  /* 0x001a0c4401007387 */ /* 0x000fe80000100800 */
[----:B------:R-:W-:Y:S04]  /*406f0*/  STL [R1+0x1bf4], R68 ;  /* 0x001bf44401007387 */ /* 0x000fe80000100800 */
[----:B------:R2:W-:Y:S04]  /*40700*/  STL [R1+0xa1c], R33 ;  /* 0x000a1c2101007387 */ /* 0x0005e80000100800 */
[----:B------:R-:W-:Y:S04]  /*40710*/  STL [R1+0x1a08], R69 ;  /* 0x001a084501007387 */ /* 0x000fe80000100800 */
[----:B------:R-:W-:Y:S04]  /*40720*/  STL [R1+0x1bf8], R69 ;  /* 0x001bf84501007387 */ /* 0x000fe80000100800 */
[----:B------:R2:W-:Y:S04]  /*40730*/  STL [R1+0xa18], R32 ;  /* 0x000a182001007387 */ /* 0x0005e80000100800 */
[----:B0-----:R-:W3:Y:S04]  /*40740*/  LDL.LU R35, [R1+0x1504] ;  /* 0x0015040001237983 */ /* 0x001ee80000300800 */
[----:B-1----:R-:W3:Y:S04]  /*40750*/  LDL.LU R34, [R1+0x1514] ;  /* 0x0015140001227983 */ /* 0x002ee80000300800 */
[----:B--2---:R-:W2:Y:S04]  /*40760*/  LDL.LU R33, [R1+0x1508] ;  /* 0x0015080001217983 */ /* 0x004ea80000300800 */
[----:B------:R-:W2:Y:S04]  /*40770*/  LDL.LU R32, [R1+0x1518] ;  /* 0x0015180001207983 */ /* 0x000ea80000300800 */
[----:B------:R0:W-:Y:S04]  /*40780*/  STL [R1+0xa14], R27 ;  /* 0x000a141b01007387 */ /* 0x0001e80000100800 */
[----:B0-----:R-:W2:Y:S04]  /*40790*/  LDL.LU R27, [R1+0x150c] ;  /* 0x00150c00011b7983 */ /* 0x001ea80000300800 */
[----:B------:R0:W-:Y:S04]  /*407a0*/  STL [R1+0xa10], R25 ;  /* 0x000a101901007387 */ /* 0x0001e80000100800 */
[----:B0-----:R-:W2:Y:S04]  /*407b0*/  LDL.LU R25, [R1+0x151c] ;  /* 0x00151c0001197983 */ /* 0x001ea80000300800 */
[----:B------:R0:W-:Y:S04]  /*407c0*/  STL [R1+0xa0c], R24 ;  /* 0x000a0c1801007387 */ /* 0x0001e80000100800 */
[----:B0-----:R-:W2:Y:S04]  /*407d0*/  LDL.LU R24, [R1+0x1510] ;  /* 0x0015100001187983 */ /* 0x001ea80000300800 */
[----:B----4-:R0:W-:Y:S04]  /*407e0*/  STL [R1+0xa08], R23 ;  /* 0x000a081701007387 */ /* 0x0101e80000100800 */
[----:B0-----:R-:W4:Y:S04]  /*407f0*/  LDL.LU R23, [R1+0x1520] ;  /* 0x0015200001177983 */ /* 0x001f280000300800 */
[----:B------:R0:W-:Y:S04]  /*40800*/  STL [R1+0xa00], R22 ;  /* 0x000a001601007387 */ /* 0x0001e80000100800 */
[----:B0-----:R-:W4:Y:S04]  /*40810*/  LDL.LU R22, [R1+0x1524] ;  /* 0x0015240001167983 */ /* 0x001f280000300800 */
[----:B------:R0:W-:Y:S04]  /*40820*/  STL [R1+0x9fc], R21 ;  /* 0x0009fc1501007387 */ /* 0x0001e80000100800 */
[----:B0-----:R-:W4:Y:S04]  /*40830*/  LDL.LU R21, [R1+0x152c] ;  /* 0x00152c0001157983 */ /* 0x001f280000300800 */
[----:B------:R0:W-:Y:S04]  /*40840*/  STL [R1+0x9f8], R20 ;  /* 0x0009f81401007387 */ /* 0x0001e80000100800 */
[----:B0-----:R-:W4:Y:S04]  /*40850*/  LDL.LU R20, [R1+0x1528] ;  /* 0x0015280001147983 */ /* 0x001f280000300800 */
[----:B------:R0:W-:Y:S04]  /*40860*/  STL [R1+0x9f4], R15 ;  /* 0x0009f40f01007387 */ /* 0x0001e80000100800 */
[----:B0-----:R-:W4:Y:S04]  /*40870*/  LDL.LU R15, [R1+0x1530] ;  /* 0x00153000010f7983 */ /* 0x001f280000300800 */
        /* <DEDUP_REMOVED lines=13> */
[----:B---3--:R0:W-:Y:S02]  /*40950*/  STL [R1+0x9e8], R36 ;  /* 0x0009e82401007387 */ /* 0x0081e40000100800 */
[----:B0-----:R-:W0:Y:S01]  /*40960*/  S2R R36, SR_TID.X ;  /* 0x0000000000247919 */ /* 0x001e220000002100 */
[----:B------:R-:W-:-:S02]  /*40970*/  PRMT R38, RZ, 0x7610, R38 ;  /* 0x00007610ff267816 */ /* 0x000fc40000000026 */
[C---:B------:R-:W-:Y:S02]  /*40980*/  ISETP.GT.AND P3, PT, R78.reuse, 0x77, PT ;  /* 0x000000774e00780c */ /* 0x040fe40003f64270 */
[----:B------:R-:W-:Y:S02]  /*40990*/  PRMT R37, RZ, 0x7610, R37 ;  /* 0x00007610ff257816 */ /* 0x000fe40000000025 */
[----:B------:R-:W3:Y:S01]  /*409a0*/  @P2 LDG.E.U16 R38, desc[UR20][R72.64] ;  /* 0x0000001448262981 */ /* 0x000ee2000c1e1500 */
[C---:B------:R-:W-:Y:S02]  /*409b0*/  ISETP.GT.AND P5, PT, R78.reuse, 0x7e, PT ;  /* 0x0000007e4e00780c */ /* 0x040fe40003fa4270 */
[----:B------:R-:W-:Y:S01]  /*409c0*/  ISETP.GT.AND P2, PT, R78, 0x7f, PT ;  /* 0x0000007f4e00780c */ /* 0x000fe20003f44270 */
[----:B------:R-:W3:Y:S01]  /*409d0*/  @P4 LDG.E.U16 R37, desc[UR20][R74.64] ;  /* 0x000000144a254981 */ /* 0x000ee2000c1e1500 */
[----:B------:R-:W-:Y:S02]  /*409e0*/  PRMT R10, RZ, 0x7610, R10 ;  /* 0x00007610ff0a7816 */ /* 0x000fe4000000000a */
[----:B------:R-:W-:-:S02]  /*409f0*/  PRMT R2, RZ, 0x7610, R2 ;  /* 0x00007610ff027816 */ /* 0x000fc40000000002 */
[----:B0-----:R-:W-:-:S04]  /*40a00*/  LOP3.LUT R36, R36, 0x7f, RZ, 0xc0, !PT ;  /* 0x0000007f24247812 */ /* 0x001fc800078ec0ff */
[----:B------:R-:W-:Y:S01]  /*40a10*/  ISETP.GE.AND P4, PT, R36, R78, PT ;  /* 0x0000004e2400720c */ /* 0x000fe20003f86270 */
[----:B--2---:R-:W-:Y:S02]  /*40a20*/  IMAD.MOV.U32 R85, RZ, RZ, R27 ;  /* 0x000000ffff557224 */ /* 0x004fe400078e001b */
[----:B------:R-:W-:-:S05]  /*40a30*/  IMAD.MOV.U32 R84, RZ, RZ, R25 ;  /* 0x000000ffff547224 */ /* 0x000fca00078e0019 */
[----:B------:R-:W2:Y:S01]  /*40a40*/  @P5 LDG.E.U16 R2, desc[UR20][R84.64] ;  /* 0x0000001454025981 */ /* 0x000ea2000c1e1500 */
[----:B----4-:R-:W-:Y:S02]  /*40a50*/  IMAD.MOV.U32 R79, RZ, RZ, R20 ;  /* 0x000000ffff4f7224 */ /* 0x010fe400078e0014 */
[----:B------:R-:W-:-:S05]  /*40a60*/  IMAD.MOV.U32 R78, RZ, RZ, R15 ;  /* 0x000000ffff4e7224 */ /* 0x000fca00078e000f */
[----:B------:R-:W4:Y:S01]  /*40a70*/  @P3 LDG.E.U16 R10, desc[UR20][R78.64] ;  /* 0x000000144e0a3981 */ /* 0x000f22000c1e1500 */
[----:B------:R-:W-:Y:S01]  /*40a80*/  PRMT R0, RZ, 0x7610, R0 ;  /* 0x00007610ff007816 */ /* 0x000fe20000000000 */
[----:B------:R-:W-:Y:S01]  /*40a90*/  IMAD.MOV.U32 R86, RZ, RZ, R32 ;  /* 0x000000ffff567224 */ /* 0x000fe200078e0020 */
[----:B------:R-:W-:Y:S01]  /*40aa0*/  PRMT R5, RZ, 0x7610, R5 ;  /* 0x00007610ff057816 */ /* 0x000fe20000000005 */
[----:B------:R-:W-:Y:S01]  /*40ab0*/  IMAD.MOV.U32 R87, RZ, RZ, R33 ;  /* 0x000000ffff577224 */ /* 0x000fe200078e0021 */
[----:B------:R-:W-:Y:S01]  /*40ac0*/  PRMT R4, RZ, 0x7610, R4 ;  /* 0x00007610ff047816 */ /* 0x000fe20000000004 */
[----:B------:R-:W-:Y:S02]  /*40ad0*/  IMAD.MOV.U32 R80, RZ, RZ, R21 ;  /* 0x000000ffff507224 */ /* 0x000fe400078e0015 */
[----:B------:R-:W-:Y:S01]  /*40ae0*/  IMAD.MOV.U32 R81, RZ, RZ, R22 ;  /* 0x000000ffff517224 */ /* 0x000fe200078e0016 */
[----:B------:R-:W-:Y:S01]  /*40af0*/  STL [R1+0x1c14], R76 ;  /* 0x001c144c01007387 */ /* 0x000fe20000100800 */
[----:B------:R-:W-:-:S02]  /*40b00*/  IMAD.MOV.U32 R82, RZ, RZ, R23 ;  /* 0x000000ffff527224 */ /* 0x000fc400078e0017 */
[----:B------:R-:W-:Y:S01]  /*40b10*/  IMAD.MOV.U32 R83, RZ, RZ, R24 ;  /* 0x000000ffff537224 */ /* 0x000fe200078e0018 */
[----:B------:R-:W-:Y:S04]  /*40b20*/  STL [R1+0x1a28], R77 ;  /* 0x001a284d01007387 */ /* 0x000fe80000100800 */
[----:B------:R-:W2:Y:S04]  /*40b30*/  @P2 LDG.E.U16 R0, desc[UR20][R86.64] ;  /* 0x0000001456002981 */ /* 0x000ea8000c1e1500 */
[----:B------:R-:W-:Y:S04]  /*40b40*/  STL [R1+0x1c18], R77 ;  /* 0x001c184d01007387 */ /* 0x000fe80000100800 */
[----:B------:R-:W2:Y:S04]  /*40b50*/  @P3 LDG.E.U16 R5, desc[UR20][R80.64] ;  /* 0x0000001450053981 */ /* 0x000ea8000c1e1500 */
[----:B------:R-:W-:Y:S04]  /*40b60*/  STL [R1+0x1a34], R78 ;  /* 0x001a344e01007387 */ /* 0x000fe80000100800 */
[----:B------:R-:W-:Y:S04]  /*40b70*/  STL [R1+0x1c1c], R78 ;  /* 0x001c1c4e01007387 */ /* 0x000fe80000100800 */
[----:B------:R-:W2:Y:S04]  /*40b80*/  @P5 LDG.E.U16 R4, desc[UR20][R82.64] ;  /* 0x0000001452045981 */ /* 0x000ea8000c1e1500 */
[----:B------:R-:W-:Y:S01]  /*40b90*/  STL [R1+0x1a30], R79 ;  /* 0x001a304f01007387 */ /* 0x000fe20000100800 */
[----:B------:R-:W-:Y:S01]  /*40ba0*/  PRMT R13, RZ, 0x7610, R13 ;  /* 0x00007610ff0d7816 */ /* 0x000fe2000000000d */
[----:B------:R-:W-:-:S02]  /*40bb0*/  IMAD.MOV.U32 R88, RZ, RZ, R34 ;  /* 0x000000ffff587224 */ /* 0x000fc400078e0022 */
[----:B------:R-:W-:-:S05]  /*40bc0*/  IMAD.MOV.U32 R89, RZ, RZ, R35 ;  /* 0x000000ffff597224 */ /* 0x000fca00078e0023 */
[----:B------:R-:W2:Y:S01]  /*40bd0*/  @P2 LDG.E.U16 R13, desc[UR20][R88.64] ;  /* 0x00000014580d2981 */ /* 0x000ea2000c1e1500 */
[----:B------:R-:W-:Y:S06]  /*40be0*/  BAR.SYNC.DEFER_BLOCKING 0x0 ;  /* 0x0000000000007b1d */ /* 0x000fec0000010000 */
[----:B---3--:R-:W-:Y:S04]  /*40bf0*/  STL [R1+0x9f0], R38 ;  /* 0x0009f02601007387 */ /* 0x008fe80000100800 */
[----:B------:R-:W-:Y:S04]  /*40c00*/  STL [R1+0x1c20], R79 ;  /* 0x001c204f01007387 */ /* 0x000fe80000100800 */
[----:B------:R-:W-:Y:S04]  /*40c10*/  STL [R1+0x1a3c], R80 ;  /* 0x001a3c5001007387 */ /* 0x000fe80000100800 */
[----:B------:R-:W-:Y:S04]  /*40c20*/  STL [R1+0x1c24], R80 ;  /* 0x001c245001007387 */ /* 0x000fe80000100800 */
[----:B------:R-:W-:Y:S04]  /*40c30*/  STL [R1+0x1a38], R81 ;  /* 0x001a385101007387 */ /* 0x000fe80000100800 */
[----:B------:R-:W-:Y:S04]  /*40c40*/  STL [R1+0x1c28], R81 ;  /* 0x001c285101007387 */ /* 0x000fe80000100800 */
[----:B------:R-:W-:Y:S04]  /*40c50*/  STL [R1+0x9ec], R37 ;  /* 0x0009ec2501007387 */ /* 0x000fe80000100800 */
[----:B------:R-:W3:Y:S04]  /*40c60*/  LDL.LU R21, [R1+0x9cc] ;  /* 0x0009cc0001157983 */ /* 0x000ee80000300800 */
[----:B----4-:R0:W-:Y:S04]  /*40c70*/  STL [R1+0x9e4], R10 ;  /* 0x0009e40a01007387 */ /* 0x0101e80000100800 */
[----:B0-----:R-:W4:Y:S04]  /*40c80*/  LDL.LU R10, [R1+0x9c8] ;  /* 0x0009c800010a7983 */ /* 0x001f280000300800 */
        /* <DEDUP_REMOVED lines=17> */
[----:B------:R0:W-:Y:S04]  /*40da0*/  STL [R1+0x9d4], R0 ;  /* 0x0009d40001007387 */ /* 0x0001e80000100800 */
[----:B------:R-:W-:Y:S04]  /*40db0*/  STL [R1+0x9e0], R5 ;  /* 0x0009e00501007387 */ /* 0x000fe80000100800 */
[----:B0-----:R-:W2:Y:S04]  /*40dc0*/  LDL.LU R0, [R1+0x8bc] ;  /* 0x0008bc0001007983 */ /* 0x001ea80000300800 */
[----:B------:R0:W-:Y:S04]  /*40dd0*/  STL [R1+0x9dc], R4 ;  /* 0x0009dc0401007387 */ /* 0x0001e80000100800 */
[----:B0-----:R-:W2:Y:S04]  /*40de0*/  LDL.LU R4, [R1+0x8b8] ;  /* 0x0008b80001047983 */ /* 0x001ea80000300800 */
[----:B------:R-:W2:Y:S04]  /*40df0*/  LDL.LU R5, [R1+0x88c] ;  /* 0x00088c0001057983 */ /* 0x000ea80000300800 */
[----:B------:R-:W2:Y:S04]  /*40e00*/  LDL.LU R90, [R1+0x888] ;  /* 0x00088800015a7983 */ /* 0x000ea80000300800 */
[----:B------:R-:W2:Y:S04]  /*40e10*/  LDL.LU R93, [R1+0x85c] ;  /* 0x00085c00015d7983 */ /* 0x000ea80000300800 */
[----:B------:R-:W2:Y:S04]  /*40e20*/  LDL.LU R27, [R1+0x858] ;  /* 0x00085800011b7983 */ /* 0x000ea80000300800 */
[----:B------:R-:W2:Y:S04]  /*40e30*/  LDL.LU R25, [R1+0x82c] ;  /* 0x00082c0001197983 */ /* 0x000ea80000300800 */
[----:B------:R-:W2:Y:S04]  /*40e40*/  LDL.LU R24, [R1+0x828] ;  /* 0x0008280001187983 */ /* 0x000ea80000300800 */
[----:B------:R-:W-:Y:S04]  /*40e50*/  STL [R1+0x1a54], R86 ;  /* 0x001a545601007387 */ /* 0x000fe80000100800 */
[----:B------:R-:W-:Y:S04]  /*40e60*/  STL [R1+0x1c3c], R86 ;  /* 0x001c3c5601007387 */ /* 0x000fe80000100800 */
[----:B------:R-:W-:Y:S04]  /*40e70*/  STL [R1+0x1a50], R87 ;  /* 0x001a505701007387 */ /* 0x000fe80000100800 */
[----:B------:R-:W-:Y:S04]  /*40e80*/  STL [R1+0x1c40], R87 ;  /* 0x001c405701007387 */ /* 0x000fe80000100800 */
[----:B------:R-:W2:Y:S04]  /*40e90*/  LDL.LU R20, [R1+0x7fc] ;  /* 0x0007fc0001147983 */ /* 0x000ea80000300800 */
[----:B------:R0:W-:Y:S04]  /*40ea0*/  STL [R1+0x9d0], R13 ;  /* 0x0009d00d01007387 */ /* 0x0001e80000100800 */
[----:B---3--:R1:W-:Y:S04]  /*40eb0*/  STS.U16 [R3+UR4+0x20000], R21 ;  /* 0x0200001503007988 */ /* 0x0083e80008000404 */
[----:B0-----:R-:W3:Y:S04]  /*40ec0*/  LDL.LU R13, [R1+0x7f8] ;  /* 0x0007f800010d7983 */ /* 0x001ee80000300800 */
[----:B------:R-:W-:Y:S04]  /*40ed0*/  STL [R1+0x1a5c], R88 ;  /* 0x001a5c5801007387 */ /* 0x000fe80000100800 */
[----:B------:R-:W-:Y:S04]  /*40ee0*/  STL [R1+0x1c44], R88 ;  /* 0x001c445801007387 */ /* 0x000fe80000100800 */
[----:B------:R-:W-:Y:S04]  /*40ef0*/  STL [R1+0x1a58], R89 ;  /* 0x001a585901007387 */ /* 0x000fe80000100800 */
[----:B------:R-:W-:Y:S04]  /*40f00*/  STL [R1+0x1c48], R89 ;  /* 0x001c485901007387 */ /* 0x000fe80000100800 */
[----:B-1----:R-:W3:Y:S04]  /*40f10*/  LDL.LU R21, [R1+0x7c8] ;  /* 0x0007c80001157983 */ /* 0x002ee80000300800 */
[----:B----4-:R0:W-:Y:S04]  /*40f20*/  STS.U16 [R3+UR4+0x28000], R10 ;  /* 0x0280000a03007988 */ /* 0x0101e80008000404 */
[----:B0-----:R-:W4:Y:S04]  /*40f30*/  LDL.LU R10, [R1+0x79c] ;  /* 0x00079c00010a7983 */ /* 0x001f280000300800 */
[----:B--2---:R0:W-:Y:S04]  /*40f40*/  STS.U16 [R3+UR4+0x20800], R15 ;  /* 0x0208000f03007988 */ /* 0x0041e80008000404 */
[----:B0-----:R-:W2:Y:S04]  /*40f50*/  LDL.LU R15, [R1+0x798] ;  /* 0x00079800010f7983 */ /* 0x001ea80000300800 */
[----:B------:R0:W-:Y:S04]  /*40f60*/  STS.U16 [R3+UR4+0x28400], R23 ;  /* 0x0284001703007988 */ /* 0x0001e80008000404 */
[----:B------:R1:W-:Y:S04]  /*40f70*/  STS.U16 [R3+UR4+0x28800], R22 ;  /* 0x0288001603007988 */ /* 0x0003e80008000404 */
[----:B0-----:R-:W2:Y:S04]  /*40f80*/  LDL.LU R23, [R1+0x76c] ;  /* 0x00076c0001177983 */ /* 0x001ea80000300800 */
[----:B-1----:R-:W2:Y:S04]  /*40f90*/  LDL.LU R22, [R1+0x768] ;  /* 0x0007680001167983 */ /* 0x002ea80000300800 */
[----:B------:R-:W2:Y:S04]  /*40fa0*/  LDL.LU R41, [R1+0x73c] ;  /* 0x00073c0001297983 */ /* 0x000ea80000300800 */
[----:B------:R0:W-:Y:S04]  /*40fb0*/  STS.U16 [R3+UR4+0x20400], R36 ;  /* 0x0204002403007988 */ /* 0x0001e80008000404 */
[----:B------:R-:W2:Y:S04]  /*40fc0*/  LDL.LU R40, [R1+0x738] ;  /* 0x0007380001287983 */ /* 0x000ea80000300800 */
[----:B------:R1:W-:Y:S04]  /*40fd0*/  STS.U16 [R3+UR4+0x20c00], R39 ;  /* 0x020c002703007988 */ /* 0x0003e80008000404 */
[----:B0-----:R-:W2:Y:S04]  /*40fe0*/  LDL.LU R36, [R1+0x70c] ;  /* 0x00070c0001247983 */ /* 0x001ea80000300800 */
[----:B------:R0:W-:Y:S04]  /*40ff0*/  STS.U16 [R3+UR4+0x28c00], R38 ;  /* 0x028c002603007988 */ /* 0x0001e80008000404 */
[----:B-1----:R-:W2:Y:S04]  /*41000*/  LDL.LU R39, [R1+0x708] ;  /* 0x0007080001277983 */ /* 0x002ea80000300800 */
[----:B------:R-:W-:Y:S04]  /*41010*/  STS.U16 [R3+UR4+0x22800], R7 ;  /* 0x0228000703007988 */ /* 0x000fe80008000404 */
[----:B0-----:R-:W2:Y:S04]  /*41020*/  LDL.LU R38, [R1+0x6dc] ;  /* 0x0006dc0001267983 */ /* 0x001ea80000300800 */
[----:B------:R-:W-:Y:S04]  /*41030*/  STS.U16 [R3+UR4+0x21000], R37 ;  /* 0x0210002503007988 */ /* 0x000fe80008000404 */
[----:B------:R-:W-:Y:S04]  /*41040*/  STS.U16 [R3+UR4+0x29000], R35 ;  /* 0x0290002303007988 */ /* 0x000fe80008000404 */
[----:B------:R-:W-:Y:S04]  /*41050*/  STS.U16 [R3+UR4+0x21400], R0 ;  /* 0x0214000003007988 */ /* 0x000fe80008000404 */
[----:B------:R-:W-:Y:S04]  /*41060*/  STS.U16 [R3+UR4+0x29400], R4 ;  /* 0x0294000403007988 */ /* 0x000fe80008000404 */
[----:B------:R0:W-:Y:S04]  /*41070*/  STS.U16 [R3+UR4+0x22400], R20 ;  /* 0x0224001403007988 */ /* 0x0001e80008000404 */
[----:B0-----:R-:W2:Y:S04]  /*41080*/  LDL.LU R20, [R1+0x6d8] ;  /* 0x0006d80001147983 */ /* 0x001ea80000300800 */
[----:B------:R-:W2:Y:S04]  /*41090*/  LDL.LU R7, [R1+0x9c4] ;  /* 0x0009c40001077983 */ /* 0x000ea80000300800 */
[----:B------:R-:W2:Y:S04]  /*410a0*/  LDL.LU R37, [R1+0x9c0] ;  /* 0x0009c00001257983 */ /* 0x000ea80000300800 */
[----:B------:R-:W-:Y:S04]  /*410b0*/  STS.U16 [R3+UR4+0x21800], R5 ;  /* 0x0218000503007988 */ /* 0x000fe80008000404 */
[----:B---3--:R0:W-:Y:S04]  /*410c0*/  STS.U16 [R3+UR4+0x2a800], R21 ;  /* 0x02a8001503007988 */ /* 0x0081e80008000404 */
[----:B0-----:R-:W3:Y:S04]  /*410d0*/  LDL.LU R21, [R1+0x98c] ;  /* 0x00098c0001157983 */ /* 0x001ee80000300800 */
[----:B------:R-:W-:Y:S04]  /*410e0*/  STS.U16 [R3+UR4+0x29800], R90 ;  /* 0x0298005a03007988 */ /* 0x000fe80008000404 */
[----:B------:R-:W-:Y:S04]  /*410f0*/  STS.U16 [R3+UR4+0x21c00], R93 ;  /* 0x021c005d03007988 */ /* 0x000fe80008000404 */
[----:B------:R-:W-:Y:S04]  /*41100*/  STS.U16 [R3+UR4+0x29c00], R27 ;  /* 0x029c001b03007988 */ /* 0x000fe80008000404 */
[----:B------:R-:W-:Y:S04]  /*41110*/  STS.U16 [R3+UR4+0x22000], R25 ;  /* 0x0220001903007988 */ /* 0x000fe80008000404 */
[----:B------:R-:W-:Y:S04]  /*41120*/  STS.U16 [R3+UR4+0x2a000], R24 ;  /* 0x02a0001803007988 */ /* 0x000fe80008000404 */
[----:B------:R-:W-:Y:S04]  /*41130*/  STS.U16 [R3+UR4+0x2a400], R13 ;  /* 0x02a4000d03007988 */ /* 0x000fe80008000404 */
[----:B----4-:R0:W-:Y:S04]  /*41140*/  STS.U16 [R3+UR4+0x22c00], R10 ;  /* 0x022c000a03007988 */ /* 0x0101e80008000404 */
[----:B0-----:R-:W4:Y:S04]  /*41150*/  LDL.LU R10, [R1+0x988] ;  /* 0x00098800010a7983 */ /* 0x001f280000300800 */
[----:B--2---:R0:W-:Y:S04]  /*41160*/  STS.U16 [R3+UR4+0x2ac00], R15 ;  /* 0x02ac000f03007988 */ /* 0x0041e80008000404 */
[----:B0-----:R-:W2:Y:S04]  /*41170*/  LDL.LU R15, [R1+0x954] ;  /* 0x00095400010f7983 */ /* 0x001ea80000300800 */
        /* <DEDUP_REMOVED lines=9> */
[----:B------:R-:W2:Y:S01]  /*41210*/  LDL.LU R13, [R1+0x854] ;  /* 0x00085400010d7983 */ /* 0x000ea20000300800 */
[----:B------:R-:W-:-:S03]  /*41220*/  LOP3.LUT R32, R3, 0x10, RZ, 0x3c, !PT ;  /* 0x0000001003207812 */ /* 0x000fc600078e3cff */
[----:B------:R0:W-:Y:S04]  /*41230*/  STS.U16 [R3+UR4+0x23000], R23 ;  /* 0x0230001703007988 */ /* 0x0001e80008000404 */
[----:B------:R1:W-:Y:S04]  /*41240*/  STS.U16 [R3+UR4+0x2b000], R22 ;  /* 0x02b0001603007988 */ /* 0x0003e80008000404 */
[----:B------:R-:W-:Y:S04]  /*41250*/  STS.U16 [R3+UR4+0x23400], R41 ;  /* 0x0234002903007988 */ /* 0x000fe80008000404 */
[----:B0-----:R-:W2:Y:S04]  /*41260*/  LDL.LU R23, [R1+0x850] ;  /* 0x0008500001177983 */ /* 0x001ea80000300800 */
[----:B-1----:R-:W2:Y:S04]  /*41270*/  LDL.LU R22, [R1+0x824] ;  /* 0x0008240001167983 */ /* 0x002ea80000300800 */
[----:B------:R-:W-:Y:S04]  /*41280*/  STS.U16 [R3+UR4+0x2b400], R40 ;  /* 0x02b4002803007988 */ /* 0x000fe80008000404 */
[----:B------:R-:W-:Y:S04]  /*41290*/  STS.U16 [R3+UR4+0x23800], R36 ;  /* 0x0238002403007988 */ /* 0x000fe80008000404 */
[----:B------:R-:W-:Y:S04]  /*412a0*/  STS.U16 [R3+UR4+0x2b800], R39 ;  /* 0x02b8002703007988 */ /* 0x000fe80008000404 */
[----:B------:R-:W-:Y:S04]  /*412b0*/  STS.U16 [R3+UR4+0x23c00], R38 ;  /* 0x023c002603007988 */ /* 0x000fe80008000404 */
[----:B------:R-:W-:Y:S04]  /*412c0*/  STL [R1+0x1a60], R3 ;  /* 0x001a600301007387 */ /* 0x000fe80000100800 */
[----:B------:R0:W-:Y:S04]  /*412d0*/  STS.U16 [R3+UR4+0x2bc00], R20 ;  /* 0x02bc001403007988 */ /* 0x0001e80008000404 */
[----:B------:R1:W-:Y:S04]  /*412e0*/  STS.U16 [R32+UR4+0x20080], R7 ;  /* 0x0200800720007988 */ /* 0x0003e80008000404 */
[----:B------:R-:W-:Y:S04]  /*412f0*/  STL [R1+0x1c4c], R3 ;  /* 0x001c4c0301007387 */ /* 0x000fe80000100800 */
[----:B------:R-:W-:Y:S04]  /*41300*/  STS.U16 [R32+UR4+0x28080], R37 ;  /* 0x0280802520007988 */ /* 0x000fe80008000404 */
[----:B0-----:R-:W2:Y:S04]  /*41310*/  LDL.LU R20, [R1+0x820] ;  /* 0x0008200001147983 */ /* 0x001ea80000300800 */
[----:B-1----:R-:W2:Y:S04]  /*41320*/  LDL.LU R7, [R1+0x7f4] ;  /* 0x0007f40001077983 */ /* 0x002ea80000300800 */
[----:B---3--:R-:W-:Y:S04]  /*41330*/  STS.U16 [R32+UR4+0x20480], R21 ;  /* 0x0204801520007988 */ /* 0x008fe80008000404 */
[----:B----4-:R0:W-:Y:S04]  /*41340*/  STS.U16 [R32+UR4+0x28480], R10 ;  /* 0x0284800a20007988 */ /* 0x0101e80008000404 */
[----:B0-----:R-:W3:Y:S04]  /*41350*/  LDL.LU R10, [R1+0x7f0] ;  /* 0x0007f000010a7983 */ /* 0x001ee80000300800 */
[----:B------:R-:W4:Y:S04]  /*41360*/  LDL.LU R21, [R1+0x7c4] ;  /* 0x0007c40001157983 */ /* 0x000f280000300800 */
[----:B--2---:R0:W-:Y:S04]  /*41370*/  STS.U16 [R32+UR4+0x20880], R15 ;  /* 0x0208800f20007988 */ /* 0x0041e80008000404 */
        /* <DEDUP_REMOVED lines=10> */
[----:B------:R0:W-:Y:S04]  /*41420*/  STS.U16 [R32+UR4+0x21c80], R13 ;  /* 0x021c800d20007988 */ /* 0x0001e80008000404 */
        /* <DEDUP_REMOVED lines=8> */
[----:B------:R-:W-:Y:S04]  /*414b0*/  STS.U16 [R32+UR4+0x29c80], R23 ;  /* 0x029c801720007988 */ /* 0x000fe80008000404 */
[----:B------:R-:W2:Y:S04]  /*414c0*/  LDL.LU R38, [R1+0x6d4] ;  /* 0x0006d40001267983 */ /* 0x000ea80000300800 */
[----:B------:R-:W-:Y:S04]  /*414d0*/  STS.U16 [R32+UR4+0x22080], R22 ;  /* 0x0220801620007988 */ /* 0x000fe80008000404 */
[----:B------:R-:W2:Y:S04]  /*414e0*/  LDL R34, [R1+0x1564] ;  /* 0x0015640001227983 */ /* 0x000ea80000100800 */
[----:B------:R0:W-:Y:S04]  /*414f0*/  STS.U16 [R32+UR4+0x2a080], R20 ;  /* 0x02a0801420007988 */ /* 0x0001e80008000404 */
[----:B------:R-:W2:Y:S04]  /*41500*/  LDL.LU R37, [R1+0x9bc] ;  /* 0x0009bc0001257983 */ /* 0x000ea80000300800 */
[----:B------:R1:W-:Y:S04]  /*41510*/  STS.U16 [R32+UR4+0x22480], R7 ;  /* 0x0224800720007988 */ /* 0x0003e80008000404 */
[----:B0-----:R-:W2:Y:S04]  /*41520*/  LDL.LU R20, [R1+0x9b8] ;  /* 0x0009b80001147983 */ /* 0x001ea80000300800 */
[----:B-1----:R-:W2:Y:S04]  /*41530*/  LDL.LU R7, [R1+0x984] ;  /* 0x0009840001077983 */ /* 0x002ea80000300800 */
[----:B---3--:R0:W-:Y:S04]  /*41540*/  STS.U16 [R32+UR4+0x2a480], R10 ;  /* 0x02a4800a20007988 */ /* 0x0081e80008000404 */
[----:B0-----:R-:W3:Y:S04]  /*41550*/  LDL.LU R10, [R1+0x980] ;  /* 0x00098000010a7983 */ /* 0x001ee80000300800 */
        /* <DEDUP_REMOVED lines=11> */
[----:B------:R-:W4:Y:S04]  /*41610*/  LDL.LU R22, [R1+0x84c] ;  /* 0x00084c0001167983 */ /* 0x000f280000300800 */
[----:B0-----:R-:W3:Y:S04]  /*41620*/  LDL.LU R21, [R1+0x848] ;  /* 0x0008480001157983 */ /* 0x001ee80000300800 */
[----:B--2---:R0:W-:Y:S04]  /*41630*/  STS.U16 [R32+UR4+0x2a880], R15 ;  /* 0x02a8800f20007988 */ /* 0x0041e80008000404 */
[----:B0-----:R-:W2:Y:S04]  /*41640*/  LDL.LU R15, [R1+0x81c] ;  /* 0x00081c00010f7983 */ /* 0x001ea80000300800 */
[----:B------:R0:W-:Y:S04]  /*41650*/  STS.U16 [R32+UR4+0x22c80], R13 ;  /* 0x022c800d20007988 */ /* 0x0001e80008000404 */
[----:B0-----:R-:W2:Y:S04]  /*41660*/  LDL.LU R13, [R1+0x1ebc] ;  /* 0x001ebc00010d7983 */ /* 0x001ea80000300800 */
        /* <DEDUP_REMOVED lines=9> */
[----:B------:R-:W-:Y:S04]  /*41700*/  STS.U16 [R34+UR4+0x20100], R37 ;  /* 0x0201002522007988 */ /* 0x000fe80008000404 */
[----:B------:R-:W-:Y:S04]  /*41710*/  STS.U16 [R34+UR4+0x28100], R20 ;  /* 0x0281001422007988 */ /* 0x000fe80008000404 */
[----:B0-----:R-:W2:Y:S04]  /*41720*/  LDL.LU R13, [R1+0x818] ;  /* 0x00081800010d7983 */ /* 0x001ea80000300800 */
[----:B------:R0:W-:Y:S04]  /*41730*/  STS.U16 [R34+UR4+0x20500], R7 ;  /* 0x0205000722007988 */ /* 0x0001e80008000404 */
[----:B0-----:R-:W2:Y:S04]  /*41740*/  LDL.LU R7, [R1+0x7ec] ;  /* 0x0007ec0001077983 */ /* 0x001ea80000300800 */
[----:B---3--:R0:W-:Y:S04]  /*41750*/  STS.U16 [R34+UR4+0x28500], R10 ;  /* 0x0285000a22007988 */ /* 0x0081e80008000404 */
[----:B------:R-:W3:Y:S04]  /*41760*/  LDL.LU R20, [R1+0x7e8] ;  /* 0x0007e80001147983 */ /* 0x000ee80000300800 */
[----:B0-----:R-:W3:Y:S04]  /*41770*/  LDL.LU R10, [R1+0x7bc] ;  /* 0x0007bc00010a7983 */ /* 0x001ee80000300800 */
[----:B------:R-:W3:Y:S04]  /*41780*/  LDL.LU R43, [R1+0x7b8] ;  /* 0x0007b800012b7983 */ /* 0x000ee80000300800 */
[----:B------:R-:W3:Y:S04]  /*41790*/  LDL.LU R42, [R1+0x78c] ;  /* 0x00078c00012a7983 */ /* 0x000ee80000300800 */
[----:B------:R-:W-:Y:S04]  /*417a0*/  STS.U16 [R34+UR4+0x20900], R35 ;  /* 0x0209002322007988 */ /* 0x000fe80008000404 */
[----:B------:R-:W3:Y:S04]  /*417b0*/  LDL.LU R32, [R1+0x788] ;  /* 0x0007880001207983 */ /* 0x000ee80000300800 */
[----:B------:R0:W-:Y:S04]  /*417c0*/  STS.U16 [R34+UR4+0x28900], R0 ;  /* 0x0289000022007988 */ /* 0x0001e80008000404 */
        /* <DEDUP_REMOVED lines=9> */
[----:B0-----:R-:W3:Y:S04]  /*41860*/  LDL.LU R93, [R1+0x6f8] ;  /* 0x0006f800015d7983 */ /* 0x001ee80000300800 */
[----:B------:R-:W-:Y:S04]  /*41870*/  STS.U16 [R34+UR4+0x21500], R27 ;  /* 0x0215001b22007988 */ /* 0x000fe80008000404 */
[----:B------:R-:W-:Y:S04]  /*41880*/  STS.U16 [R34+UR4+0x29500], R25 ;  /* 0x0295001922007988 */ /* 0x000fe80008000404 */
[----:B------:R-:W-:Y:S04]  /*41890*/  STS.U16 [R34+UR4+0x21900], R24 ;  /* 0x0219001822007988 */ /* 0x000fe80008000404 */
[----:B------:R-:W-:Y:S04]  /*418a0*/  STS.U16 [R34+UR4+0x29900], R23 ;  /* 0x0299001722007988 */ /* 0x000fe80008000404 */
[----:B----4-:R-:W-:Y:S04]  /*418b0*/  STS.U16 [R34+UR4+0x21d00], R22 ;  /* 0x021d001622007988 */ /* 0x010fe80008000404 */
[----:B------:R-:W-:Y:S04]  /*418c0*/  STS.U16 [R34+UR4+0x29d00], R21 ;  /* 0x029d001522007988 */ /* 0x000fe80008000404 */
[----:B------:R-:W4:Y:S04]  /*418d0*/  LDL R37, [R1+0x1560] ;  /* 0x0015600001257983 */ /* 0x000f280000100800 */
[----:B------:R0:W-:Y:S04]  /*418e0*/  STS.U16 [R34+UR4+0x22100], R15 ;  /* 0x0221000f22007988 */ /* 0x0001e80008000404 */
[----:B------:R-:W4:Y:S04]  /*418f0*/  LDL.LU R41, [R1+0x9b4] ;  /* 0x0009b40001297983 */ /* 0x000f280000300800 */
[----:B0-----:R-:W4:Y:S04]  /*41900*/  LDL.LU R15, [R1+0x9b0] ;  /* 0x0009b000010f7983 */ /* 0x001f280000300800 */
[----:B--2---:R0:W-:Y:S04]  /*41910*/  STS.U16 [R34+UR4+0x2a100], R13 ;  /* 0x02a1000d22007988 */ /* 0x0041e80008000404 */
        /* <DEDUP_REMOVED lines=13> */
[----:B---3--:R0:W-:Y:S04]  /*419f0*/  STS.U16 [R34+UR4+0x2a500], R20 ;  /* 0x02a5001422007988 */ /* 0x0081e80008000404 */
[----:B------:R-:W3:Y:S04]  /*41a00*/  LDL.LU R21, [R1+0x844] ;  /* 0x0008440001157983 */ /* 0x000ee80000300800 */
        /* <DEDUP_REMOVED lines=20> */
[----:B0-----:R-:W2:Y:S04]  /*41b50*/  LDL.LU R93, [R1+0x1e98] ;  /* 0x001e9800015d7983 */ /* 0x001ea80000300800 */
[----:B--2---:R0:W-:Y:S04]  /*41b60*/  STS.U16 [R34+UR4+0x23d00], R93 ;  /* 0x023d005d22007988 */ /* 0x0041e80008000404 */
[----:B------:R1:W-:Y:S04]  /*41b70*/  STS.U16 [R34+UR4+0x2bd00], R90 ;  /* 0x02bd005a22007988 */ /* 0x0003e80008000404 */
[----:B----4-:R-:W-:Y:S04]  /*41b80*/  STS.U16 [R37+UR4+0x20180], R41 ;  /* 0x0201802925007988 */ /* 0x010fe80008000404 */
[----:B0-----:R-:W2:Y:S04]  /*41b90*/  LDL.LU R93, [R1+0x1e94] ;  /* 0x001e9400015d7983 */ /* 0x001ea80000300800 */
[----:B-1----:R-:W4:Y:S04]  /*41ba0*/  LDL.LU R90, [R1+0x1e90] ;  /* 0x001e9000015a7983 */ /* 0x002f280000300800 */
[----:B------:R0:W-:Y:S04]  /*41bb0*/  STS.U16 [R37+UR4+0x28180], R15 ;  /* 0x0281800f25007988 */ /* 0x0001e80008000404 */
[----:B------:R1:W-:Y:S04]  /*41bc0*/  STS.U16 [R37+UR4+0x20580], R13 ;  /* 0x0205800d25007988 */ /* 0x0003e80008000404 */
[----:B------:R3:W-:Y:S04]  /*41bd0*/  STS.U16 [R37+UR4+0x28580], R7 ;  /* 0x0285800725007988 */ /* 0x0007e80008000404 */
[----:B0-----:R-:W2:Y:S04]  /*41be0*/  LDL.LU R15, [R1+0x810] ;  /* 0x00081000010f7983 */ /* 0x001ea80000300800 */
[----:B-1----:R-:W4:Y:S04]  /*41bf0*/  LDL.LU R13, [R1+0x7e4] ;  /* 0x0007e400010d7983 */ /* 0x002f280000300800 */
[----:B---3--:R-:W3:Y:S04]  /*41c00*/  LDL.LU R7, [R1+0x7e0] ;  /* 0x0007e00001077983 */ /* 0x008ee80000300800 */
[----:B------:R-:W-:Y:S04]  /*41c10*/  STS.U16 [R37+UR4+0x20980], R40 ;  /* 0x0209802825007988 */ /* 0x000fe80008000404 */
[----:B------:R0:W-:Y:S04]  /*41c20*/  STS.U16 [R37+UR4+0x28980], R36 ;  /* 0x0289802425007988 */ /* 0x0001e80008000404 */
[----:B------:R-:W3:Y:S04]  /*41c30*/  LDL.LU R34, [R1+0x750] ;  /* 0x0007500001227983 */ /* 0x000ee80000300800 */
[----:B0-----:R-:W3:Y:S04]  /*41c40*/  LDL.LU R36, [R1+0x724] ;  /* 0x0007240001247983 */ /* 0x001ee80000300800 */
[----:B------:R0:W-:Y:S04]  /*41c50*/  STS.U16 [R37+UR4+0x20d80], R39 ;  /* 0x020d802725007988 */ /* 0x0001e80008000404 */
[----:B------:R1:W-:Y:S04]  /*41c60*/  STS.U16 [R37+UR4+0x28d80], R38 ;  /* 0x028d802625007988 */ /* 0x0003e80008000404 */
[----:B------:R0:W-:Y:S04]  /*41c70*/  STS.U16 [R37+UR4+0x21180], R35 ;  /* 0x0211802325007988 */ /* 0x0001e80008000404 */
[----:B------:R-:W-:Y:S04]  /*41c80*/  STS.U16 [R37+UR4+0x29180], R27 ;  /* 0x0291801b25007988 */ /* 0x000fe80008000404 */
[----:B------:R0:W-:Y:S04]  /*41c90*/  STS.U16 [R37+UR4+0x21580], R25 ;  /* 0x0215801925007988 */ /* 0x0001e80008000404 */
        /* <DEDUP_REMOVED lines=8> */
[----:B------:R-:W3:Y:S04]  /*41d20*/  LDL.LU R35, [R1+0x9ac] ;  /* 0x0009ac0001237983 */ /* 0x000ee80000300800 */
[----:B------:R-:W-:Y:S04]  /*41d30*/  STS.U16 [R37+UR4+0x29d80], R20 ;  /* 0x029d801425007988 */ /* 0x000fe80008000404 */
[----:B------:R-:W3:Y:S04]  /*41d40*/  LDL.LU R25, [R1+0x9a8] ;  /* 0x0009a80001197983 */ /* 0x000ee80000300800 */
[----:B------:R0:W-:Y:S04]  /*41d50*/  STS.U16 [R37+UR4+0x22180], R10 ;  /* 0x0221800a25007988 */ /* 0x0001e80008000404 */
[----:B------:R-:W3:Y:S04]  /*41d60*/  LDL.LU R24, [R1+0x974] ;  /* 0x0009740001187983 */ /* 0x000ee80000300800 */
[----:B------:R-:W3:Y:S04]  /*41d70*/  LDL.LU R23, [R1+0x970] ;  /* 0x0009700001177983 */ /* 0x000ee80000300800 */
[----:B0-----:R-:W3:Y:S04]  /*41d80*/  LDL.LU R22, [R1+0x93c] ;  /* 0x00093c0001167983 */ /* 0x001ee80000300800 */
[----:B-1----:R-:W3:Y:S04]  /*41d90*/  LDL.LU R21, [R1+0x938] ;  /* 0x0009380001157983 */ /* 0x002ee80000300800 */
[----:B------:R-:W3:Y:S04]  /*41da0*/  LDL.LU R10, [R1+0x904] ;  /* 0x00090400010a7983 */ /* 0x000ee80000300800 */
[----:B------:R-:W3:Y:S04]  /*41db0*/  LDL R27, [R1+0x155c] ;  /* 0x00155c00011b7983 */ /* 0x000ee80000100800 */
[----:B------:R-:W3:Y:S04]  /*41dc0*/  LDL.LU R20, [R1+0x900] ;  /* 0x0009000001147983 */ /* 0x000ee80000300800 */
[----:B--2---:R0:W-:Y:S04]  /*41dd0*/  STS.U16 [R37+UR4+0x2a180], R15 ;  /* 0x02a1800f25007988 */ /* 0x0041e80008000404 */
[----:B----4-:R1:W-:Y:S04]  /*41de0*/  STS.U16 [R37+UR4+0x22580], R13 ;  /* 0x0225800d25007988 */ /* 0x0103e80008000404 */
[----:B---3--:R-:W-:Y:S04]  /*41df0*/  STS.U16 [R37+UR4+0x2a580], R7 ;  /* 0x02a5800725007988 */ /* 0x008fe80008000404 */
[----:B------:R-:W-:Y:S04]  /*41e00*/  STS.U16 [R37+UR4+0x22980], R90 ;  /* 0x0229805a25007988 */ /* 0x000fe80008000404 */
[----:B------:R-:W-:Y:S04]  /*41e10*/  STS.U16 [R37+UR4+0x2a980], R93 ;  /* 0x02a9805d25007988 */ /* 0x000fe80008000404 */
[----:B------:R-:W-:Y:S04]  /*41e20*/  STS.U16 [R37+UR4+0x22d80], R5 ;  /* 0x022d800525007988 */ /* 0x000fe80008000404 */
[----:B------:R-:W-:Y:S04]  /*41e30*/  STS.U16 [R37+UR4+0x2ad80], R4 ;  /* 0x02ad800425007988 */ /* 0x000fe80008000404 */
[----:B0-----:R-:W2:Y:S04]  /*41e40*/  LDL.LU R15, [R1+0x8cc] ;  /* 0x0008cc00010f7983 */ /* 0x001ea80000300800 */
[----:B------:R0:W-:Y:S04]  /*41e50*/  STS.U16 [R37+UR4+0x23180], R0 ;  /* 0x0231800025007988 */ /* 0x0001e80008000404 */
[----:B-1----:R-:W3:Y:S04]  /*41e60*/  LDL.LU R13, [R1+0x8c8] ;  /* 0x0008c800010d7983 */ /* 0x002ee80000300800 */
[----:B0-----:R-:W4:Y:S04]  /*41e70*/  LDL.LU R0, [R1+0x89c] ;  /* 0x00089c0001007983 */ /* 0x001f280000300800 */
[----:B------:R-:W2:Y:S04]  /*41e80*/  LDL.LU R7, [R1+0x898] ;  /* 0x0008980001077983 */ /* 0x000ea80000300800 */
[----:B------:R-:W2:Y:S04]  /*41e90*/  LDL.LU R4, [R1+0x86c] ;  /* 0x00086c0001047983 */ /* 0x000ea80000300800 */
[----:B------:R-:W2:Y:S04]  /*41ea0*/  LDL.LU R5, [R1+0x868] ;  /* 0x0008680001057983 */ /* 0x000ea80000300800 */
[----:B------:R-:W2:Y:S04]  /*41eb0*/  LDL.LU R90, [R1+0x83c] ;  /* 0x00083c00015a7983 */ /* 0x000ea80000300800 */
[----:B------:R-:W2:Y:S04]  /*41ec0*/  LDL.LU R93, [R1+0x838] ;  /* 0x00083800015d7983 */ /* 0x000ea80000300800 */
[----:B------:R0:W-:Y:S04]  /*41ed0*/  STS.U16 [R37+UR4+0x2b180], R34 ;  /* 0x02b1802225007988 */ /* 0x0001e80008000404 */
[----:B------:R1:W-:Y:S04]  /*41ee0*/  STS.U16 [R37+UR4+0x23580], R36 ;  /* 0x0235802425007988 */ /* 0x0003e80008000404 */
[----:B0-----:R-:W2:Y:S04]  /*41ef0*/  LDL.LU R34, [R1+0x1e8c] ;  /* 0x001e8c0001227983 */ /* 0x001ea80000300800 */
[----:B-1----:R-:W2:Y:S04]  /*41f00*/  LDL.LU R36, [R1+0x1e88] ;  /* 0x001e880001247983 */ /* 0x002ea80000300800 */
[----:B------:R-:W-:Y:S04]  /*41f10*/  STS.U16 [R37+UR4+0x2b580], R41 ;  /* 0x02b5802925007988 */ /* 0x000fe80008000404 */
[----:B------:R-:W-:Y:S04]  /*41f20*/  STS.U16 [R37+UR4+0x23980], R40 ;  /* 0x0239802825007988 */ /* 0x000fe80008000404 */
[----:B------:R-:W-:Y:S04]  /*41f30*/  STS.U16 [R37+UR4+0x2b980], R39 ;  /* 0x02b9802725007988 */ /* 0x000fe80008000404 */
[----:B------:R-:W-:Y:S04]  /*41f40*/  STS.U16 [R37+UR4+0x23d80], R38 ;  /* 0x023d802625007988 */ /* 0x000fe80008000404 */
[----:B--2---:R-:W-:Y:S04]  /*41f50*/  STS.U16 [R37+UR4+0x2bd80], R36 ;  /* 0x02bd802425007988 */ /* 0x004fe80008000404 */
[----:B------:R-:W-:Y:S04]  /*41f60*/  STS.U16 [R27+UR4+0x20200], R35 ;  /* 0x020200231b007988 */ /* 0x000fe80008000404 */
[----:B------:R-:W-:Y:S04]  /*41f70*/  STS.U16 [R27+UR4+0x28200], R25 ;  /* 0x028200191b007988 */ /* 0x000fe80008000404 */
        /* <DEDUP_REMOVED lines=17> */
[----:B------:R0:W-:Y:S04]  /*42090*/  STS.U16 [R27+UR4+0x28e00], R20 ;  /* 0x028e00141b007988 */ /* 0x0001e80008000404 */
[----:B------:R-:W2:Y:S04]  /*420a0*/  LDL.LU R21, [R1+0x934] ;  /* 0x0009340001157983 */ /* 0x000ea80000300800 */
[----:B------:R1:W-:Y:S04]  /*420b0*/  STS.U16 [R27+UR4+0x21200], R15 ;  /* 0x0212000f1b007988 */ /* 0x0003e80008000404 */
[----:B0-----:R-:W2:Y:S04]  /*420c0*/  LDL.LU R20, [R1+0x930] ;  /* 0x0009300001147983 */ /* 0x001ea80000300800 */
[----:B---3--:R0:W-:Y:S04]  /*420d0*/  STS.U16 [R27+UR4+0x29200], R13 ;  /* 0x0292000d1b007988 */ /* 0x0081e80008000404 */
[----:B-1----:R-:W3:Y:S04]  /*420e0*/  LDL.LU R15, [R1+0x8fc] ;  /* 0x0008fc00010f7983 */ /* 0x002ee80000300800 */
[----:B----4-:R1:W-:Y:S04]  /*420f0*/  STS.U16 [R27+UR4+0x21600], R0 ;  /* 0x021600001b007988 */ /* 0x0103e80008000404 */
[----:B0-----:R-:W4:Y:S04]  /*42100*/  LDL.LU R13, [R1+0x8f8] ;  /* 0x0008f800010d7983 */ /* 0x001f280000300800 */
        /* <DEDUP_REMOVED lines=11> */
[----:B--2---:R0:W-:Y:S04]  /*421c0*/  STS.U16 [R27+UR4+0x22200], R10 ;  /* 0x0222000a1b007988 */ /* 0x0041e80008000404 */
[----:B0-----:R-:W2:Y:S04]  /*421d0*/  LDL R10, [R1+0x1558] ;  /* 0x00155800010a7983 */ /* 0x001ea80000100800 */
        /* <DEDUP_REMOVED lines=17> */
[----:B----4-:R-:W4:Y:S04]  /*422f0*/  LDL.LU R33, [R1+0x1e64] ;  /* 0x001e640001217983 */ /* 0x010f280000300800 */
        /* <DEDUP_REMOVED lines=12> */
[----:B------:R-:W4:Y:S04]  /*423c0*/  LDL.LU R26, [R1+0x1e48] ;  /* 0x001e4800011a7983 */ /* 0x000f280000300800 */
[----:B--2---:R0:W-:Y:S04]  /*423d0*/  STS.U16 [R10+UR4+0x20280], R25 ;  /* 0x020280190a007988 */ /* 0x0041e80008000404 */
[----:B------:R1:W-:Y:S04]  /*423e0*/  STS.U16 [R10+UR4+0x28280], R24 ;  /* 0x028280180a007988 */ /* 0x0003e80008000404 */
[----:B------:R2:W-:Y:S04]  /*423f0*/  STS.U16 [R10+UR4+0x20680], R23 ;  /* 0x020680170a007988 */ /* 0x0005e80008000404 */
[----:B0-----:R-:W4:Y:S04]  /*42400*/  LDL.LU R25, [R1+0x1e44] ;  /* 0x001e440001197983 */ /* 0x001f280000300800 */
[----:B-1----:R-:W4:Y:S04]  /*42410*/  LDL.LU R24, [R1+0x1e40] ;  /* 0x001e400001187983 */ /* 0x002f280000300800 */
[----:B--2---:R-:W2:Y:S04]  /*42420*/  LDL.LU R23, [R1+0x1e3c] ;  /* 0x001e3c0001177983 */ /* 0x004ea80000300800 */
[----:B------:R0:W-:Y:S04]  /*42430*/  STS.U16 [R10+UR4+0x28680], R22 ;  /* 0x028680160a007988 */ /* 0x0001e80008000404 */
[----:B------:R1:W-:Y:S04]  /*42440*/  STS.U16 [R10+UR4+0x20a80], R21 ;  /* 0x020a80150a007988 */ /* 0x0003e80008000404 */
[----:B------:R1:W-:Y:S04]  /*42450*/  STS.U16 [R10+UR4+0x28a80], R20 ;  /* 0x028a80140a007988 */ /* 0x0003e80008000404 */
[----:B0-----:R-:W2:Y:S04]  /*42460*/  LDL.LU R22, [R1+0x1e38] ;  /* 0x001e380001167983 */ /* 0x001ea80000300800 */
[----:B-1----:R-:W2:Y:S04]  /*42470*/  LDL.LU R21, [R1+0x1e34] ;  /* 0x001e340001157983 */ /* 0x002ea80000300800 */
[----:B------:R-:W2:Y:S04]  /*42480*/  LDL.LU R20, [R1+0x1e30] ;  /* 0x001e300001147983 */ /* 0x000ea80000300800 */
[----:B---3--:R0:W-:Y:S04]  /*42490*/  STS.U16 [R10+UR4+0x20e80], R15 ;  /* 0x020e800f0a007988 */ /* 0x0081e80008000404 */
        /* <DEDUP_REMOVED lines=18> */
[----:B------:R1:W-:Y:S04]  /*425c0*/  STS.U16 [R10+UR4+0x2a280], R4 ;  /* 0x02a280040a007988 */ /* 0x0003e80008000404 */
[----:B0-----:R-:W4:Y:S04]  /*425d0*/  LDL.LU R93, [R1+0x1e0c] ;  /* 0x001e0c00015d7983 */ /* 0x001f280000300800 */
[----:B------:R0:W-:Y:S04]  /*425e0*/  STS.U16 [R10+UR4+0x22680], R7 ;  /* 0x022680070a007988 */ /* 0x0001e80008000404 */
[----:B-1----:R-:W4:Y:S04]  /*425f0*/  LDL.LU R90, [R1+0x1e08] ;  /* 0x001e0800015a7983 */ /* 0x002f280000300800 */
[----:B---3--:R1:W-:Y:S04]  /*42600*/  STS.U16 [R10+UR4+0x2a680], R0 ;  /* 0x02a680000a007988 */ /* 0x0083e80008000404 */
[----:B--2---:R-:W2:Y:S04]  /*42610*/  LDL.LU R5, [R1+0x1e04] ;  /* 0x001e040001057983 */ /* 0x004ea80000300800 */
[----:B------:R3:W-:Y:S04]  /*42620*/  STS.U16 [R10+UR4+0x22a80], R8 ;  /* 0x022a80080a007988 */ /* 0x0007e80008000404 */
[----:B------:R-:W2:Y:S04]  /*42630*/  LDL.LU R4, [R1+0x1e00] ;  /* 0x001e000001047983 */ /* 0x000ea80000300800 */
[----:B------:R1:W-:Y:S04]  /*42640*/  STS.U16 [R10+UR4+0x2aa80], R6 ;  /* 0x02aa80060a007988 */ /* 0x0003e80008000404 */
[----:B0-----:R-:W2:Y:S04]  /*42650*/  LDL R7, [R1+0x1554] ;  /* 0x0015540001077983 */ /* 0x001ea80000100800 */
[----:B------:R0:W-:Y:S04]  /*42660*/  STS.U16 [R10+UR4+0x22e80], R9 ;  /* 0x022e80090a007988 */ /* 0x0001e80008000404 */
[----:B-1----:R-:W2:Y:S04]  /*42670*/  LDL.LU R0, [R1+0x1dfc] ;  /* 0x001dfc0001007983 */ /* 0x002ea80000300800 */
[----:B------:R-:W-:Y:S04]  /*42680*/  STS.U16 [R10+UR4+0x2ae80], R19 ;  /* 0x02ae80130a007988 */ /* 0x000fe80008000404 */
[----:B---3--:R-:W3:Y:S04]  /*42690*/  LDL.LU R8, [R1+0x1df8] ;  /* 0x001df80001087983 */ /* 0x008ee80000300800 */
[----:B------:R-:W-:Y:S04]  /*426a0*/  STS.U16 [R10+UR4+0x23280], R18 ;  /* 0x023280120a007988 */ /* 0x000fe80008000404 */
[----:B------:R-:W2:Y:S04]  /*426b0*/  LDL.LU R6, [R1+0x1df4] ;  /* 0x001df40001067983 */ /* 0x000ea80000300800 */
[----:B------:R-:W-:Y:S04]  /*426c0*/  STS.U16 [R10+UR4+0x2b280], R17 ;  /* 0x02b280110a007988 */ /* 0x000fe80008000404 */
[----:B0-----:R-:W2:Y:S04]  /*426d0*/  LDL.LU R9, [R1+0x1df0] ;  /* 0x001df00001097983 */ /* 0x001ea80000300800 */
[----:B------:R0:W-:Y:S04]  /*426e0*/  STS.U16 [R10+UR4+0x23680], R16 ;  /* 0x023680100a007988 */ /* 0x0001e80008000404 */
[----:B------:R1:W-:Y:S04]  /*426f0*/  STS.U16 [R10+UR4+0x2b680], R14 ;  /* 0x02b6800e0a007988 */ /* 0x0003e80008000404 */
[----:B0-----:R-:W3:Y:S04]  /*42700*/  LDL R16, [R1+0xad4] ;  /* 0x000ad40001107983 */ /* 0x001ee80000100800 */
[----:B-1----:R-:W4:Y:S01]  /*42710*/  LDL R14, [R1+0xad8] ;  /* 0x000ad800010e7983 */ /* 0x002f220000100800 */
[----:B------:R-:W-:-:S03]  /*42720*/  PRMT R13, RZ, 0x7610, R13 ;  /* 0x00007610ff0d7816 */ /* 0x000fc6000000000d */
[----:B------:R-:W-:Y:S04]  /*42730*/  STS.U16 [R10+UR4+0x23a80], R12 ;  /* 0x023a800c0a007988 */ /* 0x000fe80008000404 */
[----:B------:R-:W-:Y:S04]  /*42740*/  STS.U16 [R10+UR4+0x2ba80], R11 ;  /* 0x02ba800b0a007988 */ /* 0x000fe80008000404 */
[----:B------:R-:W-:Y:S04]  /*42750*/  STS.U16 [R10+UR4+0x23e80], R92 ;  /* 0x023e805c0a007988 */ /* 0x000fe80008000404 */
[----:B------:R-:W-:Y:S04]  /*42760*/  STS.U16 [R10+UR4+0x2be80], R91 ;  /* 0x02be805b0a007988 */ /* 0x000fe80008000404 */
[----:B--2---:R0:W-:Y:S04]  /*42770*/  STS.U16 [R7+UR4+0x20300], R9 ;  /* 0x0203000907007988 */ /* 0x0041e80008000404 */
[----:B------:R1:W-:Y:S04]  /*42780*/  STS.U16 [R7+UR4+0x28300], R6 ;  /* 0x0283000607007988 */ /* 0x0003e80008000404 */
[----:B0-----:R-:W2:Y:S01]  /*42790*/  LDL.LU R9, [R1+0x1dec] ;  /* 0x001dec0001097983 */ /* 0x001ea20000300800 */
[----:B---3--:R-:W-:-:S03]  /*427a0*/  @!P4 IMAD.MOV.U32 R17, RZ, RZ, R16 ;  /* 0x000000ffff11c224 */ /* 0x008fc600078e0010 */
[----:B-1----:R-:W3:Y:S01]  /*427b0*/  LDL.LU R6, [R1+0x1de8] ;  /* 0x001de80001067983 */ /* 0x002ee20000300800 */
[----:B----4-:R-:W-:-:S03]  /*427c0*/  @!P4 IMAD.MOV.U32 R16, RZ, RZ, R14 ;  /* 0x000000ffff10c224 */ /* 0x010fc600078e000e */
[----:B------:R-:W4:Y:S04]  /*427d0*/  LDL R12, [R1+0xb14] ;  /* 0x000b1400010c7983 */ /* 0x000f280000100800 */
[----:B------:R-:W3:Y:S04]  /*427e0*/  @!P4 LDG.E.U16 R13, desc[UR20][R16.64] ;  /* 0x00000014100dc981 */ /* 0x000ee8000c1e1500 */
[----:B------:R-:W4:Y:S04]  /*427f0*/  LDL R11, [R1+0xb18] ;  /* 0x000b1800010b7983 */ /* 0x000f280000100800 */
[----:B------:R-:W-:Y:S04]  /*42800*/  STS.U16 [R7+UR4+0x20700], R8 ;  /* 0x0207000807007988 */ /* 0x000fe80008000404 */
[----:B------:R0:W-:Y:S04]  /*42810*/  STS.U16 [R7+UR4+0x28700], R0 ;  /* 0x0287000007007988 */ /* 0x0001e80008000404 */
[----:B------:R1:W-:Y:S04]  /*42820*/  STS.U16 [R7+UR4+0x20b00], R4 ;  /* 0x020b000407007988 */ /* 0x0003e80008000404 */
[----:B------:R1:W-:Y:S04]  /*42830*/  STS.U16 [R7+UR4+0x28b00], R5 ;  /* 0x028b000507007988 */ /* 0x0003e80008000404 */
[----:B0-----:R-:W4:Y:S04]  /*42840*/  LDL.LU R0, [R1+0x1de4] ;  /* 0x001de40001007983 */ /* 0x001f280000300800 */
[----:B-1----:R-:W4:Y:S04]  /*42850*/  LDL.LU R4, [R1+0x1de0] ;  /* 0x001de00001047983 */ /* 0x002f280000300800 */
[----:B------:R-:W4:Y:S04]  /*42860*/  LDL R8, [R1+0xb54] ;  /* 0x000b540001087983 */ /* 0x000f280000100800 */
[----:B------:R-:W4:Y:S04]  /*42870*/  LDL R5, [R1+0xb58] ;  /* 0x000b580001057983 */ /* 0x000f280000100800 */
[----:B------:R0:W-:Y:S04]  /*42880*/  STS.U16 [R7+UR4+0x20f00], R90 ;  /* 0x020f005a07007988 */ /* 0x0001e80008000404 */
[----:B------:R1:W-:Y:S04]  /*42890*/  STS.U16 [R7+UR4+0x28f00], R93 ;  /* 0x028f005d07007988 */ /* 0x0003e80008000404 */
[----:B0-----:R-:W4:Y:S04]  /*428a0*/  LDL.LU R90, [R1+0x1ddc] ;  /* 0x001ddc00015a7983 */ /* 0x001f280000300800 */
[----:B-1----:R-:W4:Y:S04]  /*428b0*/  LDL.LU R93, [R1+0x1dd8] ;  /* 0x001dd800015d7983 */ /* 0x002f280000300800 */
[----:B------:R-:W4:Y:S04]  /*428c0*/  LDL R10, [R1+0xb94] ;  /* 0x000b9400010a7983 */ /* 0x000f280000100800 */
[----:B------:R-:W4:Y:S04]  /*428d0*/  LDL R7, [R1+0xb98] ;  /* 0x000b980001077983 */ /* 0x000f280000100800 */
[----:B------:R-:W4:Y:S04]  /*428e0*/  LDL R18, [R1+0xbd4] ;  /* 0x000bd40001127983 */ /* 0x000f280000100800 */
[----:B------:R-:W4:Y:S01]  /*428f0*/  LDL R17, [R1+0xbd8] ;  /* 0x000bd80001117983 */ /* 0x000f220000100800 */
[----:B--2---:R-:W-:-:S03]  /*42900*/  PRMT R9, RZ, 0x7610, R9 ;  /* 0x00007610ff097816 */ /* 0x004fc60000000009 */
[----:B---3--:R4:W-:Y:S02]  /*42910*/  STL [R1+0x8f8], R13 ;  /* 0x0008f80d01007387 */ /* 0x0089e40000100800 */
[----:B----4-:R-:W-:Y:S02]  /*42920*/  @!P4 IMAD.MOV.U32 R13, RZ, RZ, R12 ;  /* 0x000000ffff0dc224 */ /* 0x010fe400078e000c */
[----:B------:R-:W-:-:S05]  /*42930*/  @!P4 IMAD.MOV.U32 R12, RZ, RZ, R11 ;  /* 0x000000ffff0cc224 */ /* 0x000fca00078e000b */
[----:B------:R-:W2:Y:S04]  /*42940*/  @!P4 LDG.E.U16 R9, desc[UR20][R12.64] ;  /* 0x000000140c09c981 */ /* 0x000ea8000c1e1500 */
[----:B------:R-:W3:Y:S01]  /*42950*/  LDL.LU.64 R12, [R1+0x1dd0] ;  /* 0x001dd000010c7983 */ /* 0x000ee20000300a00 */
[----:B------:R-:W-:-:S03]  /*42960*/  PRMT R4, RZ, 0x7610, R4 ;  /* 0x00007610ff047816 */ /* 0x000fc60000000004 */
[----:B------:R-:W4:Y:S04]  /*42970*/  LDL R16, [R1+0xc14] ;  /* 0x000c140001107983 */ /* 0x000f280000100800 */
[----:B------:R-:W3:Y:S01]  /*42980*/  LDL R14, [R1+0xc18] ;  /* 0x000c1800010e7983 */ /* 0x000ee20000100800 */
[----:B------:R-:W-:Y:S01]  /*42990*/  PRMT R6, RZ, 0x7610, R6 ;  /* 0x00007610ff067816 */ /* 0x000fe20000000006 */
[----:B------:R-:W-:Y:S02]  /*429a0*/  @!P4 IMAD.MOV.U32 R11, RZ, RZ, R10 ;  /* 0x000000ffff0bc224 */ /* 0x000fe400078e000a */
[----:B------:R-:W-:-:S05]  /*429b0*/  @!P4 IMAD.MOV.U32 R10, RZ, RZ, R7 ;  /* 0x000000ffff0ac224 */ /* 0x000fca00078e0007 */
[----:B------:R-:W3:Y:S04]  /*429c0*/  @!P4 LDG.E.U16 R6, desc[UR20][R10.64] ;  /* 0x000000140a06c981 */ /* 0x000ee8000c1e1500 */
[----:B--2---:R0:W-:Y:S02]  /*429d0*/  STL [R1+0x8f0], R9 ;  /* 0x0008f00901007387 */ /* 0x0041e40000100800 */
[----:B0-----:R-:W-:Y:S02]  /*429e0*/  @!P4 IMAD.MOV.U32 R9, RZ, RZ, R8 ;  /* 0x000000ffff09c224 */ /* 0x001fe400078e0008 */
[----:B------:R-:W-:-:S05]  /*429f0*/  @!P4 IMAD.MOV.U32 R8, RZ, RZ, R5 ;  /* 0x000000ffff08c224 */ /* 0x000fca00078e0005 */
[----:B------:R-:W2:Y:S04]  /*42a00*/  @!P4 LDG.E.U16 R4, desc[UR20][R8.64] ;  /* 0x000000140804c981 */ /* 0x000ea8000c1e1500 */
[----:B------:R-:W2:Y:S01]  /*42a10*/  LDL.LU.64 R8, [R1+0x1dc8] ;  /* 0x001dc80001087983 */ /* 0x000ea20000300a00 */
[----:B------:R-:W-:Y:S02]  /*42a20*/  @!P4 IMAD.MOV.U32 R19, RZ, RZ, R18 ;  /* 0x000000ffff13c224 */ /* 0x000fe400078e0012 */
[----:B------:R-:W-:Y:S01]  /*42a30*/  @!P4 IMAD.MOV.U32 R18, RZ, RZ, R17 ;  /* 0x000000ffff12c224 */ /* 0x000fe200078e0011 */
[----:B------:R-:W2:Y:S01]  /*42a40*/  LDL R5, [R1+0xc54] ;  /* 0x000c540001057983 */ /* 0x000ea20000100800 */
[----:B----4-:R-:W-:Y:S02]  /*42a50*/  @!P4 IMAD.MOV.U32 R17, RZ, RZ, R16 ;  /* 0x000000ffff11c224 */ /* 0x010fe400078e0010 */
[----:B---3--:R-:W-:Y:S01]  /*42a60*/  @!P4 IMAD.MOV.U32 R16, RZ, RZ, R14 ;  /* 0x000000ffff10c224 */ /* 0x008fe200078e000e */
[----:B--2---:R0:W-:Y:S01]  /*42a70*/  STL [R1+0x8ec], R4 ;  /* 0x0008ec0401007387 */ /* 0x0041e20000100800 */
[----:B------:R-:W-:-:S03]  /*42a80*/  PRMT R9, RZ, 0x7610, R9 ;  /* 0x00007610ff097816 */ /* 0x000fc60000000009 */
[----:B0-----:R-:W2:Y:S01]  /*42a90*/  LDL R4, [R1+0xc58] ;  /* 0x000c580001047983 */ /* 0x001ea20000100800 */
[----:B------:R-:W-:-:S03]  /*42aa0*/  PRMT R8, RZ, 0x7610, R8 ;  /* 0x00007610ff087816 */ /* 0x000fc60000000008 */
[----:B------:R-:W3:Y:S04]  /*42ab0*/  LDL.LU.64 R10, [R1+0x1dc0] ;  /* 0x001dc000010a7983 */ /* 0x000ee80000300a00 */
[----:B------:R-:W4:Y:S04]  /*42ac0*/  @!P4 LDG.E.U16 R9, desc[UR20][R18.64] ;  /* 0x000000141209c981 */ /* 0x000f28000c1e1500 */
[----:B------:R-:W4:Y:S04]  /*42ad0*/  @!P4 LDG.E.U16 R8, desc[UR20][R16.64] ;  /* 0x000000141008c981 */ /* 0x000f28000c1e1500 */
[----:B------:R-:W4:Y:S04]  /*42ae0*/  LDL R7, [R1+0xc94] ;  /* 0x000c940001077983 */ /* 0x000f280000100800 */
[----:B------:R0:W-:Y:S01]  /*42af0*/  STL [R1+0x8e8], R6 ;  /* 0x0008e80601007387 */ /* 0x0001e20000100800 */
[----:B------:R-:W-:-:S03]  /*42b00*/  PRMT R12, RZ, 0x7610, R12 ;  /* 0x00007610ff0c7816 */ /* 0x000fc6000000000c */
[----:B------:R-:W4:Y:S04]  /*42b10*/  LDL R18, [R1+0xcd4] ;  /* 0x000cd40001127983 */ /* 0x000f280000100800 */
[----:B0-----:R-:W4:Y:S04]  /*42b20*/  LDL R6, [R1+0xc98] ;  /* 0x000c980001067983 */ /* 0x001f280000100800 */
[----:B--2---:R-:W2:Y:S01]  /*42b30*/  @!P4 LDG.E.U16 R12, desc[UR20][R4.64] ;  /* 0x00000014040cc981 */ /* 0x004ea2000c1e1500 */
[----:B---3--:R-:W-:-:S03]  /*42b40*/  PRMT R11, RZ, 0x7610, R11 ;  /* 0x00007610ff0b7816 */ /* 0x008fc6000000000b */
[----:B----4-:R0:W-:Y:S04]  /*42b50*/  STL [R1+0x8e4], R9 ;  /* 0x0008e40901007387 */ /* 0x0101e80000100800 */
[----:B------:R-:W3:Y:S04]  /*42b60*/  LDL R17, [R1+0xd14] ;  /* 0x000d140001117983 */ /* 0x000ee80000100800 */
[----:B0-----:R-:W4:Y:S04]  /*42b70*/  LDL R9, [R1+0xcd8] ;  /* 0x000cd80001097983 */ /* 0x001f280000100800 */
[----:B------:R0:W-:Y:S04]  /*42b80*/  STL [R1+0x8e0], R8 ;  /* 0x0008e00801007387 */ /* 0x0001e80000100800 */
[----:B------:R1:W3:Y:S04]  /*42b90*/  @!P4 LDG.E.U16 R11, desc[UR20][R6.64] ;  /* 0x00000014060bc981 */ /* 0x0002e8000c1e1500 */
[----:B0-----:R-:W3:Y:S04]  /*42ba0*/  LDL R8, [R1+0xd18] ;  /* 0x000d180001087983 */ /* 0x001ee80000100800 */
[----:B------:R-:W3:Y:S04]  /*42bb0*/  LDL.LU.64 R4, [R1+0x1db8] ;  /* 0x001db80001047983 */ /* 0x000ee80000300a00 */
[----:B------:R-:W3:Y:S04]  /*42bc0*/  LDL R16, [R1+0xd54] ;  /* 0x000d540001107983 */ /* 0x000ee80000100800 */
[----:B------:R-:W3:Y:S04]  /*42bd0*/  LDL R14, [R1+0xd58] ;  /* 0x000d5800010e7983 */ /* 0x000ee80000100800 */
[----:B------:R-:W1:Y:S01]  /*42be0*/  LDL.LU.64 R6, [R1+0x1db0] ;  /* 0x001db00001067983 */ /* 0x000e620000300a00 */
[----:B------:R-:W-:Y:S01]  /*42bf0*/  @!P4 IMAD.MOV.U32 R19, RZ, RZ, R18 ;  /* 0x000000ffff13c224 */ /* 0x000fe200078e0012 */
[----:B------:R-:W-:-:S02]  /*42c00*/  PRMT R13, RZ, 0x7610, R13 ;  /* 0x00007610ff0d7816 */ /* 0x000fc4000000000d */
[----:B--2---:R0:W-:Y:S04]  /*42c10*/  STL [R1+0x8dc], R12 ;  /* 0x0008dc0c01007387 */ /* 0x0041e80000100800 */
[----:B0-----:R-:W2:Y:S01]  /*42c20*/  LDL R12, [R1+0xd94] ;  /* 0x000d9400010c7983 */ /* 0x001ea20000100800 */
[----:B----4-:R-:W-:Y:S01]  /*42c30*/  @!P4 IMAD.MOV.U32 R18, RZ, RZ, R9 ;  /* 0x000000ffff12c224 */ /* 0x010fe200078e0009 */
[----:B---3--:R-:W-:-:S06]  /*42c40*/  PRMT R5, RZ, 0x7610, R5 ;  /* 0x00007610ff057816 */ /* 0x008fcc0000000005 */
[----:B------:R0:W3:Y:S01]  /*42c50*/  @!P4 LDG.E.U16 R5, desc[UR20][R18.64] ;  /* 0x000000141205c981 */ /* 0x0000e2000c1e1500 */
[----:B-1----:R-:W-:Y:S01]  /*42c60*/  PRMT R7, RZ, 0x7610, R7 ;  /* 0x00007610ff077816 */ /* 0x002fe20000000007 */
[----:B0-----:R-:W-:Y:S02]  /*42c70*/  @!P4 IMAD.MOV.U32 R18, RZ, RZ, R8 ;  /* 0x000000ffff12c224 */ /* 0x001fe400078e0008 */
[----:B------:R-:W-:Y:S02]  /*42c80*/  @!P4 IMAD.MOV.U32 R19, RZ, RZ, R17 ;  /* 0x000000ffff13c224 */ /* 0x000fe400078e0011 */
[----:B------:R-:W-:Y:S02]  /*42c90*/  @!P4 IMAD.MOV.U32 R17, RZ, RZ, R16 ;  /* 0x000000ffff11c224 */ /* 0x000fe400078e0010 */
[----:B------:R-:W-:Y:S01]  /*42ca0*/  @!P4 IMAD.MOV.U32 R16, RZ, RZ, R14 ;  /* 0x000000ffff10c224 */ /* 0x000fe200078e000e */
[----:B------:R-:W4:Y:S04]  /*42cb0*/  @!P4 LDG.E.U16 R7, desc[UR20][R18.64] ;  /* 0x000000141207c981 */ /* 0x000f28000c1e1500 */
[----:B------:R-:W2:Y:S04]  /*42cc0*/  @!P4 LDG.E.U16 R13, desc[UR20][R16.64] ;  /* 0x00000014100dc981 */ /* 0x000ea8000c1e1500 */
[----:B------:R0:W-:Y:S04]  /*42cd0*/  STL [R1+0x8d8], R11 ;  /* 0x0008d80b01007387 */ /* 0x0001e80000100800 */
[----:B------:R-:W2:Y:S04]  /*42ce0*/  LDL R9, [R1+0xdd4] ;  /* 0x000dd40001097983 */ /* 0x000ea80000100800 */
[----:B0-----:R-:W2:Y:S01]  /*42cf0*/  LDL R11, [R1+0xd98] ;  /* 0x000d9800010b7983 */ /* 0x001ea20000100800 */
[----:B------:R-:W-:-:S03]  /*42d00*/  PRMT R10, RZ, 0x7610, R10 ;  /* 0x00007610ff0a7816 */ /* 0x000fc6000000000a */
[----:B---3--:R0:W-:Y:S04]  /*42d10*/  STL [R1+0x8d4], R5 ;  /* 0x0008d40501007387 */ /* 0x0081e80000100800 */
[----:B0-----:R-:W3:Y:S04]  /*42d20*/  LDL R5, [R1+0xdd8] ;  /* 0x000dd80001057983 */ /* 0x001ee80000100800 */
[----:B------:R-:W3:Y:S04]  /*42d30*/  LDL.LU R19, [R1+0x1dac] ;  /* 0x001dac0001137983 */ /* 0x000ee80000300800 */
[----:B------:R-:W3:Y:S04]  /*42d40*/  LDL R8, [R1+0xe14] ;  /* 0x000e140001087983 */ /* 0x000ee80000100800 */
[----:B----4-:R0:W-:Y:S04]  /*42d50*/  STL [R1+0x8d0], R7 ;  /* 0x0008d00701007387 */ /* 0x0101e80000100800 */
[----:B------:R-:W4:Y:S04]  /*42d60*/  LDL R17, [R1+0xe54] ;  /* 0x000e540001117983 */ /* 0x000f280000100800 */
[----:B------:R-:W4:Y:S04]  /*42d70*/  LDL R16, [R1+0xe58] ;  /* 0x000e580001107983 */ /* 0x000f280000100800 */
[----:B0-----:R-:W3:Y:S04]  /*42d80*/  LDL R7, [R1+0xe18] ;  /* 0x000e180001077983 */ /* 0x001ee80000100800 */
[----:B--2---:R0:W-:Y:S02]  /*42d90*/  STL [R1+0x8cc], R13 ;  /* 0x0008cc0d01007387 */ /* 0x0041e40000100800 */
[----:B0-----:R-:W-:-:S02]  /*42da0*/  @!P4 IMAD.MOV.U32 R13, RZ, RZ, R12 ;  /* 0x000000ffff0dc224 */ /* 0x001fc400078e000c */
[----:B------:R-:W-:-:S05]  /*42db0*/  @!P4 IMAD.MOV.U32 R12, RZ, RZ, R11 ;  /* 0x000000ffff0cc224 */ /* 0x000fca00078e000b */
[----:B------:R-:W2:Y:S01]  /*42dc0*/  @!P4 LDG.E.U16 R10, desc[UR20][R12.64] ;  /* 0x000000140c0ac981 */ /* 0x000ea2000c1e1500 */
[----:B------:R-:W-:Y:S01]  /*42dd0*/  PRMT R4, RZ, 0x7610, R4 ;  /* 0x00007610ff047816 */ /* 0x000fe20000000004 */
[----:B------:R-:W-:Y:S02]  /*42de0*/  @!P4 IMAD.MOV.U32 R11, RZ, RZ, R9 ;  /* 0x000000ffff0bc224 */ /* 0x000fe400078e0009 */
[----:B------:R-:W3:Y:S04]  /*42df0*/  LDL.LU R13, [R1+0x1da8] ;  /* 0x001da800010d7983 */ /* 0x000ee80000300800 */
[----:B------:R-:W4:Y:S04]  /*42e00*/  LDL R14, [R1+0xe94] ;  /* 0x000e9400010e7983 */ /* 0x000f280000100800 */
[----:B------:R-:W4:Y:S04]  /*42e10*/  LDL R12, [R1+0xe98] ;  /* 0x000e9800010c7983 */ /* 0x000f280000100800 */
[----:B--2---:R3:W-:Y:S02]  /*42e20*/  STL [R1+0x8c8], R10 ;  /* 0x0008c80a01007387 */ /* 0x0047e40000100800 */
[----:B---3--:R-:W-:-:S05]  /*42e30*/  @!P4 IMAD.MOV.U32 R10, RZ, RZ, R5 ;  /* 0x000000ffff0ac224 */ /* 0x008fca00078e0005 */
[----:B------:R-:W2:Y:S01]  /*42e40*/  @!P4 LDG.E.U16 R4, desc[UR20][R10.64] ;  /* 0x000000140a04c981 */ /* 0x000ea2000c1e1500 */
[----:B------:R-:W-:Y:S02]  /*42e50*/  PRMT R6, RZ, 0x7610, R6 ;  /* 0x00007610ff067816 */ /* 0x000fe40000000006 */
[----:B------:R-:W-:Y:S01]  /*42e60*/  @!P4 MOV R9, R8 ;  /* 0x000000080009c202 */ /* 0x000fe20000000f00 */
[----:B------:R-:W-:Y:S01]  /*42e70*/  @!P4 IMAD.MOV.U32 R8, RZ, RZ, R7 ;  /* 0x000000ffff08c224 */ /* 0x000fe200078e0007 */
[----:B------:R-:W-:-:S04]  /*42e80*/  PRMT R15, RZ, 0x7610, R15 ;  /* 0x00007610ff0f7816 */ /* 0x000fc8000000000f */
[----:B------:R-:W3:Y:S04]  /*42e90*/  @!P4 LDG.E.U16 R6, desc[UR20][R8.64] ;  /* 0x000000140806c981 */ /* 0x000ee8000c1e1500 */
[----:B------:R-:W3:Y:S04]  /*42ea0*/  LDL.LU.64 R10, [R1+0x1da0] ;  /* 0x001da000010a7983 */ /* 0x000ee80000300a00 */
[----:B------:R-:W3:Y:S04]  /*42eb0*/  LDL R5, [R1+0xed4] ;  /* 0x000ed40001057983 */ /* 0x000ee80000100800 */
[----:B----4-:R-:W4:Y:S04]  /*42ec0*/  @!P4 LDG.E.U16 R15, desc[UR20][R16.64] ;  /* 0x00000014100fc981 */ /* 0x010f28000c1e1500 */
[----:B--2---:R0:W-:Y:S04]  /*42ed0*/  STL [R1+0x8c4], R4 ;  /* 0x0008c40401007387 */ /* 0x0041e80000100800 */
[----:B0-----:R-:W2:Y:S04]  /*42ee0*/  LDL R4, [R1+0xed8] ;  /* 0x000ed80001047983 */ /* 0x001ea80000100800 */
[----:B------:R-:W2:Y:S04]  /*42ef0*/  LDL.LU.64 R8, [R1+0x1d98] ;  /* 0x001d980001087983 */ /* 0x000ea80000300a00 */
[----:B------:R-:W2:Y:S01]  /*42f00*/  LDL R7, [R1+0xf14] ;  /* 0x000f140001077983 */ /* 0x000ea20000100800 */
[----:B---3--:R-:W-:-:S03]  /*42f10*/  PRMT R11, RZ, 0x7610, R11 ;  /* 0x00007610ff0b7816 */ /* 0x008fc6000000000b */
[----:B------:R0:W-:Y:S04]  /*42f20*/  STL [R1+0x8c0], R6 ;  /* 0x0008c00601007387 */ /* 0x0001e80000100800 */
[----:B------:R-:W3:Y:S04]  /*42f30*/  LDL R17, [R1+0xf54] ;  /* 0x000f540001117983 */ /* 0x000ee80000100800 */
[----:B------:R-:W3:Y:S04]  /*42f40*/  LDL R16, [R1+0xf58] ;  /* 0x000f580001107983 */ /* 0x000ee80000100800 */
[----:B0-----:R-:W3:Y:S04]  /*42f50*/  LDL R6, [R1+0xf18] ;  /* 0x000f180001067983 */ /* 0x001ee80000100800 */
[----:B----4-:R0:W-:Y:S02]  /*42f60*/  STL [R1+0x8bc], R15 ;  /* 0x0008bc0f01007387 */ /* 0x0101e40000100800 */
[----:B0-----:R-:W-:-:S02]  /*42f70*/  @!P4 IMAD.MOV.U32 R15, RZ, RZ, R14 ;  /* 0x000000ffff0fc224 */ /* 0x001fc400078e000e */
[----:B------:R-:W-:-:S05]  /*42f80*/  @!P4 IMAD.MOV.U32 R14, RZ, RZ, R12 ;  /* 0x000000ffff0ec224 */ /* 0x000fca00078e000c */
[----:B------:R-:W4:Y:S04]  /*42f90*/  @!P4 LDG.E.U16 R11, desc[UR20][R14.64] ;  /* 0x000000140e0bc981 */ /* 0x000f28000c1e1500 */
[----:B------:R-:W4:Y:S04]  /*42fa0*/  LDL R15, [R1+0xf94] ;  /* 0x000f9400010f7983 */ /* 0x000f280000100800 */
[----:B------:R-:W4:Y:S01]  /*42fb0*/  LDL R14, [R1+0xf98] ;  /* 0x000f9800010e7983 */ /* 0x000f220000100800 */
[----:B--2---:R-:W-:-:S06]  /*42fc0*/  PRMT R9, RZ, 0x7610, R9 ;  /* 0x00007610ff097816 */ /* 0x004fcc0000000009 */
[----:B------:R0:W2:Y:S04]  /*42fd0*/  @!P4 LDG.E.U16 R9, desc[UR20][R4.64] ;  /* 0x000000140409c981 */ /* 0x0000a8000c1e1500 */
[----:B------:R-:W0:Y:S01]  /*42fe0*/  LDL.LU.64 R4, [R1+0x1d90] ;  /* 0x001d900001047983 */ /* 0x000e220000300a00 */
[----:B------:R-:W-:Y:S02]  /*42ff0*/  PRMT R8, RZ, 0x7610, R8 ;  /* 0x00007610ff087816 */ /* 0x000fe40000000008 */
[----:B------:R-:W-:Y:S01]  /*43000*/  PRMT R13, RZ, 0x7610, R13 ;  /* 0x00007610ff0d7816 */ /* 0x000fe2000000000d */
[----:B------:R-:W2:Y:S04]  /*43010*/  LDL R12, [R1+0xfd4] ;  /* 0x000fd400010c7983 */ /* 0x000ea80000100800 */
[----:B---3--:R-:W3:Y:S04]  /*43020*/  @!P4 LDG.E.U16 R8, desc[UR20][R6.64] ;  /* 0x000000140608c981 */ /* 0x008ee8000c1e1500 */
[----:B----4-:R1:W-:Y:S04]  /*43030*/  STL [R1+0x8b8], R11 ;  /* 0x0008b80b01007387 */ /* 0x0103e80000100800 */
[----:B-1----:R-:W4:Y:S04]  /*43040*/  LDL R11, [R1+0xfd8] ;  /* 0x000fd800010b7983 */ /* 0x002f280000100800 */
[----:B------:R-:W4:Y:S04]  /*43050*/  @!P4 LDG.E.U16 R13, desc[UR20][R14.64] ;  /* 0x000000140e0dc981 */ /* 0x000f28000c1e1500 */
[----:B------:R-:W4:Y:S01]  /*43060*/  LDL.LU.64 R6, [R1+0x1d88] ;  /* 0x001d880001067983 */ /* 0x000f220000300a00 */
[----:B0-----:R-:W-:-:S06]  /*43070*/  PRMT R5, RZ, 0x7610, R5 ;  /* 0x00007610ff057816 */ /* 0x001fcc0000000005 */
[----:B------:R-:W4:Y:S04]  /*43080*/  @!P4 LDG.E.U16 R5, desc[UR20][R16.64] ;  /* 0x000000141005c981 */ /* 0x000f28000c1e1500 */
[----:B--2---:R0:W-:Y:S04]  /*43090*/  STL [R1+0x8b4], R9 ;  /* 0x0008b40901007387 */ /* 0x0041e80000100800 */
[----:B0-----:R-:W2:Y:S04]  /*430a0*/  LDL R9, [R1+0x1014] ;  /* 0x0010140001097983 */ /* 0x001ea80000100800 */
[----:B---3--:R0:W-:Y:S04]  /*430b0*/  STL [R1+0x8b0], R8 ;  /* 0x0008b00801007387 */ /* 0x0081e80000100800 */
[----:B------:R-:W3:Y:S04]  /*430c0*/  LDL R16, [R1+0x1054] ;  /* 0x0010540001107983 */ /* 0x000ee80000100800 */
[----:B0-----:R-:W2:Y:S01]  /*430d0*/  LDL R8, [R1+0x1018] ;  /* 0x0010180001087983 */ /* 0x001ea20000100800 */
[----:B----4-:R-:W-:-:S03]  /*430e0*/  PRMT R7, RZ, 0x7610, R7 ;  /* 0x00007610ff077816 */ /* 0x010fc60000000007 */
[----:B------:R0:W-:Y:S04]  /*430f0*/  STL [R1+0x8ac], R5 ;  /* 0x0008ac0501007387 */ /* 0x0001e80000100800 */
[----:B------:R-:W4:Y:S04]  /*43100*/  LDL R15, [R1+0x1094] ;  /* 0x00109400010f7983 */ /* 0x000f280000100800 */
[----:B------:R-:W4:Y:S04]  /*43110*/  LDL R14, [R1+0x1098] ;  /* 0x00109800010e7983 */ /* 0x000f280000100800 */
[----:B0-----:R-:W4:Y:S04]  /*43120*/  LDL R5, [R1+0x1058] ;  /* 0x0010580001057983 */ /* 0x001f280000100800 */
[----:B------:R0:W-:Y:S02]  /*43130*/  STL [R1+0x8a8], R13 ;  /* 0x0008a80d01007387 */ /* 0x0001e40000100800 */
[----:B0-----:R-:W-:-:S02]  /*43140*/  @!P4 IMAD.MOV.U32 R13, RZ, RZ, R12 ;  /* 0x000000ffff0dc224 */ /* 0x001fc400078e000c */
[----:B------:R-:W-:-:S05]  /*43150*/  @!P4 IMAD.MOV.U32 R12, RZ, RZ, R11 ;  /* 0x000000ffff0cc224 */ /* 0x000fca00078e000b */
[----:B------:R-:W4:Y:S04]  /*43160*/  @!P4 LDG.E.U16 R7, desc[UR20][R12.64] ;  /* 0x000000140c07c981 */ /* 0x000f28000c1e1500 */
[----:B------:R-:W4:Y:S01]  /*43170*/  LDL.LU R13, [R1+0x1d80] ;  /* 0x001d8000010d7983 */ /* 0x000f220000300800 */
[----:B------:R-:W-:Y:S01]  /*43180*/  PRMT R10, RZ, 0x7610, R10 ;  /* 0x00007610ff0a7816 */ /* 0x000fe2000000000a */
[----:B---3--:R-:W-:Y:S01]  /*43190*/  @!P4 IMAD.MOV.U32 R17, RZ, RZ, R16 ;  /* 0x000000ffff11c224 */ /* 0x008fe200078e0010 */
[----:B------:R-:W-:Y:S01]  /*431a0*/  PRMT R4, RZ, 0x7610, R4 ;  /* 0x00007610ff047816 */ /* 0x000fe20000000004 */
[----:B------:R-:W3:Y:S04]  /*431b0*/  LDL R12, [R1+0x10d4] ;  /* 0x0010d400010c7983 */ /* 0x000ee80000100800 */
[----:B--2---:R-:W2:Y:S01]  /*431c0*/  @!P4 LDG.E.U16 R10, desc[UR20][R8.64] ;  /* 0x00000014080ac981 */ /* 0x004ea2000c1e1500 */
[----:B----4-:R-:W-:-:S05]  /*431d0*/  @!P4 IMAD.MOV.U32 R16, RZ, RZ, R5 ;  /* 0x000000ffff10c224 */ /* 0x010fca00078e0005 */
[----:B------:R-:W4:Y:S04]  /*431e0*/  @!P4 LDG.E.U16 R4, desc[UR20][R16.64] ;  /* 0x000000141004c981 */ /* 0x000f28000c1e1500 */
[----:B------:R0:W-:Y:S01]  /*431f0*/  STL [R1+0x8a4], R7 ;  /* 0x0008a40701007387 */ /* 0x0001e20000100800 */
[----:B------:R-:W-:-:S03]  /*43200*/  PRMT R13, RZ, 0x7610, R13 ;  /* 0x00007610ff0d7816 */ /* 0x000fc6000000000d */
[----:B0-----:R-:W3:Y:S04]  /*43210*/  LDL R7, [R1+0x10d8] ;  /* 0x0010d80001077983 */ /* 0x001ee80000100800 */
[----:B------:R-:W3:Y:S04]  /*43220*/  LDL.LU.64 R8, [R1+0x1d78] ;  /* 0x001d780001087983 */ /* 0x000ee80000300a00 */
[----:B------:R-:W3:Y:S04]  /*43230*/  @!P4 LDG.E.U16 R13, desc[UR20][R14.64] ;  /* 0x000000140e0dc981 */ /* 0x000ee8000c1e1500 */
[----:B------:R-:W3:Y:S04]  /*43240*/  LDL R11, [R1+0x1114] ;  /* 0x00111400010b7983 */ /* 0x000ee80000100800 */
[----:B--2---:R0:W-:Y:S04]  /*43250*/  STL [R1+0x8a0], R10 ;  /* 0x0008a00a01007387 */ /* 0x0041e80000100800 */
[----:B------:R-:W2:Y:S01]  /*43260*/  LDL R5, [R1+0x1154] ;  /* 0x0011540001057983 */ /* 0x000ea20000100800 */
[----:B------:R-:W-:-:S03]  /*43270*/  PRMT R6, RZ, 0x7610, R6 ;  /* 0x00007610ff067816 */ /* 0x000fc60000000006 */
[----:B0-----:R-:W2:Y:S04]  /*43280*/  LDL R10, [R1+0x1118] ;  /* 0x00111800010a7983 */ /* 0x001ea80000100800 */
[----:B----4-:R0:W-:Y:S04]  /*43290*/  STL [R1+0x89c], R4 ;  /* 0x00089c0401007387 */ /* 0x0101e80000100800 */
[----:B------:R-:W4:Y:S04]  /*432a0*/  LDL R16, [R1+0x1194] ;  /* 0x0011940001107983 */ /* 0x000f280000100800 */
[----:B------:R-:W4:Y:S04]  /*432b0*/  LDL R14, [R1+0x1198] ;  /* 0x00119800010e7983 */ /* 0x000f280000100800 */
[----:B0-----:R-:W4:Y:S04]  /*432c0*/  LDL R4, [R1+0x1158] ;  /* 0x0011580001047983 */ /* 0x001f280000100800 */
[----:B---3--:R0:W-:Y:S02]  /*432d0*/  STL [R1+0x898], R13 ;  /* 0x0008980d01007387 */ /* 0x0081e40000100800 */
[----:B0-----:R-:W-:-:S02]  /*432e0*/  @!P4 IMAD.MOV.U32 R13, RZ, RZ, R12 ;  /* 0x000000ffff0dc224 */ /* 0x001fc400078e000c */
[----:B------:R-:W-:-:S05]  /*432f0*/  @!P4 IMAD.MOV.U32 R12, RZ, RZ, R7 ;  /* 0x000000ffff0cc224 */ /* 0x000fca00078e0007 */
[----:B------:R-:W3:Y:S04]  /*43300*/  @!P4 LDG.E.U16 R6, desc[UR20][R12.64] ;  /* 0x000000140c06c981 */ /* 0x000ee8000c1e1500 */
[----:B------:R-:W3:Y:S01]  /*43310*/  LDL.LU.64 R12, [R1+0x1d70] ;  /* 0x001d7000010c7983 */ /* 0x000ee20000300a00 */
[----:B------:R-:W-:Y:S02]  /*43320*/  PRMT R9, RZ, 0x7610, R9 ;  /* 0x00007610ff097816 */ /* 0x000fe40000000009 */
[----:B------:R-:W-:Y:S01]  /*43330*/  PRMT R8, RZ, 0x7610, R8 ;  /* 0x00007610ff087816 */ /* 0x000fe20000000008 */
[----:B------:R-:W3:Y:S04]  /*43340*/  LDL R7, [R1+0x11d4] ;  /* 0x0011d40001077983 */ /* 0x000ee80000100800 */
[----:B--2---:R-:W2:Y:S01]  /*43350*/  @!P4 LDG.E.U16 R9, desc[UR20][R10.64] ;  /* 0x000000140a09c981 */ /* 0x004ea2000c1e1500 */
[----:B----4-:R-:W-:-:S02]  /*43360*/  @!P4 IMAD.MOV.U32 R17, RZ, RZ, R16 ;  /* 0x000000ffff11c224 */ /* 0x010fc400078e0010 */
[----:B------:R-:W-:Y:S01]  /*43370*/  @!P4 IMAD.MOV.U32 R16, RZ, RZ, R14 ;  /* 0x000000ffff10c224 */ /* 0x000fe200078e000e */
[----:B------:R-:W4:Y:S04]  /*43380*/  @!P4 LDG.E.U16 R8, desc[UR20][R4.64] ;  /* 0x000000140408c981 */ /* 0x000f28000c1e1500 */
[----:B---3--:R0:W-:Y:S01]  /*43390*/  STL [R1+0x894], R6 ;  /* 0x0008940601007387 */ /* 0x0081e20000100800 */
[----:B------:R-:W-:-:S03]  /*433a0*/  PRMT R13, RZ, 0x7610, R13 ;  /* 0x00007610ff0d7816 */ /* 0x000fc6000000000d */
[----:B0-----:R-:W3:Y:S04]  /*433b0*/  LDL R6, [R1+0x11d8] ;  /* 0x0011d80001067983 */ /* 0x001ee80000100800 */
[----:B------:R-:W3:Y:S04]  /*433c0*/  LDL.LU R10, [R1+0x1d68] ;  /* 0x001d6800010a7983 */ /* 0x000ee80000300800 */
[----:B------:R0:W3:Y:S04]  /*433d0*/  @!P4 LDG.E.U16 R13, desc[UR20][R16.64] ;  /* 0x00000014100dc981 */ /* 0x0000e8000c1e1500 */
[----:B------:R-:W3:Y:S04]  /*433e0*/  LDL R15, [R1+0x1214] ;  /* 0x00121400010f7983 */ /* 0x000ee80000100800 */
[----:B------:R-:W3:Y:S01]  /*433f0*/  LDL R11, [R1+0x1218] ;  /* 0x00121800010b7983 */ /* 0x000ee20000100800 */
[----:B------:R-:W-:Y:S01]  /*43400*/  PRMT R81, RZ, 0x7610, R81 ;  /* 0x00007610ff517816 */ /* 0x000fe20000000051 */
[----:B0-----:R-:W-:-:S02]  /*43410*/  @!P4 IMAD.MOV.U32 R17, RZ, RZ, R7 ;  /* 0x000000ffff11c224 */ /* 0x001fc400078e0007 */
[----:B------:R-:W3:Y:S04]  /*43420*/  LDL.LU.64 R4, [R1+0x1d60] ;  /* 0x001d600001047983 */ /* 0x000ee80000300a00 */
[----:B--2---:R0:W-:Y:S04]  /*43430*/  STL [R1+0x890], R9 ;  /* 0x0008900901007387 */ /* 0x0041e80000100800 */
[----:B0-----:R-:W2:Y:S04]  /*43440*/  LDL R9, [R1+0x124c] ;  /* 0x00124c0001097983 */ /* 0x001ea80000100800 */
[----:B----4-:R0:W-:Y:S04]  /*43450*/  STL [R1+0x88c], R8 ;  /* 0x00088c0801007387 */ /* 0x0101e80000100800 */
[----:B------:R-:W4:Y:S04]  /*43460*/  LDL R14, [R1+0x1284] ;  /* 0x00128400010e7983 */ /* 0x000f280000100800 */
[----:B0-----:R-:W2:Y:S01]  /*43470*/  LDL R8, [R1+0x1250] ;  /* 0x0012500001087983 */ /* 0x001ea20000100800 */
[----:B---3--:R-:W-:Y:S01]  /*43480*/  @!P4 IMAD.MOV.U32 R16, RZ, RZ, R6 ;  /* 0x000000ffff10c224 */ /* 0x008fe200078e0006 */
[----:B------:R-:W-:-:S04]  /*43490*/  PRMT R10, RZ, 0x7610, R10 ;  /* 0x00007610ff0a7816 */ /* 0x000fc8000000000a */
[----:B------:R0:W3:Y:S04]  /*434a0*/  @!P4 LDG.E.U16 R81, desc[UR20][R16.64] ;  /* 0x000000141051c981 */ /* 0x0000e8000c1e1500 */
[----:B------:R1:W-:Y:S01]  /*434b0*/  STL [R1+0x888], R13 ;  /* 0x0008880d01007387 */ /* 0x0003e20000100800 */
[----:B------:R-:W-:-:S03]  /*434c0*/  PRMT R12, RZ, 0x7610, R12 ;  /* 0x00007610ff0c7816 */ /* 0x000fc6000000000c */
[----:B------:R-:W3:Y:S01]  /*434d0*/  LDL R7, [R1+0xadc] ;  /* 0x000adc0001077983 */ /* 0x000ee20000100800 */
[----:B0-----:R-:W-:Y:S02]  /*434e0*/  @!P4 IMAD.MOV.U32 R17, RZ, RZ, R15 ;  /* 0x000000ffff11c224 */ /* 0x001fe400078e000f */
[----:B------:R-:W-:Y:S01]  /*434f0*/  @!P4 IMAD.MOV.U32 R16, RZ, RZ, R11 ;  /* 0x000000ffff10c224 */ /* 0x000fe200078e000b */
[----:B------:R-:W3:Y:S04]  /*43500*/  LDL R6, [R1+0xae0] ;  /* 0x000ae00001067983 */ /* 0x000ee80000100800 */
[----:B-1----:R-:W3:Y:S04]  /*43510*/  LDL R13, [R1+0x1288] ;  /* 0x00128800010d7983 */ /* 0x002ee80000100800 */
[----:B------:R-:W3:Y:S01]  /*43520*/  @!P4 LDG.E.U16 R10, desc[UR20][R16.64] ;  /* 0x00000014100ac981 */ /* 0x000ee2000c1e1500 */
[----:B------:R-:W-:Y:S01]  /*43530*/  PRMT R5, RZ, 0x7610, R5 ;  /* 0x00007610ff057816 */ /* 0x000fe20000000005 */
[----:B----4-:R-:W-:-:S05]  /*43540*/  @!P4 IMAD.MOV.U32 R15, RZ, RZ, R14 ;  /* 0x000000ffff0fc224 */ /* 0x010fca00078e000e */
[----:B--2---:R-:W2:Y:S04]  /*43550*/  @!P4 LDG.E.U16 R5, desc[UR20][R8.64] ;  /* 0x000000140805c981 */ /* 0x004ea8000c1e1500 */
[----:B---3--:R-:W-:Y:S04]  /*43560*/  STL [R1+0x1cb0], R81 ;  /* 0x001cb05101007387 */ /* 0x008fe80000100800 */
[----:B------:R-:W3:Y:S04]  /*43570*/  LDL.LU.64 R16, [R1+0x1d58] ;  /* 0x001d580001107983 */ /* 0x000ee80000300a00 */
[----:B------:R-:W4:Y:S01]  /*43580*/  LDL R11, [R1+0xb1c] ;  /* 0x000b1c00010b7983 */ /* 0x000f220000100800 */
[----:B------:R-:W-:-:S03]  /*43590*/  @!P4 IMAD.MOV.U32 R14, RZ, RZ, R13 ;  /* 0x000000ffff0ec224 */ /* 0x000fc600078e000d */
[----:B------:R0:W-:Y:S04]  /*435a0*/  STL [R1+0x880], R10 ;  /* 0x0008800a01007387 */ /* 0x0001e80000100800 */
[----:B------:R-:W4:Y:S04]  /*435b0*/  @!P4 LDG.E.U16 R12, desc[UR20][R14.64] ;  /* 0x000000140e0cc981 */ /* 0x000f28000c1e1500 */
[----:B0-----:R-:W4:Y:S04]  /*435c0*/  LDL R10, [R1+0xb20] ;  /* 0x000b2000010a7983 */ /* 0x001f280000100800 */
[----:B------:R-:W4:Y:S04]  /*435d0*/  LDL.LU R9, [R1+0x1d50] ;  /* 0x001d500001097983 */ /* 0x000f280000300800 */
[----:B------:R-:W4:Y:S01]  /*435e0*/  LDL R8, [R1+0xb5c] ;  /* 0x000b5c0001087983 */ /* 0x000f220000100800 */
[----:B------:R-:W-:-:S03]  /*435f0*/  @!P4 IMAD.MOV.U32 R13, RZ, RZ, R7 ;  /* 0x000000ffff0dc224 */ /* 0x000fc600078e0007 */
[----:B--2---:R0:W-:Y:S04]  /*43600*/  STL [R1+0x87c], R5 ;  /* 0x00087c0501007387 */ /* 0x0041e80000100800 */
[----:B0-----:R-:W2:Y:S04]  /*43610*/  LDL R5, [R1+0xb60] ;  /* 0x000b600001057983 */ /* 0x001ea80000100800 */
[----:B------:R-:W2:Y:S01]  /*43620*/  LDL.LU.64 R14, [R1+0x1d48] ;  /* 0x001d4800010e7983 */ /* 0x000ea20000300a00 */
[----:B---3--:R-:W-:-:S03]  /*43630*/  PRMT R17, RZ, 0x7610, R17 ;  /* 0x00007610ff117816 */ /* 0x008fc60000000011 */
[----:B----4-:R0:W-:Y:S04]  /*43640*/  STL [R1+0x878], R12 ;  /* 0x0008780c01007387 */ /* 0x0101e80000100800 */
[----:B------:R-:W3:Y:S01]  /*43650*/  LDL R7, [R1+0xb9c] ;  /* 0x000b9c0001077983 */ /* 0x000ee20000100800 */
[----:B0-----:R-:W-:Y:S01]  /*43660*/  @!P4 IMAD.MOV.U32 R12, RZ, RZ, R6 ;  /* 0x000000ffff0cc224 */ /* 0x001fe200078e0006 */
[----:B------:R-:W-:Y:S02]  /*43670*/  PRMT R9, RZ, 0x7610, R9 ;  /* 0x00007610ff097816 */ /* 0x000fe40000000009 */
[----:B------:R-:W3:Y:S04]  /*43680*/  LDL R6, [R1+0xba0] ;  /* 0x000ba00001067983 */ /* 0x000ee80000100800 */
[----:B------:R-:W4:Y:S04]  /*43690*/  @!P4 LDG.E.U16 R17, desc[UR20][R12.64] ;  /* 0x000000140c11c981 */ /* 0x000f28000c1e1500 */
[----:B------:R-:W2:Y:S01]  /*436a0*/  @!P4 LDG.E.U16 R9, desc[UR20][R10.64] ;  /* 0x000000140a09c981 */ /* 0x000ea2000c1e1500 */
[----:B------:R-:W-:-:S03]  /*436b0*/  PRMT R4, RZ, 0x7610, R4 ;  /* 0x00007610ff047816 */ /* 0x000fc60000000004 */
[----:B------:R-:W2:Y:S04]  /*436c0*/  LDL.LU.64 R12, [R1+0x1d40] ;  /* 0x001d4000010c7983 */ /* 0x000ea80000300a00 */
[----:B------:R-:W2:Y:S01]  /*436d0*/  LDL R18, [R1+0xbdc] ;  /* 0x000bdc0001127983 */ /* 0x000ea20000100800 */
[----:B------:R-:W-:-:S06]  /*436e0*/  PRMT R19, RZ, 0x7610, R19 ;  /* 0x00007610ff137816 */ /* 0x000fcc0000000013 */
[----:B---3--:R-:W3:Y:S04]  /*436f0*/  @!P4 LDG.E.U16 R19, desc[UR20][R6.64] ;  /* 0x000000140613c981 */ /* 0x008ee8000c1e1500 */
[----:B----4-:R0:W-:Y:S04]  /*43700*/  STL [R1+0x874], R17 ;  /* 0x0008741101007387 */ /* 0x0101e80000100800 */
[----:B------:R-:W4:Y:S04]  /*43710*/  LDL R11, [R1+0xc1c] ;  /* 0x000c1c00010b7983 */ /* 0x000f280000100800 */
[----:B------:R-:W4:Y:S04]  /*43720*/  LDL R10, [R1+0xc20] ;  /* 0x000c2000010a7983 */ /* 0x000f280000100800 */
[----:B0-----:R-:W3:Y:S04]  /*43730*/  LDL R17, [R1+0xbe0] ;  /* 0x000be00001117983 */ /* 0x001ee80000100800 */
[----:B--2---:R0:W-:Y:S02]  /*43740*/  STL [R1+0x870], R9 ;  /* 0x0008700901007387 */ /* 0x0041e40000100800 */
[----:B0-----:R-:W-:-:S02]  /*43750*/  @!P4 IMAD.MOV.U32 R9, RZ, RZ, R8 ;  /* 0x000000ffff09c224 */ /* 0x001fc400078e0008 */
[----:B------:R-:W-:Y:S02]  /*43760*/  @!P4 IMAD.MOV.U32 R8, RZ, RZ, R5 ;  /* 0x000000ffff08c224 */ /* 0x000fe400078e0005 */
[----:B------:R-:W2:Y:S04]  /*43770*/  LDL R5, [R1+0xc9c] ;  /* 0x000c9c0001057983 */ /* 0x000ea80000100800 */
[----:B------:R-:W2:Y:S01]  /*43780*/  @!P4 LDG.E.U16 R4, desc[UR20][R8.64] ;  /* 0x000000140804c981 */ /* 0x000ea2000c1e1500 */
[----:B------:R-:W-:Y:S02]  /*43790*/  PRMT R16, RZ, 0x7610, R16 ;  /* 0x00007610ff107816 */ /* 0x000fe40000000010 */
[----:B------:R-:W-:Y:S01]  /*437a0*/  PRMT R13, RZ, 0x7610, R13 ;  /* 0x00007610ff0d7816 */ /* 0x000fe2000000000d */
[----:B------:R-:W3:Y:S04]  /*437b0*/  LDL R9, [R1+0xc5c] ;  /* 0x000c5c0001097983 */ /* 0x000ee80000100800 */
[----:B------:R-:W3:Y:S04]  /*437c0*/  LDL R8, [R1+0xc60] ;  /* 0x000c600001087983 */ /* 0x000ee80000100800 */
[----:B----4-:R-:W4:Y:S04]  /*437d0*/  @!P4 LDG.E.U16 R13, desc[UR20][R10.64] ;  /* 0x000000140a0dc981 */ /* 0x010f28000c1e1500 */
[----:B--2---:R0:W-:Y:S04]  /*437e0*/  STL [R1+0x86c], R4 ;  /* 0x00086c0401007387 */ /* 0x0041e80000100800 */
[----:B0-----:R-:W2:Y:S04]  /*437f0*/  LDL R4, [R1+0xca0] ;  /* 0x000ca00001047983 */ /* 0x001ea80000100800 */
[----:B------:R-:W2:Y:S04]  /*43800*/  LDL.LU.64 R6, [R1+0x1d38] ;  /* 0x001d380001067983 */ /* 0x000ea80000300a00 */
[----:B---3--:R0:W-:Y:S02]  /*43810*/  STL [R1+0x868], R19 ;  /* 0x0008681301007387 */ /* 0x0081e40000100800 */
[----:B0-----:R-:W-:-:S02]  /*43820*/  @!P4 IMAD.MOV.U32 R19, RZ, RZ, R18 ;  /* 0x000000ffff13c224 */ /* 0x001fc400078e0012 */
[----:B------:R-:W-:Y:S02]  /*43830*/  @!P4 IMAD.MOV.U32 R18, RZ, RZ, R17 ;  /* 0x000000ffff12c224 */ /* 0x000fe400078e0011 */
[----:B------:R-:W3:Y:S04]  /*43840*/  LDL R17, [R1+0xce0] ;  /* 0x000ce00001117983 */ /* 0x000ee80000100800 */
[----:B------:R-:W3:Y:S04]  /*43850*/  @!P4 LDG.E.U16 R16, desc[UR20][R18.64] ;  /* 0x000000141210c981 */ /* 0x000ee8000c1e1500 */
[----:B------:R-:W4:Y:S04]  /*43860*/  LDL R18, [R1+0xcdc] ;  /* 0x000cdc0001127983 */ /* 0x000f280000100800 */
[----:B------:R-:W4:Y:S01]  /*43870*/  LDL.LU.64 R10, [R1+0x1d30] ;  /* 0x001d3000010a7983 */ /* 0x000f220000300a00 */
[----:B--2---:R-:W-:-:S02]  /*43880*/  PRMT R7, RZ, 0x7610, R7 ;  /* 0x00007610ff077816 */ /* 0x004fc40000000007 */
[----:B------:R-:W-:-:S04]  /*43890*/  PRMT R6, RZ, 0x7610, R6 ;  /* 0x00007610ff067816 */ /* 0x000fc80000000006 */
[----:B------:R-:W2:Y:S04]  /*438a0*/  @!P4 LDG.E.U16 R7, desc[UR20][R8.64] ;  /* 0x000000140807c981 */ /* 0x000ea8000c1e1500 */
[----:B------:R0:W2:Y:S04]  /*438b0*/  @!P4 LDG.E.U16 R6, desc[UR20][R4.64] ;  /* 0x000000140406c981 */ /* 0x0000a8000c1e1500 */
[----:B---3--:R1:W-:Y:S04]  /*438c0*/  STL [R1+0x864], R16 ;  /* 0x0008641001007387 */ /* 0x0083e80000100800 */
[----:B-1----:R-:W3:Y:S04]  /*438d0*/  LDL R16, [R1+0xd1c] ;  /* 0x000d1c0001107983 */ /* 0x002ee80000100800 */
[----:B----4-:R1:W-:Y:S04]  /*438e0*/  STL [R1+0x860], R13 ;  /* 0x0008600d01007387 */ /* 0x0103e80000100800 */
[----:B------:R-:W4:Y:S04]  /*438f0*/  LDL R9, [R1+0xd5c] ;  /* 0x000d5c0001097983 */ /* 0x000f280000100800 */
[----:B------:R-:W4:Y:S04]  /*43900*/  LDL R8, [R1+0xd60] ;  /* 0x000d600001087983 */ /* 0x000f280000100800 */
[----:B-1----:R-:W2:Y:S04]  /*43910*/  LDL R13, [R1+0xd20] ;  /* 0x000d2000010d7983 */ /* 0x002ea80000100800 */
[----:B------:R-:W0:Y:S01]  /*43920*/  LDL.LU.64 R4, [R1+0x1d28] ;  /* 0x001d280001047983 */ /* 0x000e220000300a00 */
[----:B------:R-:W-:Y:S01]  /*43930*/  PRMT R10, RZ, 0x7610, R10 ;  /* 0x00007610ff0a7816 */ /* 0x000fe2000000000a */
[----:B------:R-:W-:-:S02]  /*43940*/  @!P4 IMAD.MOV.U32 R19, RZ, RZ, R18 ;  /* 0x000000ffff13c224 */ /* 0x000fc400078e0012 */
[----:B------:R-:W-:-:S05]  /*43950*/  @!P4 IMAD.MOV.U32 R18, RZ, RZ, R17 ;  /* 0x000000ffff12c224 */ /* 0x000fca00078e0011 */
[----:B------:R-:W4:Y:S01]  /*43960*/  @!P4 LDG.E.U16 R10, desc[UR20][R18.64] ;  /* 0x00000014120ac981 */ /* 0x000f22000c1e1500 */
[----:B---3--:R-:W-:Y:S02]  /*43970*/  @!P4 IMAD.MOV.U32 R17, RZ, RZ, R16 ;  /* 0x000000ffff11c224 */ /* 0x008fe400078e0010 */
[----:B--2---:R-:W-:Y:S01]  /*43980*/  @!P4 IMAD.MOV.U32 R16, RZ, RZ, R13 ;  /* 0x000000ffff10c224 */ /* 0x004fe200078e000d */
[----:B0-----:R-:W-:-:S06]  /*43990*/  PRMT R5, RZ, 0x7610, R5 ;  /* 0x00007610ff057816 */ /* 0x001fcc0000000005 */
[----:B------:R-:W2:Y:S01]  /*439a0*/  @!P4 LDG.E.U16 R5, desc[UR20][R16.64] ;  /* 0x000000141005c981 */ /* 0x000ea2000c1e1500 */
[----:B------:R-:W-:-:S03]  /*439b0*/  PRMT R12, RZ, 0x7610, R12 ;  /* 0x00007610ff0c7816 */ /* 0x000fc6000000000c */
[----:B------:R0:W-:Y:S04]  /*439c0*/  STL [R1+0x85c], R7 ;  /* 0x00085c0701007387 */ /* 0x0001e80000100800 */
[----:B----4-:R1:W3:Y:S04]  /*439d0*/  @!P4 LDG.E.U16 R12, desc[UR20][R8.64] ;  /* 0x00000014080cc981 */ /* 0x0102e8000c1e1500 */
[----:B0-----:R-:W4:Y:S04]  /*439e0*/  LDL R7, [R1+0xd9c] ;  /* 0x000d9c0001077983 */ /* 0x001f280000100800 */
[----:B------:R0:W-:Y:S04]  /*439f0*/  STL [R1+0x858], R6 ;  /* 0x0008580601007387 */ /* 0x0001e80000100800 */
[----:B------:R-:W3:Y:S04]  /*43a00*/  LDL R18, [R1+0xddc] ;  /* 0x000ddc0001127983 */ /* 0x000ee80000100800 */
[----:B0-----:R-:W4:Y:S04]  /*43a10*/  LDL R6, [R1+0xda0] ;  /* 0x000da00001067983 */ /* 0x001f280000100800 */
[----:B------:R0:W-:Y:S04]  /*43a20*/  STL [R1+0x854], R10 ;  /* 0x0008540a01007387 */ /* 0x0001e80000100800 */
[----:B------:R-:W4:Y:S04]  /*43a30*/  LDL R17, [R1+0xe1c] ;  /* 0x000e1c0001117983 */ /* 0x000f280000100800 */
[----:B------:R-:W4:Y:S04]  /*43a40*/  LDL R16, [R1+0xe20] ;  /* 0x000e200001107983 */ /* 0x000f280000100800 */
[----:B0-----:R-:W4:Y:S04]  /*43a50*/  LDL R10, [R1+0xde0] ;  /* 0x000de000010a7983 */ /* 0x001f280000100800 */
[----:B------:R-:W4:Y:S04]  /*43a60*/  LDL R13, [R1+0xe5c] ;  /* 0x000e5c00010d7983 */ /* 0x000f280000100800 */
[----:B--2---:R0:W-:Y:S04]  /*43a70*/  STL [R1+0x850], R5 ;  /* 0x0008500501007387 */ /* 0x0041e80000100800 */
[----:B0-----:R-:W2:Y:S04]  /*43a80*/  LDL R5, [R1+0xe60] ;  /* 0x000e600001057983 */ /* 0x001ea80000100800 */
[----:B------:R-:W1:Y:S01]  /*43a90*/  LDL.LU.64 R8, [R1+0x1d20] ;  /* 0x001d200001087983 */ /* 0x000e620000300a00 */
[----:B------:R-:W-:-:S02]  /*43aa0*/  PRMT R11, RZ, 0x7610, R11 ;  /* 0x00007610ff0b7816 */ /* 0x000fc4000000000b */
[----:B------:R-:W-:Y:S01]  /*43ab0*/  PRMT R15, RZ, 0x7610, R15 ;  /* 0x00007610ff0f7816 */ /* 0x000fe2000000000f */
[----:B---3--:R-:W-:-:S03]  /*43ac0*/  @!P4 IMAD.MOV.U32 R19, RZ, RZ, R18 ;  /* 0x000000ffff13c224 */ /* 0x008fc600078e0012 */
[----:B----4-:R-:W3:Y:S01]  /*43ad0*/  @!P4 LDG.E.U16 R11, desc[UR20][R6.64] ;  /* 0x00000014060bc981 */ /* 0x010ee2000c1e1500 */
[----:B------:R-:W-:-:S03]  /*43ae0*/  PRMT R4, RZ, 0x7610, R4 ;  /* 0x00007610ff047816 */ /* 0x000fc60000000004 */
[----:B------:R-:W4:Y:S04]  /*43af0*/  LDL.LU.64 R6, [R1+0x1d18] ;  /* 0x001d180001067983 */ /* 0x000f280000300a00 */
[----:B------:R-:W4:Y:S01]  /*43b00*/  @!P4 LDG.E.U16 R15, desc[UR20][R16.64] ;  /* 0x00000014100fc981 */ /* 0x000f22000c1e1500 */
[----:B------:R-:W-:Y:S01]  /*43b10*/  @!P4 IMAD.MOV.U32 R18, RZ, RZ, R10 ;  /* 0x000000ffff12c224 */ /* 0x000fe200078e000a */
[----:B-1----:R-:W-:-:S06]  /*43b20*/  PRMT R8, RZ, 0x7610, R8 ;  /* 0x00007610ff087816 */ /* 0x002fcc0000000008 */
[----:B------:R2:W4:Y:S04]  /*43b30*/  @!P4 LDG.E.U16 R8, desc[UR20][R18.64] ;  /* 0x000000141208c981 */ /* 0x000528000c1e1500 */
[----:B------:R0:W-:Y:S04]  /*43b40*/  STL [R1+0x84c], R12 ;  /* 0x00084c0c01007387 */ /* 0x0001e80000100800 */
[----:B0-----:R-:W4:Y:S04]  /*43b50*/  LDL R12, [R1+0xe9c] ;  /* 0x000e9c00010c7983 */ /* 0x001f280000100800 */
[----:B---3--:R0:W-:Y:S01]  /*43b60*/  STL [R1+0x848], R11 ;  /* 0x0008480b01007387 */ /* 0x0081e20000100800 */
[----:B--2---:R-:W-:-:S03]  /*43b70*/  @!P4 IMAD.MOV.U32 R18, RZ, RZ, R5 ;  /* 0x000000ffff12c224 */ /* 0x004fc600078e0005 */
[----:B------:R-:W2:Y:S01]  /*43b80*/  LDL R10, [R1+0xedc] ;  /* 0x000edc00010a7983 */ /* 0x000ea20000100800 */
[----:B------:R-:W-:-:S03]  /*43b90*/  @!P4 IMAD.MOV.U32 R19, RZ, RZ, R13 ;  /* 0x000000ffff13c224 */ /* 0x000fc600078e000d */
[----:B0-----:R-:W3:Y:S04]  /*43ba0*/  LDL R11, [R1+0xea0] ;  /* 0x000ea000010b7983 */ /* 0x001ee80000100800 */
[----:B------:R-:W2:Y:S04]  /*43bb0*/  @!P4 LDG.E.U16 R4, desc[UR20][R18.64] ;  /* 0x000000141204c981 */ /* 0x000ea8000c1e1500 */
[----:B----4-:R0:W-:Y:S04]  /*43bc0*/  STL [R1+0x844], R8 ;  /* 0x0008440801007387 */ /* 0x0101e80000100800 */
[----:B------:R-:W4:Y:S04]  /*43bd0*/  LDL R16, [R1+0xf1c] ;  /* 0x000f1c0001107983 */ /* 0x000f280000100800 */
[----:B0-----:R-:W4:Y:S04]  /*43be0*/  LDL R8, [R1+0xee0] ;  /* 0x000ee00001087983 */ /* 0x001f280000100800 */
[----:B------:R0:W-:Y:S04]  /*43bf0*/  STL [R1+0x840], R15 ;  /* 0x0008400f01007387 */ /* 0x0001e80000100800 */
[----:B0-----:R-:W4:Y:S01]  /*43c00*/  LDL R15, [R1+0xf20] ;  /* 0x000f2000010f7983 */ /* 0x001f220000100800 */
[----:B------:R-:W-:Y:S01]  /*43c10*/  PRMT R7, RZ, 0x7610, R7 ;  /* 0x00007610ff077816 */ /* 0x000fe20000000007 */
[----:B------:R-:W-:Y:S01]  /*43c20*/  @!P4 IMAD.MOV.U32 R13, RZ, RZ, R12 ;  /* 0x000000ffff0dc224 */ /* 0x000fe200078e000c */
[----:B------:R-:W-:Y:S01]  /*43c30*/  PRMT R2, RZ, 0x7610, R2 ;  /* 0x00007610ff027816 */ /* 0x000fe20000000002 */
[----:B---3--:R-:W-:Y:S01]  /*43c40*/  @!P4 IMAD.MOV.U32 R12, RZ, RZ, R11 ;  /* 0x000000ffff0cc224 */ /* 0x008fe200078e000b */
[----:B------:R-:W-:Y:S01]  /*43c50*/  PRMT R14, RZ, 0x7610, R14 ;  /* 0x00007610ff0e7816 */ /* 0x000fe2000000000e */
[----:B--2---:R-:W-:Y:S01]  /*43c60*/  @!P4 IMAD.MOV.U32 R11, RZ, RZ, R10 ;  /* 0x000000ffff0bc224 */ /* 0x004fe200078e000a */
[----:B------:R-:W2:Y:S04]  /*43c70*/  LDL.LU.64 R18, [R1+0x1d10] ;  /* 0x001d100001127983 */ /* 0x000ea80000300a00 */
[----:B------:R-:W3:Y:S04]  /*43c80*/  @!P4 LDG.E.U16 R7, desc[UR20][R12.64] ;  /* 0x000000140c07c981 */ /* 0x000ee8000c1e1500 */
[----:B------:R-:W2:Y:S04]  /*43c90*/  LDL R5, [R1+0xf5c] ;  /* 0x000f5c0001057983 */ /* 0x000ea80000100800 */
[----:B------:R0:W-:Y:S04]  /*43ca0*/  STL [R1+0x83c], R4 ;  /* 0x00083c0401007387 */ /* 0x0001e80000100800 */
[----:B0-----:R-:W2:Y:S04]  /*43cb0*/  LDL R4, [R1+0xf60] ;  /* 0x000f600001047983 */ /* 0x001ea80000100800 */
[----:B------:R-:W2:Y:S04]  /*43cc0*/  LDL.LU R13, [R1+0x1d08] ;  /* 0x001d0800010d7983 */ /* 0x000ea80000300800 */
[----:B------:R-:W2:Y:S01]  /*43cd0*/  LDL R12, [R1+0xf9c] ;  /* 0x000f9c00010c7983 */ /* 0x000ea20000100800 */
[----:B----4-:R-:W-:-:S02]  /*43ce0*/  @!P4 IMAD.MOV.U32 R17, RZ, RZ, R16 ;  /* 0x000000ffff11c224 */ /* 0x010fc400078e0010 */
[----:B------:R-:W-:-:S05]  /*43cf0*/  @!P4 IMAD.MOV.U32 R10, RZ, RZ, R8 ;  /* 0x000000ffff0ac224 */ /* 0x000fca00078e0008 */
[----:B------:R-:W4:Y:S01]  /*43d00*/  @!P4 LDG.E.U16 R2, desc[UR20][R10.64] ;  /* 0x000000140a02c981 */ /* 0x000f22000c1e1500 */
[----:B------:R-:W-:-:S05]  /*43d10*/  @!P4 IMAD.MOV.U32 R16, RZ, RZ, R15 ;  /* 0x000000ffff10c224 */ /* 0x000fca00078e000f */
[----:B------:R-:W4:Y:S04]  /*43d20*/  @!P4 LDG.E.U16 R14, desc[UR20][R16.64] ;  /* 0x00000014100ec981 */ /* 0x000f28000c1e1500 */
[----:B---3--:R0:W-:Y:S04]  /*43d30*/  STL [R1+0x838], R7 ;  /* 0x0008380701007387 */ /* 0x0081e80000100800 */
[----:B------:R-:W3:Y:S04]  /*43d40*/  LDL R11, [R1+0xfdc] ;  /* 0x000fdc00010b7983 */ /* 0x000ee80000100800 */
[----:B------:R-:W3:Y:S04]  /*43d50*/  LDL R10, [R1+0xfe0] ;  /* 0x000fe000010a7983 */ /* 0x000ee80000100800 */
[----:B0-----:R-:W3:Y:S04]  /*43d60*/  LDL R7, [R1+0xfa0] ;  /* 0x000fa00001077983 */ /* 0x001ee80000100800 */
[----:B------:R-:W3:Y:S01]  /*43d70*/  LDL R8, [R1+0x101c] ;  /* 0x00101c0001087983 */ /* 0x000ee20000100800 */
[----:B--2---:R-:W-:Y:S01]  /*43d80*/  @!P4 IMAD.MOV.U32 R15, RZ, RZ, R5 ;  /* 0x000000ffff0fc224 */ /* 0x004fe200078e0005 */
[----:B------:R-:W-:-:S02]  /*43d90*/  PRMT R13, RZ, 0x7610, R13 ;  /* 0x00007610ff0d7816 */ /* 0x000fc4000000000d */
[----:B----4-:R0:W-:Y:S04]  /*43da0*/  STL [R1+0x834], R2 ;  /* 0x0008340201007387 */ /* 0x0101e80000100800 */
[----:B0-----:R-:W2:Y:S04]  /*43db0*/  LDL R2, [R1+0x1020] ;  /* 0x0010200001027983 */ /* 0x001ea80000100800 */
[----:B------:R-:W4:Y:S04]  /*43dc0*/  LDL.LU.64 R16, [R1+0x1d00] ;  /* 0x001d000001107983 */ /* 0x000f280000300a00 */
[----:B------:R0:W-:Y:S01]  /*43dd0*/  STL [R1+0x830], R14 ;  /* 0x0008300e01007387 */ /* 0x0001e20000100800 */
[----:B------:R-:W-:-:S03]  /*43de0*/  PRMT R6, RZ, 0x7610, R6 ;  /* 0x00007610ff067816 */ /* 0x000fc60000000006 */
[----:B------:R-:W2:Y:S01]  /*43df0*/  LDL R5, [R1+0x105c] ;  /* 0x00105c0001057983 */ /* 0x000ea20000100800 */
[----:B0-----:R-:W-:-:S03]  /*43e00*/  @!P4 IMAD.MOV.U32 R14, RZ, RZ, R4 ;  /* 0x000000ffff0ec224 */ /* 0x001fc600078e0004 */
[----:B------:R-:W2:Y:S04]  /*43e10*/  LDL R4, [R1+0x1060] ;  /* 0x0010600001047983 */ /* 0x000ea80000100800 */
[----:B------:R-:W2:Y:S01]  /*43e20*/  @!P4 LDG.E.U16 R13, desc[UR20][R14.64] ;  /* 0x000000140e0dc981 */ /* 0x000ea2000c1e1500 */
[----:B------:R-:W-:-:S06]  /*43e30*/  PRMT R9, RZ, 0x7610, R9 ;  /* 0x00007610ff097816 */ /* 0x000fcc0000000009 */
[----:B---3--:R-:W3:Y:S04]  /*43e40*/  @!P4 LDG.E.U16 R9, desc[UR20][R10.64] ;  /* 0x000000140a09c981 */ /* 0x008ee8000c1e1500 */
[----:B------:R-:W3:Y:S04]  /*43e50*/  LDL.LU.64 R14, [R1+0x1cf8] ;  /* 0x001cf800010e7983 */ /* 0x000ee80000300a00 */
[----:B--2---:R0:W-:Y:S02]  /*43e60*/  STL [R1+0x82c], R13 ;  /* 0x00082c0d01007387 */ /* 0x0041e40000100800 */
[----:B0-----:R-:W-:-:S02]  /*43e70*/  @!P4 IMAD.MOV.U32 R13, RZ, RZ, R12 ;  /* 0x000000ffff0dc224 */ /* 0x001fc400078e000c */
[----:B------:R-:W-:-:S05]  /*43e80*/  @!P4 IMAD.MOV.U32 R12, RZ, RZ, R7 ;  /* 0x000000ffff0cc224 */ /* 0x000fca00078e0007 */
[----:B------:R-:W2:Y:S01]  /*43e90*/  @!P4 LDG.E.U16 R6, desc[UR20][R12.64] ;  /* 0x000000140c06c981 */ /* 0x000ea2000c1e1500 */
[----:B------:R-:W-:-:S03]  /*43ea0*/  PRMT R3, RZ, 0x7610, R3 ;  /* 0x00007610ff037816 */ /* 0x000fc60000000003 */
[----:B------:R-:W3:Y:S04]  /*43eb0*/  LDL.LU.64 R12, [R1+0x1cf0] ;  /* 0x001cf000010c7983 */ /* 0x000ee80000300a00 */
[----:B------:R-:W3:Y:S04]  /*43ec0*/  LDL R7, [R1+0x109c] ;  /* 0x00109c0001077983 */ /* 0x000ee80000100800 */
[----:B--2---:R0:W-:Y:S04]  /*43ed0*/  STL [R1+0x828], R6 ;  /* 0x0008280601007387 */ /* 0x0041e80000100800 */
[----:B0-----:R-:W2:Y:S04]  /*43ee0*/  LDL R6, [R1+0x10a0] ;  /* 0x0010a00001067983 */ /* 0x001ea80000100800 */
[----:B------:R-:W4:Y:S04]  /*43ef0*/  LDL.LU.64 R10, [R1+0x1ce8] ;  /* 0x001ce800010a7983 */ /* 0x000f280000300a00 */
[----:B---3--:R0:W-:Y:S02]  /*43f00*/  STL [R1+0x824], R9 ;  /* 0x0008240901007387 */ /* 0x0081e40000100800 */
[----:B0-----:R-:W-:-:S02]  /*43f10*/  @!P4 IMAD.MOV.U32 R9, RZ, RZ, R8 ;  /* 0x000000ffff09c224 */ /* 0x001fc400078e0008 */
[----:B------:R-:W-:Y:S02]  /*43f20*/  @!P4 IMAD.MOV.U32 R8, RZ, RZ, R2 ;  /* 0x000000ffff08c224 */ /* 0x000fe400078e0002 */
[----:B------:R-:W3:Y:S04]  /*43f30*/  LDL R2, [R1+0x10e0] ;  /* 0x0010e00001027983 */ /* 0x000ee80000100800 */
[----:B------:R-:W3:Y:S04]  /*43f40*/  @!P4 LDG.E.U16 R3, desc[UR20][R8.64] ;  /* 0x000000140803c981 */ /* 0x000ee8000c1e1500 */
[----:B------:R-:W4:Y:S01]  /*43f50*/  LDL.LU.64 R8, [R1+0x1ce0] ;  /* 0x001ce00001087983 */ /* 0x000f220000300a00 */
[----:B------:R-:W-:-:S02]  /*43f60*/  PRMT R89, RZ, 0x7610, R89 ;  /* 0x00007610ff597816 */ /* 0x000fc40000000059 */
[----:B------:R-:W-:-:S04]  /*43f70*/  PRMT R88, RZ, 0x7610, R88 ;  /* 0x00007610ff587816 */ /* 0x000fc80000000058 */
[----:B------:R-:W4:Y:S01]  /*43f80*/  @!P4 LDG.E.U16 R89, desc[UR20][R4.64] ;  /* 0x000000140459c981 */ /* 0x000f22000c1e1500 */
[----:B------:R-:W-:-:S03]  /*43f90*/  PRMT R87, RZ, 0x7610, R87 ;  /* 0x00007610ff577816 */ /* 0x000fc60000000057 */
[----:B--2---:R-:W2:Y:S04]  /*43fa0*/  @!P4 LDG.E.U16 R88, desc[UR20][R6.64] ;  /* 0x000000140658c981 */ /* 0x004ea8000c1e1500 */
[----:B---3--:R0:W-:Y:S04]  /*43fb0*/  STL [R1+0x1c50], R3 ;  /* 0x001c500301007387 */ /* 0x0081e80000100800 */
[----:B------:R-:W3:Y:S04]  /*43fc0*/  LDL R5, [R1+0x111c] ;  /* 0x00111c0001057983 */ /* 0x000ee80000100800 */
[----:B------:R-:W3:Y:S04]  /*43fd0*/  LDL R4, [R1+0x1120] ;  /* 0x0011200001047983 */ /* 0x000ee80000100800 */
[----:B0-----:R-:W2:Y:S04]  /*43fe0*/  LDL R3, [R1+0x10dc] ;  /* 0x0010dc0001037983 */ /* 0x001ea80000100800 */
[----:B----4-:R0:W-:Y:S01]  /*43ff0*/  STL [R1+0x1c54], R89 ;  /* 0x001c545901007387 */ /* 0x0101e20000100800 */
[----:B------:R-:W-:-:S03]  /*44000*/  PRMT R86, RZ, 0x7610, R86 ;  /* 0x00007610ff567816 */ /* 0x000fc60000000056 */
[----:B0-----:R-:W4:Y:S04]  /*44010*/  LDL R89, [R1+0x1160] ;  /* 0x0011600001597983 */ /* 0x001f280000100800 */
[----:B------:R-:W4:Y:S04]  /*44020*/  LDL.LU.64 R6, [R1+0x1cd8] ;  /* 0x001cd80001067983 */ /* 0x000f280000300a00 */
[----:B------:R-:W4:Y:S04]  /*44030*/  LDL R81, [R1+0x11a0] ;  /* 0x0011a00001517983 */ /* 0x000f280000100800 */
[----:B--2---:R-:W2:Y:S04]  /*44040*/  @!P4 LDG.E.U16 R87, desc[UR20][R2.64] ;  /* 0x000000140257c981 */ /* 0x004ea8000c1e1500 */
[----:B------:R0:W-:Y:S04]  /*44050*/  STL [R1+0x1c58], R88 ;  /* 0x001c585801007387 */ /* 0x0001e80000100800 */
[----:B---3--:R-:W3:Y:S04]  /*44060*/  @!P4 LDG.E.U16 R86, desc[UR20][R4.64] ;  /* 0x000000140456c981 */ /* 0x008ee8000c1e1500 */
[----:B------:R-:W3:Y:S04]  /*44070*/  LDL R3, [R1+0x11dc] ;  /* 0x0011dc0001037983 */ /* 0x000ee80000100800 */
[----:B0-----:R-:W4:Y:S04]  /*44080*/  LDL R88, [R1+0x115c] ;  /* 0x00115c0001587983 */ /* 0x001f280000100800 */
[----:B------:R-:W3:Y:S04]  /*44090*/  LDL R2, [R1+0x11e0] ;  /* 0x0011e00001027983 */ /* 0x000ee80000100800 */
[----:B--2---:R0:W-:Y:S04]  /*440a0*/  STL [R1+0x1c5c], R87 ;  /* 0x001c5c5701007387 */ /* 0x0041e80000100800 */
[----:B0-----:R-:W2:Y:S01]  /*440b0*/  LDL R87, [R1+0x119c] ;  /* 0x00119c0001577983 */ /* 0x001ea20000100800 */
[----:B------:R-:W-:-:S02]  /*440c0*/  PRMT R85, RZ, 0x7610, R85 ;  /* 0x00007610ff557816 */ /* 0x000fc40000000055 */
[----:B------:R-:W-:Y:S01]  /*440d0*/  PRMT R84, RZ, 0x7610, R84 ;  /* 0x00007610ff547816 */ /* 0x000fe20000000054 */
[----:B------:R-:W2:Y:S01]  /*440e0*/  LDL.LU.64 R4, [R1+0x1cd0] ;  /* 0x001cd00001047983 */ /* 0x000ea20000300a00 */
[----:B----4-:R-:W-:-:S04]  /*440f0*/  @!P4 LOP3.LUT R89, R89, R88, RZ, 0x3c, !PT ;  /* 0x000000585959c212 */ /* 0x010fc800078e3cff */
[C---:B------:R-:W-:Y:S01]  /*44100*/  @!P4 LOP3.LUT R88, R89.reuse, R88, RZ, 0x3c, !PT ;  /* 0x000000585958c212 */ /* 0x040fe200078e3cff */
[----:B---3--:R0:W-:Y:S03]  /*44110*/  STL [R1+0x1c60], R86 ;  /* 0x001c605601007387 */ /* 0x0081e60000100800 */
[----:B------:R-:W-:-:S05]  /*44120*/  @!P4 LOP3.LUT R89, R89, R88, RZ, 0x3c, !PT ;  /* 0x000000585959c212 */ /* 0x000fca00078e3cff */
[----:B------:R-:W3:Y:S01]  /*44130*/  @!P4 LDG.E.U16 R85, desc[UR20][R88.64] ;  /* 0x000000145855c981 */ /* 0x000ee2000c1e1500 */
[----:B0-----:R-:W-:Y:S01]  /*44140*/  @!P4 IMAD.MOV.U32 R86, RZ, RZ, R81 ;  /* 0x000000ffff56c224 */ /* 0x001fe200078e0051 */
[----:B------:R-:W-:-:S06]  /*44150*/  PRMT R49, RZ, 0x7610, R49 ;  /* 0x00007610ff317816 */ /* 0x000fcc0000000031 */
[----:B------:R-:W4:Y:S04]  /*44160*/  @!P4 LDG.E.U16 R49, desc[UR20][R2.64] ;  /* 0x000000140231c981 */ /* 0x000f28000c1e1500 */
[----:B------:R-:W4:Y:S04]  /*44170*/  LDL R89, [R1+0x121c] ;  /* 0x00121c0001597983 */ /* 0x000f280000100800 */
[----:B------:R-:W4:Y:S04]  /*44180*/  LDL R88, [R1+0x1220] ;  /* 0x0012200001587983 */ /* 0x000f280000100800 */
[----:B--2---:R-:W2:Y:S01]  /*44190*/  @!P4 LDG.E.U16 R84, desc[UR20][R86.64] ;  /* 0x000000145654c981 */ /* 0x004ea2000c1e1500 */
[----:B------:R-:W-:-:S03]  /*441a0*/  PRMT R83, RZ, 0x7610, R83 ;  /* 0x00007610ff537816 */ /* 0x000fc60000000053 */
[----:B---3--:R0:W-:Y:S04]  /*441b0*/  STL [R1+0x1c64], R85 ;  /* 0x001c645501007387 */ /* 0x0081e80000100800 */
[----:B------:R-:W3:Y:S04]  /*441c0*/  LDL R87, [R1+0x1254] ;  /* 0x0012540001577983 */ /* 0x000ee80000100800 */
[----:B------:R-:W3:Y:S04]  /*441d0*/  LDL R81, [R1+0x1258] ;  /* 0x0012580001517983 */ /* 0x000ee80000100800 */
[----:B----4-:R3:W4:Y:S04]  /*441e0*/  @!P4 LDG.E.U16 R83, desc[UR20][R88.64] ;  /* 0x000000145853c981 */ /* 0x010728000c1e1500 */
[----:B--2---:R1:W-:Y:S04]  /*441f0*/  STL [R1+0x1c68], R84 ;  /* 0x001c685401007387 */ /* 0x0043e80000100800 */
[----:B------:R-:W2:Y:S04]  /*44200*/  LDL R86, [R1+0x128c] ;  /* 0x00128c0001567983 */ /* 0x000ea80000100800 */
[----:B0-----:R-:W2:Y:S04]  /*44210*/  LDL R85, [R1+0x1290] ;  /* 0x0012900001557983 */ /* 0x001ea80000100800 */
[----:B------:R-:W2:Y:S04]  /*44220*/  LDL R3, [R1+0xae4] ;  /* 0x000ae40001037983 */ /* 0x000ea80000100800 */
[----:B------:R-:W2:Y:S04]  /*44230*/  LDL R2, [R1+0xae8] ;  /* 0x000ae80001027983 */ /* 0x000ea80000100800 */
[----:B------:R0:W-:Y:S04]  /*44240*/  STL [R1+0x1c6c], R49 ;  /* 0x001c6c3101007387 */ /* 0x0001e80000100800 */
[----:B-1----:R-:W2:Y:S04]  /*44250*/  LDL R84, [R1+0xb24] ;  /* 0x000b240001547983 */ /* 0x002ea80000100800 */
[----:B0-----:R-:W2:Y:S01]  /*44260*/  LDL R49, [R1+0xb28] ;  /* 0x000b280001317983 */ /* 0x001ea20000100800 */
[----:B------:R-:W-:Y:S01]  /*44270*/  PRMT R82, RZ, 0x7610, R82 ;  /* 0x00007610ff527816 */ /* 0x000fe20000000052 */
[----:B---3--:R-:W-:Y:S01]  /*44280*/  @!P4 IMAD.MOV.U32 R89, RZ, RZ, R87 ;  /* 0x000000ffff59c224 */ /* 0x008fe200078e0057 */
[----:B------:R-:W-:Y:S01]  /*44290*/  PRMT R80, RZ, 0x7610, R80 ;  /* 0x00007610ff507816 */ /* 0x000fe20000000050 */
[----:B------:R-:W-:Y:S01]  /*442a0*/  @!P4 IMAD.MOV.U32 R88, RZ, RZ, R81 ;  /* 0x000000ffff58c224 */ /* 0x000fe200078e0051 */
[----:B------:R-:W-:Y:S01]  /*442b0*/  PRMT R79, RZ, 0x7610, R79 ;  /* 0x00007610ff4f7816 */ /* 0x000fe2000000004f */
[----:B----4-:R0:W-:Y:S04]  /*442c0*/  STL [R1+0x1c70], R83 ;  /* 0x001c705301007387 */ /* 0x0101e80000100800 */
[----:B------:R-:W3:Y:S01]  /*442d0*/  @!P4 LDG.E.U16 R82, desc[UR20][R88.64] ;  /* 0x000000145852c981 */ /* 0x000ee2000c1e1500 */
[----:B------:R-:W-:-:S03]  /*442e0*/  PRMT R78, RZ, 0x7610, R78 ;  /* 0x00007610ff4e7816 */ /* 0x000fc6000000004e */
[----:B------:R-:W4:Y:S04]  /*442f0*/  LDL R81, [R1+0xb68] ;  /* 0x000b680001517983 */ /* 0x000f280000100800 */
[----:B0-----:R-:W4:Y:S01]  /*44300*/  LDL R83, [R1+0xb64] ;  /* 0x000b640001537983 */ /* 0x001f220000100800 */
[----:B--2---:R-:W-:Y:S01]  /*44310*/  @!P4 IMAD.MOV.U32 R87, RZ, RZ, R86 ;  /* 0x000000ffff57c224 */ /* 0x004fe200078e0056 */
[----:B------:R-:W-:-:S05]  /*44320*/  @!P4 MOV R86, R85 ;  /* 0x000000550056c202 */ /* 0x000fca0000000f00 */
[----:B------:R-:W2:Y:S04]  /*44330*/  @!P4 LDG.E.U16 R80, desc[UR20][R86.64] ;  /* 0x000000145650c981 */ /* 0x000ea8000c1e1500 */
[----:B------:R-:W4:Y:S01]  /*44340*/  @!P4 LDG.E.U16 R79, desc[UR20][R2.64] ;  /* 0x00000014024fc981 */ /* 0x000f22000c1e1500 */
[----:B------:R-:W-:Y:S02]  /*44350*/  @!P4 IMAD.MOV.U32 R85, RZ, RZ, R84 ;  /* 0x000000ffff55c224 */ /* 0x000fe400078e0054 */
[----:B------:R-:W-:-:S05]  /*44360*/  @!P4 IMAD.MOV.U32 R84, RZ, RZ, R49 ;  /* 0x000000ffff54c224 */ /* 0x000fca00078e0031 */
[----:B------:R-:W4:Y:S01]  /*44370*/  @!P4 LDG.E.U16 R78, desc[UR20][R84.64] ;  /* 0x00000014544ec981 */ /* 0x000f22000c1e1500 */
[----:B------:R-:W-:-:S03]  /*44380*/  PRMT R77, RZ, 0x7610, R77 ;  /* 0x00007610ff4d7816 */ /* 0x000fc6000000004d */
[----:B---3--:R-:W-:Y:S04]  /*44390*/  STL [R1+0x1c74], R82 ;  /* 0x001c745201007387 */ /* 0x008fe80000100800 */
[----:B--2---:R4:W-:Y:S04]  /*443a0*/  STL [R1+0x1c78], R80 ;  /* 0x001c785001007387 */ /* 0x0049e80000100800 */
[----:B------:R-:W2:Y:S04]  /*443b0*/  LDL R3, [R1+0xba4] ;  /* 0x000ba40001037983 */ /* 0x000ea80000100800 */
[----:B------:R-:W2:Y:S01]  /*443c0*/  LDL R2, [R1+0xba8] ;  /* 0x000ba80001027983 */ /* 0x000ea20000100800 */
[----:B----4-:R-:W-:-:S03]  /*443d0*/  @!P4 IMAD.MOV.U32 R80, RZ, RZ, R81 ;  /* 0x000000ffff50c224 */ /* 0x010fc600078e0051 */
[----:B------:R0:W-:Y:S01]  /*443e0*/  STL [R1+0x1c7c], R79 ;  /* 0x001c7c4f01007387 */ /* 0x0001e20000100800 */
[----:B------:R-:W-:-:S03]  /*443f0*/  @!P4 IMAD.MOV.U32 R81, RZ, RZ, R83 ;  /* 0x000000ffff51c224 */ /* 0x000fc600078e0053 */
[----:B------:R-:W3:Y:S04]  /*44400*/  LDL R82, [R1+0xbe4] ;  /* 0x000be40001527983 */ /* 0x000ee80000100800 */
[----:B------:R-:W4:Y:S04]  /*44410*/  LDL R49, [R1+0xbe8] ;  /* 0x000be80001317983 */ /* 0x000f280000100800 */
[----:B------:R1:W-:Y:S04]  /*44420*/  STL [R1+0x1c80], R78 ;  /* 0x001c804e01007387 */ /* 0x0003e80000100800 */
[----:B------:R-:W4:Y:S01]  /*44430*/  @!P4 LDG.E.U16 R77, desc[UR20][R80.64] ;  /* 0x00000014504dc981 */ /* 0x000f22000c1e1500 */
[----:B------:R-:W-:-:S02]  /*44440*/  PRMT R76, RZ, 0x7610, R76 ;  /* 0x00007610ff4c7816 */ /* 0x000fc4000000004c */
[----:B------:R-:W-:Y:S01]  /*44450*/  PRMT R75, RZ, 0x7610, R75 ;  /* 0x00007610ff4b7816 */ /* 0x000fe2000000004b */
[----:B0-----:R-:W4:Y:S01]  /*44460*/  LDL R79, [R1+0xc64] ;  /* 0x000c6400014f7983 */ /* 0x001f220000100800 */
[----:B------:R-:W-:-:S03]  /*44470*/  PRMT R74, RZ, 0x7610, R74 ;  /* 0x00007610ff4a7816 */ /* 0x000fc6000000004a */
[----:B-1----:R-:W4:Y:S04]  /*44480*/  LDL R78, [R1+0xc68] ;  /* 0x000c6800014e7983 */ /* 0x002f280000100800 */
[----:B------:R-:W4:Y:S04]  /*44490*/  LDL R81, [R1+0xc24] ;  /* 0x000c240001517983 */ /* 0x000f280000100800 */
[----:B------:R-:W4:Y:S04]  /*444a0*/  LDL R80, [R1+0xc28] ;  /* 0x000c280001507983 */ /* 0x000f280000100800 */
[----:B--2---:R-:W2:Y:S01]  /*444b0*/  @!P4 LDG.E.U16 R76, desc[UR20][R2.64] ;  /* 0x00000014024cc981 */ /* 0x004ea2000c1e1500 */
[----:B---3--:R-:W-:-:S02]  /*444c0*/  @!P4 IMAD.MOV.U32 R83, RZ, RZ, R82 ;  /* 0x000000ffff53c224 */ /* 0x008fc400078e0052 */
[----:B----4-:R-:W-:-:S05]  /*444d0*/  @!P4 IMAD.MOV.U32 R82, RZ, RZ, R49 ;  /* 0x000000ffff52c224 */ /* 0x010fca00078e0031 */
[----:B------:R-:W3:Y:S04]  /*444e0*/  @!P4 LDG.E.U16 R75, desc[UR20][R82.64] ;  /* 0x00000014524bc981 */ /* 0x000ee8000c1e1500 */
[----:B------:R-:W-:Y:S04]  /*444f0*/  STL [R1+0x1c84], R77 ;  /* 0x001c844d01007387 */ /* 0x000fe80000100800 */
[----:B------:R-:W4:Y:S04]  /*44500*/  LDL R3, [R1+0xca4] ;  /* 0x000ca40001037983 */ /* 0x000f280000100800 */
[----:B------:R-:W4:Y:S04]  /*44510*/  LDL R2, [R1+0xca8] ;  /* 0x000ca80001027983 */ /* 0x000f280000100800 */
[----:B------:R0:W4:Y:S01]  /*44520*/  @!P4 LDG.E.U16 R74, desc[UR20][R80.64] ;  /* 0x00000014504ac981 */ /* 0x000122000c1e1500 */
[----:B------:R-:W-:-:S02]  /*44530*/  PRMT R73, RZ, 0x7610, R73 ;  /* 0x00007610ff497816 */ /* 0x000fc40000000049 */
[----:B------:R-:W-:Y:S01]  /*44540*/  PRMT R72, RZ, 0x7610, R72 ;  /* 0x00007610ff487816 */ /* 0x000fe20000000048 */
[----:B0-----:R-:W-:Y:S02]  /*44550*/  @!P4 IMAD.MOV.U32 R80, RZ, RZ, R78 ;  /* 0x000000ffff50c224 */ /* 0x001fe400078e004e */
[----:B------:R-:W-:-:S05]  /*44560*/  @!P4 IMAD.MOV.U32 R81, RZ, RZ, R79 ;  /* 0x000000ffff51c224 */ /* 0x000fca00078e004f */
[----:B------:R-:W4:Y:S04]  /*44570*/  @!P4 LDG.E.U16 R73, desc[UR20][R80.64] ;  /* 0x000000145049c981 */ /* 0x000f28000c1e1500 */
[----:B--2---:R0:W-:Y:S04]  /*44580*/  STL [R1+0x1c88], R76 ;  /* 0x001c884c01007387 */ /* 0x0041e80000100800 */
[----:B------:R-:W2:Y:S04]  /*44590*/  LDL R49, [R1+0xce8] ;  /* 0x000ce80001317983 */ /* 0x000ea80000100800 */
[----:B0-----:R-:W2:Y:S04]  /*445a0*/  LDL R76, [R1+0xce4] ;  /* 0x000ce400014c7983 */ /* 0x001ea80000100800 */
[----:B---3--:R4:W-:Y:S02]  /*445b0*/  STL [R1+0x1c8c], R75 ;  /* 0x001c8c4b01007387 */ /* 0x0089e40000100800 */
[----:B----4-:R-:W-:-:S02]  /*445c0*/  @!P4 IMAD.MOV.U32 R75, RZ, RZ, R3 ;  /* 0x000000ffff4bc224 */ /* 0x010fc400078e0003 */
[----:B------:R0:W-:Y:S04]  /*445d0*/  STL [R1+0x1c90], R74 ;  /* 0x001c904a01007387 */ /* 0x0001e80000100800 */
[----:B------:R-:W3:Y:S04]  /*445e0*/  LDL R78, [R1+0xd24] ;  /* 0x000d2400014e7983 */ /* 0x000ee80000100800 */
[----:B------:R-:W4:Y:S01]  /*445f0*/  LDL R77, [R1+0xd28] ;  /* 0x000d2800014d7983 */ /* 0x000f220000100800 */
[----:B0-----:R-:W-:-:S05]  /*44600*/  @!P4 IMAD.MOV.U32 R74, RZ, RZ, R2 ;  /* 0x000000ffff4ac224 */ /* 0x001fca00078e0002 */
[----:B------:R-:W4:Y:S01]  /*44610*/  @!P4 LDG.E.U16 R72, desc[UR20][R74.64] ;  /* 0x000000144a48c981 */ /* 0x000f22000c1e1500 */
[----:B------:R-:W-:Y:S02]  /*44620*/  PRMT R71, RZ, 0x7610, R71 ;  /* 0x00007610ff477816 */ /* 0x000fe40000000047 */
[----:B------:R-:W-:Y:S01]  /*44630*/  PRMT R70, RZ, 0x7610, R70 ;  /* 0x00007610ff467816 */ /* 0x000fe20000000046 */
[----:B------:R0:W-:Y:S04]  /*44640*/  STL [R1+0x1c94], R73 ;  /* 0x001c944901007387 */ /* 0x0001e80000100800 */
[----:B------:R-:W4:Y:S04]  /*44650*/  LDL R3, [R1+0xd64] ;  /* 0x000d640001037983 */ /* 0x000f280000100800 */
[----:B------:R-:W4:Y:S01]  /*44660*/  LDL R2, [R1+0xd68] ;  /* 0x000d680001027983 */ /* 0x000f220000100800 */
[----:B--2---:R-:W-:-:S02]  /*44670*/  @!P4 IMAD.MOV.U32 R80, RZ, RZ, R49 ;  /* 0x000000ffff50c224 */ /* 0x004fc400078e0031 */
[----:B------:R-:W-:-:S05]  /*44680*/  @!P4 IMAD.MOV.U32 R81, RZ, RZ, R76 ;  /* 0x000000ffff51c224 */ /* 0x000fca00078e004c */
[----:B------:R-:W2:Y:S01]  /*44690*/  @!P4 LDG.E.U16 R71, desc[UR20][R80.64] ;  /* 0x000000145047c981 */ /* 0x000ea2000c1e1500 */
[----:B---3--:R-:W-:Y:S02]  /*446a0*/  @!P4 IMAD.MOV.U32 R79, RZ, RZ, R78 ;  /* 0x000000ffff4fc224 */ /* 0x008fe400078e004e */
[----:B----4-:R-:W-:-:S05]  /*446b0*/  @!P4 IMAD.MOV.U32 R78, RZ, RZ, R77 ;  /* 0x000000ffff4ec224 */ /* 0x010fca00078e004d */
[----:B------:R1:W3:Y:S04]  /*446c0*/  @!P4 LDG.E.U16 R70, desc[UR20][R78.64] ;  /* 0x000000144e46c981 */ /* 0x0002e8000c1e1500 */
[----:B------:R4:W-:Y:S04]  /*446d0*/  STL [R1+0x1c98], R72 ;  /* 0x001c984801007387 */ /* 0x0009e80000100800 */
[----:B------:R-:W3:Y:S04]  /*446e0*/  LDL R76, [R1+0xda4] ;  /* 0x000da400014c7983 */ /* 0x000ee80000100800 */
[----:B------:R-:W3:Y:S04]  /*446f0*/  LDL R75, [R1+0xda8] ;  /* 0x000da800014b7983 */ /* 0x000ee80000100800 */
[----:B------:R-:W3:Y:S04]  /*44700*/  LDL R74, [R1+0xde4] ;  /* 0x000de400014a7983 */ /* 0x000ee80000100800 */
[----:B------:R-:W3:Y:S01]  /*44710*/  LDL R49, [R1+0xde8] ;  /* 0x000de80001317983 */ /* 0x000ee20000100800 */
[----:B------:R-:W-:Y:S01]  /*44720*/  PRMT R69, RZ, 0x7610, R69 ;  /* 0x00007610ff457816 */ /* 0x000fe20000000045 */
[----:B-1----:R-:W-:Y:S01]  /*44730*/  @!P4 IMAD.MOV.U32 R78, RZ, RZ, R2 ;  /* 0x000000ffff4ec224 */ /* 0x002fe200078e0002 */
[----:B------:R-:W-:Y:S01]  /*44740*/  PRMT R68, RZ, 0x7610, R68 ;  /* 0x00007610ff447816 */ /* 0x000fe20000000044 */
[----:B------:R-:W-:Y:S01]  /*44750*/  @!P4 IMAD.MOV.U32 R79, RZ, RZ, R3 ;  /* 0x000000ffff4fc224 */ /* 0x000fe200078e0003 */
[----:B------:R-:W-:-:S04]  /*44760*/  PRMT R67, RZ, 0x7610, R67 ;  /* 0x00007610ff437816 */ /* 0x000fc80000000043 */
[----:B------:R-:W3:Y:S04]  /*44770*/  @!P4 LDG.E.U16 R69, desc[UR20][R78.64] ;  /* 0x000000144e45c981 */ /* 0x000ee8000c1e1500 */
[----:B--2---:R1:W-:Y:S04]  /*44780*/  STL [R1+0x1c9c], R71 ;  /* 0x001c9c4701007387 */ /* 0x0043e80000100800 */
[----:B0-----:R-:W2:Y:S04]  /*44790*/  LDL R73, [R1+0xe24] ;  /* 0x000e240001497983 */ /* 0x001ea80000100800 */
[----:B----4-:R-:W2:Y:S04]  /*447a0*/  LDL R72, [R1+0xe28] ;  /* 0x000e280001487983 */ /* 0x010ea80000100800 */
[----:B---3--:R0:W-:Y:S04]  /*447b0*/  STL [R1+0x1ca0], R70 ;  /* 0x001ca04601007387 */ /* 0x0081e80000100800 */
[----:B------:R-:W3:Y:S01]  /*447c0*/  LDL R3, [R1+0xe64] ;  /* 0x000e640001037983 */ /* 0x000ee20000100800 */
[----:B-1----:R-:W-:-:S03]  /*447d0*/  @!P4 IMAD.MOV.U32 R71, RZ, RZ, R76 ;  /* 0x000000ffff47c224 */ /* 0x002fc600078e004c */
[----:B------:R-:W4:Y:S01]  /*447e0*/  LDL R2, [R1+0xe68] ;  /* 0x000e680001027983 */ /* 0x000f220000100800 */
[----:B0-----:R-:W-:Y:S02]  /*447f0*/  @!P4 IMAD.MOV.U32 R70, RZ, RZ, R75 ;  /* 0x000000ffff46c224 */ /* 0x001fe400078e004b */
[----:B------:R-:W-:-:S03]  /*44800*/  @!P4 IMAD.MOV.U32 R75, RZ, RZ, R74 ;  /* 0x000000ffff4bc224 */ /* 0x000fc600078e004a */
[----:B------:R-:W3:Y:S01]  /*44810*/  @!P4 LDG.E.U16 R68, desc[UR20][R70.64] ;  /* 0x000000144644c981 */ /* 0x000ee2000c1e1500 */
[----:B------:R-:W-:-:S05]  /*44820*/  @!P4 IMAD.MOV.U32 R74, RZ, RZ, R49 ;  /* 0x000000ffff4ac224 */ /* 0x000fca00078e0031 */
[----:B------:R-:W4:Y:S01]  /*44830*/  @!P4 LDG.E.U16 R67, desc[UR20][R74.64] ;  /* 0x000000144a43c981 */ /* 0x000f22000c1e1500 */
[----:B------:R-:W-:-:S03]  /*44840*/  PRMT R66, RZ, 0x7610, R66 ;  /* 0x00007610ff427816 */ /* 0x000fc60000000042 */
[----:B------:R0:W-:Y:S04]  /*44850*/  STL [R1+0x1ca4], R69 ;  /* 0x001ca44501007387 */ /* 0x0001e80000100800 */
[----:B--2---:R1:W2:Y:S04]  /*44860*/  @!P4 LDG.E.U16 R66, desc[UR20][R72.64] ;  /* 0x000000144842c981 */ /* 0x0042a8000c1e1500 */
[----:B---3--:R3:W-:Y:S04]  /*44870*/  STL [R1+0x1ca8], R68 ;  /* 0x001ca84401007387 */ /* 0x0087e80000100800 */
[----:B------:R-:W3:Y:S04]  /*44880*/  LDL R71, [R1+0xea4] ;  /* 0x000ea40001477983 */ /* 0x000ee80000100800 */
[----:B------:R-:W3:Y:S04]  /*44890*/  LDL R49, [R1+0xea8] ;  /* 0x000ea80001317983 */ /* 0x000ee80000100800 */
[----:B----4-:R4:W-:Y:S04]  /*448a0*/  STL [R1+0x1cac], R67 ;  /* 0x001cac4301007387 */ /* 0x0109e80000100800 */
[----:B------:R-:W3:Y:S04]  /*448b0*/  LDL R70, [R1+0xee4] ;  /* 0x000ee40001467983 */ /* 0x000ee80000100800 */
[----:B0-----:R-:W3:Y:S01]  /*448c0*/  LDL R69, [R1+0xee8] ;  /* 0x000ee80001457983 */ /* 0x001ee20000100800 */
[----:B------:R-:W-:Y:S01]  /*448d0*/  PRMT R65, RZ, 0x7610, R65 ;  /* 0x00007610ff417816 */ /* 0x000fe20000000041 */
[----:B-1----:R-:W-:-:S02]  /*448e0*/  @!P4 IMAD.MOV.U32 R72, RZ, RZ, R2 ;  /* 0x000000ffff48c224 */ /* 0x002fc400078e0002 */
[----:B------:R-:W-:Y:S01]  /*448f0*/  @!P4 IMAD.MOV.U32 R73, RZ, RZ, R3 ;  /* 0x000000ffff49c224 */ /* 0x000fe200078e0003 */
[----:B------:R-:W-:-:S04]  /*44900*/  PRMT R64, RZ, 0x7610, R64 ;  /* 0x00007610ff407816 */ /* 0x000fc80000000040 */
[----:B------:R0:W3:Y:S01]  /*44910*/  @!P4 LDG.E.U16 R65, desc[UR20][R72.64] ;  /* 0x000000144841c981 */ /* 0x0000e2000c1e1500 */
[----:B------:R-:W-:-:S03]  /*44920*/  PRMT R63, RZ, 0x7610, R63 ;  /* 0x00007610ff3f7816 */ /* 0x000fc6000000003f */
[----:B--2---:R1:W-:Y:S04]  /*44930*/  STL [R1+0x1cb4], R66 ;  /* 0x001cb44201007387 */ /* 0x0043e80000100800 */
[----:B---3--:R-:W2:Y:S04]  /*44940*/  LDL R68, [R1+0xf24] ;  /* 0x000f240001447983 */ /* 0x008ea80000100800 */
[----:B----4-:R-:W3:Y:S04]  /*44950*/  LDL R67, [R1+0xf28] ;  /* 0x000f280001437983 */ /* 0x010ee80000100800 */
[----:B------:R-:W4:Y:S04]  /*44960*/  LDL R3, [R1+0xf64] ;  /* 0x000f640001037983 */ /* 0x000f280000100800 */
[----:B------:R-:W4:Y:S01]  /*44970*/  LDL R2, [R1+0xf68] ;  /* 0x000f680001027983 */ /* 0x000f220000100800 */
[----:B0-----:R-:W-:-:S02]  /*44980*/  @!P4 IMAD.MOV.U32 R73, RZ, RZ, R71 ;  /* 0x000000ffff49c224 */ /* 0x001fc400078e0047 */
[----:B------:R-:W-:-:S05]  /*44990*/  @!P4 IMAD.MOV.U32 R72, RZ, RZ, R49 ;  /* 0x000000ffff48c224 */ /* 0x000fca00078e0031 */
[----:B------:R-:W4:Y:S01]  /*449a0*/  @!P4 LDG.E.U16 R64, desc[UR20][R72.64] ;  /* 0x000000144840c981 */ /* 0x000f22000c1e1500 */
[----:B------:R-:W-:Y:S02]  /*449b0*/  @!P4 IMAD.MOV.U32 R71, RZ, RZ, R70 ;  /* 0x000000ffff47c224 */ /* 0x000fe400078e0046 */
[----:B------:R-:W-:-:S05]  /*449c0*/  @!P4 IMAD.MOV.U32 R70, RZ, RZ, R69 ;  /* 0x000000ffff46c224 */ /* 0x000fca00078e0045 */
[----:B------:R4:W4:Y:S04]  /*449d0*/  @!P4 LDG.E.U16 R63, desc[UR20][R70.64] ;  /* 0x00000014463fc981 */ /* 0x000928000c1e1500 */
[----:B------:R0:W-:Y:S04]  /*449e0*/  STL [R1+0x1cb8], R65 ;  /* 0x001cb84101007387 */ /* 0x0001e80000100800 */
[----:B-1----:R-:W4:Y:S04]  /*449f0*/  LDL R66, [R1+0xfa4] ;  /* 0x000fa40001427983 */ /* 0x002f280000100800 */
[----:B------:R-:W4:Y:S01]  /*44a00*/  LDL R49, [R1+0xfa8] ;  /* 0x000fa80001317983 */ /* 0x000f220000100800 */
[----:B------:R-:W-:Y:S01]  /*44a10*/  PRMT R62, RZ, 0x7610, R62 ;  /* 0x00007610ff3e7816 */ /* 0x000fe2000000003e */
[----:B--2---:R-:W-:-:S02]  /*44a20*/  @!P4 IMAD.MOV.U32 R69, RZ, RZ, R68 ;  /* 0x000000ffff45c224 */ /* 0x004fc400078e0044 */
[----:B---3--:R-:W-:Y:S02]  /*44a30*/  @!P4 IMAD.MOV.U32 R68, RZ, RZ, R67 ;  /* 0x000000ffff44c224 */ /* 0x008fe400078e0043 */
[----:B----4-:R-:W-:-:S03]  /*44a40*/  @!P4 IMAD.MOV.U32 R71, RZ, RZ, R3 ;  /* 0x000000ffff47c224 */ /* 0x010fc600078e0003 */
[----:B------:R-:W2:Y:S01]  /*44a50*/  @!P4 LDG.E.U16 R62, desc[UR20][R68.64] ;  /* 0x00000014443ec981 */ /* 0x000ea2000c1e1500 */
[----:B------:R-:W-:-:S03]  /*44a60*/  @!P4 IMAD.MOV.U32 R70, RZ, RZ, R2 ;  /* 0x000000ffff46c224 */ /* 0x000fc600078e0002 */
[----:B------:R1:W-:Y:S04]  /*44a70*/  STL [R1+0x1cbc], R64 ;  /* 0x001cbc4001007387 */ /* 0x0003e80000100800 */
[----:B0-----:R-:W3:Y:S04]  /*44a80*/  LDL R65, [R1+0xfe4] ;  /* 0x000fe40001417983 */ /* 0x001ee80000100800 */
[----:B-1----:R-:W4:Y:S04]  /*44a90*/  LDL R64, [R1+0xfe8] ;  /* 0x000fe80001407983 */ /* 0x002f280000100800 */
[----:B------:R0:W-:Y:S04]  /*44aa0*/  STL [R1+0x1cc0], R63 ;  /* 0x001cc03f01007387 */ /* 0x0001e80000100800 */
[----:B------:R-:W2:Y:S04]  /*44ab0*/  LDL R69, [R1+0x1024] ;  /* 0x0010240001457983 */ /* 0x000ea80000100800 */
[----:B------:R-:W2:Y:S04]  /*44ac0*/  LDL R68, [R1+0x1028] ;  /* 0x0010280001447983 */ /* 0x000ea80000100800 */
[----:B------:R-:W2:Y:S04]  /*44ad0*/  LDL R3, [R1+0x1064] ;  /* 0x0010640001037983 */ /* 0x000ea80000100800 */
[----:B------:R-:W2:Y:S01]  /*44ae0*/  LDL R2, [R1+0x1068] ;  /* 0x0010680001027983 */ /* 0x000ea20000100800 */
[----:B------:R-:W-:Y:S01]  /*44af0*/  @!P4 IMAD.MOV.U32 R67, RZ, RZ, R66 ;  /* 0x000000ffff43c224 */ /* 0x000fe200078e0042 */
[----:B------:R-:W-:Y:S01]  /*44b00*/  PRMT R61, RZ, 0x7610, R61 ;  /* 0x00007610ff3d7816 */ /* 0x000fe2000000003d */
[----:B------:R-:W-:Y:S01]  /*44b10*/  @!P4 IMAD.MOV.U32 R66, RZ, RZ, R49 ;  /* 0x000000ffff42c224 */ /* 0x000fe200078e0031 */
[----:B------:R-:W-:Y:S01]  /*44b20*/  PRMT R60, RZ, 0x7610, R60 ;  /* 0x00007610ff3c7816 */ /* 0x000fe2000000003c */
[----:B0-----:R-:W2:Y:S04]  /*44b30*/  LDL R63, [R1+0x10a4] ;  /* 0x0010a400013f7983 */ /* 0x001ea80000100800 */
[----:B------:R-:W2:Y:S01]  /*44b40*/  LDL R49, [R1+0x10a8] ;  /* 0x0010a80001317983 */ /* 0x000ea20000100800 */
[----:B------:R-:W-:-:S03]  /*44b50*/  PRMT R58, RZ, 0x7610, R58 ;  /* 0x00007610ff3a7816 */ /* 0x000fc6000000003a */
[----:B------:R3:W2:Y:S04]  /*44b60*/  @!P4 LDG.E.U16 R61, desc[UR20][R70.64] ;  /* 0x00000014463dc981 */ /* 0x0006a8000c1e1500 */
[----:B------:R-:W2:Y:S04]  /*44b70*/  @!P4 LDG.E.U16 R60, desc[UR20][R66.64] ;  /* 0x00000014423cc981 */ /* 0x000ea8000c1e1500 */
[----:B------:R-:W2:Y:S04]  /*44b80*/  LDL R67, [R1+0x10e4] ;  /* 0x0010e40001437983 */ /* 0x000ea80000100800 */
[----:B------:R-:W2:Y:S01]  /*44b90*/  LDL R66, [R1+0x10e8] ;  /* 0x0010e80001427983 */ /* 0x000ea20000100800 */
[----:B---3--:R-:W-:-:S03]  /*44ba0*/  @!P4 IMAD.MOV.U32 R71, RZ, RZ, R65 ;  /* 0x000000ffff47c224 */ /* 0x008fc600078e0041 */
[----:B------:R-:W3:Y:S01]  /*44bb0*/  LDL R65, [R1+0x1124] ;  /* 0x0011240001417983 */ /* 0x000ee20000100800 */
[----:B----4-:R-:W-:-:S03]  /*44bc0*/  @!P4 IMAD.MOV.U32 R70, RZ, RZ, R64 ;  /* 0x000000ffff46c224 */ /* 0x010fc600078e0040 */
[----:B------:R-:W4:Y:S04]  /*44bd0*/  LDL R64, [R1+0x1128] ;  /* 0x0011280001407983 */ /* 0x000f280000100800 */
[----:B--2---:R0:W2:Y:S02]  /*44be0*/  @!P4 LDG.E.U16 R58, desc[UR20][R68.64] ;  /* 0x00000014443ac981 */ /* 0x0040a4000c1e1500 */
[----:B0-----:R-:W-:Y:S02]  /*44bf0*/  @!P4 IMAD.MOV.U32 R69, RZ, RZ, R3 ;  /* 0x000000ffff45c224 */ /* 0x001fe400078e0003 */
[----:B------:R-:W2:Y:S01]  /*44c00*/  LDL R3, [R1+0x1164] ;  /* 0x0011640001037983 */ /* 0x000ea20000100800 */
[----:B------:R-:W-:-:S03]  /*44c10*/  @!P4 IMAD.MOV.U32 R68, RZ, RZ, R2 ;  /* 0x000000ffff44c224 */ /* 0x000fc600078e0002 */
[----:B------:R-:W2:Y:S01]  /*44c20*/  LDL R2, [R1+0x1168] ;  /* 0x0011680001027983 */ /* 0x000ea20000100800 */
[----:B------:R-:W-:Y:S02]  /*44c30*/  PRMT R57, RZ, 0x7610, R57 ;  /* 0x00007610ff397816 */ /* 0x000fe40000000039 */
[----:B------:R-:W-:Y:S02]  /*44c40*/  PRMT R56, RZ, 0x7610, R56 ;  /* 0x00007610ff387816 */ /* 0x000fe40000000038 */
[----:B------:R-:W-:Y:S02]  /*44c50*/  PRMT R55, RZ, 0x7610, R55 ;  /* 0x00007610ff377816 */ /* 0x000fe40000000037 */
[----:B------:R0:W2:Y:S01]  /*44c60*/  @!P4 LDG.E.U16 R57, desc[UR20][R68.64] ;  /* 0x000000144439c981 */ /* 0x0000a2000c1e1500 */
[----:B------:R-:W-:Y:S01]  /*44c70*/  PRMT R54, RZ, 0x7610, R54 ;  /* 0x00007610ff367816 */ /* 0x000fe20000000036 */
[----:B0-----:R-:W-:Y:S02]  /*44c80*/  @!P4 IMAD.MOV.U32 R68, RZ, RZ, R49 ;  /* 0x000000ffff44c224 */ /* 0x001fe400078e0031 */
[----:B------:R-:W-:Y:S01]  /*44c90*/  @!P4 IMAD.MOV.U32 R69, RZ, RZ, R63 ;  /* 0x000000ffff45c224 */ /* 0x000fe200078e003f */
[----:B------:R-:W2:Y:S04]  /*44ca0*/  LDL R49, [R1+0x11a8] ;  /* 0x0011a80001317983 */ /* 0x000ea80000100800 */
[----:B------:R-:W2:Y:S04]  /*44cb0*/  LDL R63, [R1+0x11a4] ;  /* 0x0011a400013f7983 */ /* 0x000ea80000100800 */
[----:B------:R-:W2:Y:S04]  /*44cc0*/  @!P4 LDG.E.U16 R56, desc[UR20][R68.64] ;  /* 0x000000144438c981 */ /* 0x000ea8000c1e1500 */
[----:B------:R3:W2:Y:S04]  /*44cd0*/  @!P4 LDG.E.U16 R55, desc[UR20][R66.64] ;  /* 0x000000144237c981 */ /* 0x0006a8000c1e1500 */
[----:B------:R-:W2:Y:S04]  /*44ce0*/  LDL R69, [R1+0x11e4] ;  /* 0x0011e40001457983 */ /* 0x000ea80000100800 */
[----:B------:R-:W2:Y:S01]  /*44cf0*/  LDL R68, [R1+0x11e8] ;  /* 0x0011e80001447983 */ /* 0x000ea20000100800 */
[----:B---3--:R-:W-:-:S03]  /*44d00*/  @!P4 IMAD.MOV.U32 R67, RZ, RZ, R65 ;  /* 0x000000ffff43c224 */ /* 0x008fc600078e0041 */
[----:B------:R-:W3:Y:S01]  /*44d10*/  LDL R65, [R1+0x1224] ;  /* 0x0012240001417983 */ /* 0x000ee20000100800 */
[----:B----4-:R-:W-:-:S03]  /*44d20*/  @!P4 IMAD.MOV.U32 R66, RZ, RZ, R64 ;  /* 0x000000ffff42c224 */ /* 0x010fc600078e0040 */
[----:B------:R-:W4:Y:S04]  /*44d30*/  LDL R64, [R1+0x1228] ;  /* 0x0012280001407983 */ /* 0x000f280000100800 */
[----:B------:R2:W4:Y:S02]  /*44d40*/  @!P4 LDG.E.U16 R54, desc[UR20][R66.64] ;  /* 0x000000144236c981 */ /* 0x000524000c1e1500 */
[----:B--2---:R-:W-:Y:S02]  /*44d50*/  @!P4 IMAD.MOV.U32 R67, RZ, RZ, R3 ;  /* 0x000000ffff43c224 */ /* 0x004fe400078e0003 */
[----:B------:R-:W2:Y:S01]  /*44d60*/  LDL R3, [R1+0x125c] ;  /* 0x00125c0001037983 */ /* 0x000ea20000100800 */
[----:B------:R-:W-:-:S03]  /*44d70*/  @!P4 IMAD.MOV.U32 R66, RZ, RZ, R2 ;  /* 0x000000ffff42c224 */ /* 0x000fc600078e0002 */
[----:B------:R-:W2:Y:S01]  /*44d80*/  LDL R2, [R1+0x1260] ;  /* 0x0012600001027983 */ /* 0x000ea20000100800 */
[----:B------:R-:W-:Y:S02]  /*44d90*/  PRMT R59, RZ, 0x7610, R59 ;  /* 0x00007610ff3b7816 */ /* 0x000fe4000000003b */
[----:B------:R-:W-:Y:S02]  /*44da0*/  PRMT R53, RZ, 0x7610, R53 ;  /* 0x00007610ff357816 */ /* 0x000fe40000000035 */
[----:B------:R-:W-:Y:S02]  /*44db0*/  PRMT R17, RZ, 0x7610, R17 ;  /* 0x00007610ff117816 */ /* 0x000fe40000000011 */
[----:B------:R0:W2:Y:S04]  /*44dc0*/  @!P4 LDG.E.U16 R59, desc[UR20][R70.64] ;  /* 0x00000014463bc981 */ /* 0x0000a8000c1e1500 */
[----:B------:R-:W2:Y:S01]  /*44dd0*/  @!P4 LDG.E.U16 R53, desc[UR20][R66.64] ;  /* 0x000000144235c981 */ /* 0x000ea2000c1e1500 */
[----:B------:R-:W-:Y:S01]  /*44de0*/  PRMT R51, RZ, 0x7610, R51 ;  /* 0x00007610ff337816 */ /* 0x000fe20000000033 */
[----:B0-----:R-:W-:-:S02]  /*44df0*/  @!P4 IMAD.MOV.U32 R70, RZ, RZ, R49 ;  /* 0x000000ffff46c224 */ /* 0x001fc400078e0031 */
[----:B------:R-:W2:Y:S01]  /*44e00*/  LDL R49, [R1+0xaf0] ;  /* 0x000af00001317983 */ /* 0x000ea20000100800 */
[----:B------:R-:W-:-:S03]  /*44e10*/  @!P4 IMAD.MOV.U32 R71, RZ, RZ, R63 ;  /* 0x000000ffff47c224 */ /* 0x000fc600078e003f */
[----:B------:R-:W2:Y:S04]  /*44e20*/  LDL R67, [R1+0x1294] ;  /* 0x0012940001437983 */ /* 0x000ea80000100800 */
[----:B------:R-:W2:Y:S04]  /*44e30*/  LDL R66, [R1+0x1298] ;  /* 0x0012980001427983 */ /* 0x000ea80000100800 */
[----:B------:R-:W2:Y:S04]  /*44e40*/  LDL R63, [R1+0xaec] ;  /* 0x000aec00013f7983 */ /* 0x000ea80000100800 */
[----:B------:R3:W2:Y:S02]  /*44e50*/  @!P4 LDG.E.U16 R17, desc[UR20][R68.64] ;  /* 0x000000144411c981 */ /* 0x0006a4000c1e1500 */
[----:B---3--:R-:W-:-:S02]  /*44e60*/  @!P4 IMAD.MOV.U32 R69, RZ, RZ, R65 ;  /* 0x000000ffff45c224 */ /* 0x008fc400078e0041 */
[----:B------:R-:W3:Y:S01]  /*44e70*/  LDL R65, [R1+0xb2c] ;  /* 0x000b2c0001417983 */ /* 0x000ee20000100800 */
[----:B----4-:R-:W-:-:S03]  /*44e80*/  @!P4 IMAD.MOV.U32 R68, RZ, RZ, R64 ;  /* 0x000000ffff44c224 */ /* 0x010fc600078e0040 */
[----:B------:R-:W4:Y:S04]  /*44e90*/  LDL R64, [R1+0xb30] ;  /* 0x000b300001407983 */ /* 0x000f280000100800 */
[----:B------:R2:W4:Y:S02]  /*44ea0*/  @!P4 LDG.E.U16 R51, desc[UR20][R68.64] ;  /* 0x000000144433c981 */ /* 0x000524000c1e1500 */
[----:B--2---:R-:W-:Y:S02]  /*44eb0*/  @!P4 MOV R69, R3 ;  /* 0x000000030045c202 */ /* 0x004fe40000000f00 */
[----:B------:R-:W2:Y:S01]  /*44ec0*/  LDL R3, [R1+0xb6c] ;  /* 0x000b6c0001037983 */ /* 0x000ea20000100800 */
[----:B------:R-:W-:-:S03]  /*44ed0*/  @!P4 IMAD.MOV.U32 R68, RZ, RZ, R2 ;  /* 0x000000ffff44c224 */ /* 0x000fc600078e0002 */
[----:B------:R-:W2:Y:S01]  /*44ee0*/  LDL R2, [R1+0xb70] ;  /* 0x000b700001027983 */ /* 0x000ea20000100800 */
[----:B------:R-:W-:Y:S02]  /*44ef0*/  PRMT R50, RZ, 0x7610, R50 ;  /* 0x00007610ff327816 */ /* 0x000fe40000000032 */
[----:B------:R-:W-:Y:S02]  /*44f00*/  PRMT R48, RZ, 0x7610, R48 ;  /* 0x00007610ff307816 */ /* 0x000fe40000000030 */
[----:B------:R-:W-:Y:S02]  /*44f10*/  PRMT R47, RZ, 0x7610, R47 ;  /* 0x00007610ff2f7816 */ /* 0x000fe4000000002f */
[----:B------:R-:W2:Y:S01]  /*44f20*/  @!P4 LDG.E.U16 R50, desc[UR20][R68.64] ;  /* 0x000000144432c981 */ /* 0x000ea2000c1e1500 */
[----:B------:R-:W-:Y:S02]  /*44f30*/  PRMT R52, RZ, 0x7610, R52 ;  /* 0x00007610ff347816 */ /* 0x000fe40000000034 */
[----:B------:R-:W-:-:S04]  /*44f40*/  PRMT R46, RZ, 0x7610, R46 ;  /* 0x00007610ff2e7816 */ /* 0x000fc8000000002e */
[----:B------:R-:W2:Y:S04]  /*44f50*/  @!P4 LDG.E.U16 R52, desc[UR20][R70.64] ;  /* 0x000000144634c981 */ /* 0x000ea8000c1e1500 */
[----:B------:R-:W2:Y:S04]  /*44f60*/  LDL R69, [R1+0xbac] ;  /* 0x000bac0001457983 */ /* 0x000ea80000100800 */
[----:B------:R-:W2:Y:S04]  /*44f70*/  LDL R68, [R1+0xbb0] ;  /* 0x000bb00001447983 */ /* 0x000ea80000100800 */
[----:B------:R0:W2:Y:S02]  /*44f80*/  @!P4 LDG.E.U16 R48, desc[UR20][R66.64] ;  /* 0x000000144230c981 */ /* 0x0000a4000c1e1500 */
[----:B0-----:R-:W-:-:S02]  /*44f90*/  @!P4 IMAD.MOV.U32 R66, RZ, RZ, R49 ;  /* 0x000000ffff42c224 */ /* 0x001fc400078e0031 */
[----:B------:R-:W-:Y:S01]  /*44fa0*/  @!P4 IMAD.MOV.U32 R67, RZ, RZ, R63 ;  /* 0x000000ffff43c224 */ /* 0x000fe200078e003f */
[----:B------:R-:W2:Y:S04]  /*44fb0*/  LDL R49, [R1+0xbf0] ;  /* 0x000bf00001317983 */ /* 0x000ea80000100800 */
[----:B------:R-:W2:Y:S04]  /*44fc0*/  LDL R63, [R1+0xbec] ;  /* 0x000bec00013f7983 */ /* 0x000ea80000100800 */
[----:B------:R3:W2:Y:S02]  /*44fd0*/  @!P4 LDG.E.U16 R47, desc[UR20][R66.64] ;  /* 0x00000014422fc981 */ /* 0x0006a4000c1e1500 */
[----:B---3--:R-:W-:-:S02]  /*44fe0*/  @!P4 IMAD.MOV.U32 R67, RZ, RZ, R65 ;  /* 0x000000ffff43c224 */ /* 0x008fc400078e0041 */
[----:B------:R-:W3:Y:S01]  /*44ff0*/  LDL R65, [R1+0xc2c] ;  /* 0x000c2c0001417983 */ /* 0x000ee20000100800 */
[----:B----4-:R-:W-:-:S03]  /*45000*/  @!P4 IMAD.MOV.U32 R66, RZ, RZ, R64 ;  /* 0x000000ffff42c224 */ /* 0x010fc600078e0040 */
[----:B------:R-:W4:Y:S04]  /*45010*/  LDL R64, [R1+0xc30] ;  /* 0x000c300001407983 */ /* 0x000f280000100800 */
[----:B------:R-:W4:Y:S04]  /*45020*/  @!P4 LDG.E.U16 R46, desc[UR20][R66.64] ;  /* 0x00000014422ec981 */ /* 0x000f28000c1e1500 */
[----:B------:R-:W4:Y:S04]  /*45030*/  LDL R67, [R1+0xc6c] ;  /* 0x000c6c0001437983 */ /* 0x000f280000100800 */
[----:B------:R-:W4:Y:S01]  /*45040*/  LDL R66, [R1+0xc70] ;  /* 0x000c700001427983 */ /* 0x000f220000100800 */
[----:B--2---:R-:W-:-:S03]  /*45050*/  @!P4 IMAD.MOV.U32 R71, RZ, RZ, R3 ;  /* 0x000000ffff47c224 */ /* 0x004fc600078e0003 */
[----:B------:R-:W2:Y:S01]  /*45060*/  LDL R3, [R1+0xcac] ;  /* 0x000cac0001037983 */ /* 0x000ea20000100800 */
[----:B------:R-:W-:-:S03]  /*45070*/  @!P4 IMAD.MOV.U32 R70, RZ, RZ, R2 ;  /* 0x000000ffff46c224 */ /* 0x000fc600078e0002 */
[----:B------:R-:W2:Y:S01]  /*45080*/  LDL R2, [R1+0xcb0] ;  /* 0x000cb00001027983 */ /* 0x000ea20000100800 */
[----:B------:R-:W-:Y:S02]  /*45090*/  PRMT R44, RZ, 0x7610, R44 ;  /* 0x00007610ff2c7816 */ /* 0x000fe4000000002c */
[----:B------:R-:W-:Y:S02]  /*450a0*/  PRMT R43, RZ, 0x7610, R43 ;  /* 0x00007610ff2b7816 */ /* 0x000fe4000000002b */
[----:B------:R-:W-:Y:S02]  /*450b0*/  PRMT R42, RZ, 0x7610, R42 ;  /* 0x00007610ff2a7816 */ /* 0x000fe4000000002a */
[----:B------:R-:W-:Y:S01]  /*450c0*/  PRMT R41, RZ, 0x7610, R41 ;  /* 0x00007610ff297816 */ /* 0x000fe20000000029 */
[----:B------:R0:W2:Y:S02]  /*450d0*/  @!P4 LDG.E.U16 R44, desc[UR20][R68.64] ;  /* 0x00000014442cc981 */ /* 0x0000a4000c1e1500 */
[----:B0-----:R-:W-:-:S02]  /*450e0*/  @!P4 IMAD.MOV.U32 R68, RZ, RZ, R49 ;  /* 0x000000ffff44c224 */ /* 0x001fc400078e0031 */
[----:B------:R-:W2:Y:S01]  /*450f0*/  LDL R49, [R1+0xcf0] ;  /* 0x000cf00001317983 */ /* 0x000ea20000100800 */
[----:B------:R-:W-:-:S03]  /*45100*/  @!P4 IMAD.MOV.U32 R69, RZ, RZ, R63 ;  /* 0x000000ffff45c224 */ /* 0x000fc600078e003f */
[----:B------:R-:W2:Y:S04]  /*45110*/  LDL R63, [R1+0xcec] ;  /* 0x000cec00013f7983 */ /* 0x000ea80000100800 */
[----:B------:R3:W2:Y:S02]  /*45120*/  @!P4 LDG.E.U16 R43, desc[UR20][R68.64] ;  /* 0x00000014442bc981 */ /* 0x0006a4000c1e1500 */
[----:B---3--:R-:W-:Y:S02]  /*45130*/  @!P4 IMAD.MOV.U32 R69, RZ, RZ, R65 ;  /* 0x000000ffff45c224 */ /* 0x008fe400078e0041 */
[----:B------:R-:W3:Y:S01]  /*45140*/  LDL R65, [R1+0xd2c] ;  /* 0x000d2c0001417983 */ /* 0x000ee20000100800 */
[----:B----4-:R-:W-:-:S03]  /*45150*/  @!P4 IMAD.MOV.U32 R68, RZ, RZ, R64 ;  /* 0x000000ffff44c224 */ /* 0x010fc600078e0040 */
[----:B------:R-:W4:Y:S04]  /*45160*/  LDL R64, [R1+0xd30] ;  /* 0x000d300001407983 */ /* 0x000f280000100800 */
[----:B------:R-:W4:Y:S04]  /*45170*/  @!P4 LDG.E.U16 R42, desc[UR20][R68.64] ;  /* 0x00000014442ac981 */ /* 0x000f28000c1e1500 */
[----:B------:R-:W4:Y:S04]  /*45180*/  LDL R69, [R1+0xd6c] ;  /* 0x000d6c0001457983 */ /* 0x000f280000100800 */
[----:B------:R2:W4:Y:S04]  /*45190*/  @!P4 LDG.E.U16 R41, desc[UR20][R66.64] ;  /* 0x000000144229c981 */ /* 0x000528000c1e1500 */
        /* <DEDUP_REMOVED lines=8> */
[----:B------:R0:W2:Y:S01]  /*45220*/  @!P4 LDG.E.U16 R40, desc[UR20][R66.64] ;  /* 0x000000144228c981 */ /* 0x0000a2000c1e1500 */
[----:B------:R-:W-:-:S03]  /*45230*/  PRMT R37, RZ, 0x7610, R37 ;  /* 0x00007610ff257816 */ /* 0x000fc60000000025 */
[----:B------:R3:W2:Y:S01]  /*45240*/  @!P4 LDG.E.U16 R45, desc[UR20][R70.64] ;  /* 0x00000014462dc981 */ /* 0x0006a2000c1e1500 */
[----:B0-----:R-:W-:-:S03]  /*45250*/  @!P4 IMAD.MOV.U32 R66, RZ, RZ, R49 ;  /* 0x000000ffff42c224 */ /* 0x001fc600078e0031 */
[----:B------:R-:W2:Y:S01]  /*45260*/  LDL R49, [R1+0xdf0] ;  /* 0x000df00001317983 */ /* 0x000ea20000100800 */
[----:B------:R-:W-:-:S03]  /*45270*/  @!P4 IMAD.MOV.U32 R67, RZ, RZ, R63 ;  /* 0x000000ffff43c224 */ /* 0x000fc600078e003f */
[----:B------:R-:W2:Y:S04]  /*45280*/  LDL R63, [R1+0xdec] ;  /* 0x000dec00013f7983 */ /* 0x000ea80000100800 */
[----:B------:R-:W2:Y:S04]  /*45290*/  @!P4 LDG.E.U16 R39, desc[UR20][R66.64] ;  /* 0x000000144227c981 */ /* 0x000ea8000c1e1500 */
        /* <DEDUP_REMOVED lines=17> */
[----:B------:R-:W2:Y:S01]  /*453b0*/  LDL R49, [R1+0xef0] ;  /* 0x000ef00001317983 */ /* 0x000ea20000100800 */
[----:B------:R-:W-:-:S03]  /*453c0*/  @!P4 IMAD.MOV.U32 R69, RZ, RZ, R63 ;  /* 0x000000ffff45c224 */ /* 0x000fc600078e003f */
[----:B------:R-:W2:Y:S04]  /*453d0*/  LDL R63, [R1+0xeec] ;  /* 0x000eec00013f7983 */ /* 0x000ea80000100800 */
[----:B------:R-:W2:Y:S04]  /*453e0*/  @!P4 LDG.E.U16 R35, desc[UR20][R68.64] ;  /* 0x000000144423c981 */ /* 0x000ea8000c1e1500 */
[----:B------:R-:W2:Y:S04]  /*453f0*/  LDL R69, [R1+0xf2c] ;  /* 0x000f2c0001457983 */ /* 0x000ea80000100800 */
[----:B------:R3:W2:Y:S04]  /*45400*/  @!P4 LDG.E.U16 R34, desc[UR20][R66.64] ;  /* 0x000000144222c981 */ /* 0x0006a8000c1e1500 */
        /* <DEDUP_REMOVED lines=15> */
[----:B------:R-:W-:-:S03]  /*45500*/  PRMT R29, RZ, 0x7610, R29 ;  /* 0x00007610ff1d7816 */ /* 0x000fc6000000001d */
[----:B------:R-:W2:Y:S04]  /*45510*/  LDL R67, [R1+0xfec] ;  /* 0x000fec0001437983 */ /* 0x000ea80000100800 */
[----:B------:R-:W2:Y:S01]  /*45520*/  LDL R66, [R1+0xff0] ;  /* 0x000ff00001427983 */ /* 0x000ea20000100800 */
[----:B0-----:R-:W-:-:S03]  /*45530*/  @!P4 IMAD.MOV.U32 R70, RZ, RZ, R49 ;  /* 0x000000ffff46c224 */ /* 0x001fc600078e0031 */
        /* <DEDUP_REMOVED lines=62> */
[----:B------:R-:W-:-:S04]  /*45920*/  PRMT R19, RZ, 0x7610, R19 ;  /* 0x00007610ff137816 */ /* 0x000fc80000000013 */
[----:B------:R0:W2:Y:S01]  /*45930*/  @!P4 LDG.E.U16 R9, desc[UR20][R66.64] ;  /* 0x000000144209c981 */ /* 0x0000a2000c1e1500 */
[----:B------:R-:W-:Y:S02]  /*45940*/  PRMT R24, RZ, 0x7610, R24 ;  /* 0x00007610ff187816 */ /* 0x000fe40000000018 */
[----:B------:R-:W-:-:S04]  /*45950*/  PRMT R16, RZ, 0x7610, R16 ;  /* 0x00007610ff107816 */ /* 0x000fc80000000010 */
        /* <DEDUP_REMOVED lines=11> */
[----:B------:R-:W3:Y:S04]  /*45a10*/  LDL R64, [R1+0xbb8] ;  /* 0x000bb80001407983 */ /* 0x000ee80000100800 */
[----:B------:R2:W4:Y:S02]  /*45a20*/  @!P4 LDG.E.U16 R16, desc[UR20][R68.64] ;  /* 0x000000144410c981 */ /* 0x000524000c1e1500 */
[----:B--2---:R-:W-:Y:S02]  /*45a30*/  @!P4 MOV R69, R3 ;  /* 0x000000030045c202 */ /* 0x004fe40000000f00 */
[----:B------:R-:W2:Y:S01]  /*45a40*/  LDL R3, [R1+0xbf4] ;  /* 0x000bf40001037983 */ /* 0x000ea20000100800 */
[----:B------:R-:W-:-:S03]  /*45a50*/  @!P4 IMAD.MOV.U32 R68, RZ, RZ, R2 ;  /* 0x000000ffff44c224 */ /* 0x000fc600078e0002 */
[----:B------:R-:W4:Y:S01]  /*45a60*/  LDL R2, [R1+0xbf8] ;  /* 0x000bf80001027983 */ /* 0x000f220000100800 */
[----:B------:R-:W-:Y:S02]  /*45a70*/  PRMT R15, RZ, 0x7610, R15 ;  /* 0x00007610ff0f7816 */ /* 0x000fe4000000000f */
[----:B------:R-:W-:Y:S02]  /*45a80*/  PRMT R18, RZ, 0x7610, R18 ;  /* 0x00007610ff127816 */ /* 0x000fe40000000012 */
[----:B------:R-:W-:Y:S02]  /*45a90*/  PRMT R14, RZ, 0x7610, R14 ;  /* 0x00007610ff0e7816 */ /* 0x000fe4000000000e */
[----:B------:R0:W4:Y:S01]  /*45aa0*/  @!P4 LDG.E.U16 R15, desc[UR20][R68.64] ;  /* 0x00000014440fc981 */ /* 0x000122000c1e1500 */
[----:B------:R-:W-:-:S03]  /*45ab0*/  PRMT R11, RZ, 0x7610, R11 ;  /* 0x00007610ff0b7816 */ /* 0x000fc6000000000b */
[----:B------:R-:W4:Y:S01]  /*45ac0*/  @!P4 LDG.E.U16 R18, desc[UR20][R70.64] ;  /* 0x000000144612c981 */ /* 0x000f22000c1e1500 */
[----:B------:R-:W-:-:S03]  /*45ad0*/  PRMT R8, RZ, 0x7610, R8 ;  /* 0x00007610ff087816 */ /* 0x000fc60000000008 */
[----:B------:R-:W4:Y:S01]  /*45ae0*/  LDL R70, [R1+0xc74] ;  /* 0x000c740001467983 */ /* 0x000f220000100800 */
[----:B0-----:R-:W-:-:S03]  /*45af0*/  @!P4 IMAD.MOV.U32 R68, RZ, RZ, R49 ;  /* 0x000000ffff44c224 */ /* 0x001fc600078e0031 */
[----:B------:R-:W4:Y:S01]  /*45b00*/  LDL R49, [R1+0xc38] ;  /* 0x000c380001317983 */ /* 0x000f220000100800 */
[----:B------:R-:W-:-:S03]  /*45b10*/  @!P4 IMAD.MOV.U32 R69, RZ, RZ, R63 ;  /* 0x000000ffff45c224 */ /* 0x000fc600078e003f */
[----:B------:R-:W4:Y:S04]  /*45b20*/  LDL R63, [R1+0xc34] ;  /* 0x000c3400013f7983 */ /* 0x000f280000100800 */
[----:B------:R-:W4:Y:S04]  /*45b30*/  @!P4 LDG.E.U16 R14, desc[UR20][R68.64] ;  /* 0x00000014440ec981 */ /* 0x000f28000c1e1500 */
[----:B------:R-:W4:Y:S04]  /*45b40*/  LDL R69, [R1+0xc78] ;  /* 0x000c780001457983 */ /* 0x000f280000100800 */
[----:B------:R-:W4:Y:S04]  /*45b50*/  @!P4 LDG.E.U16 R11, desc[UR20][R66.64] ;  /* 0x00000014420bc981 */ /* 0x000f28000c1e1500 */
[----:B------:R-:W4:Y:S04]  /*45b60*/  LDL R68, [R1+0xcb4] ;  /* 0x000cb40001447983 */ /* 0x000f280000100800 */
[----:B------:R-:W4:Y:S01]  /*45b70*/  LDL R66, [R1+0xcb8] ;  /* 0x000cb80001427983 */ /* 0x000f220000100800 */
[----:B------:R-:W-:-:S02]  /*45b80*/  PRMT R0, RZ, 0x7610, R0 ;  /* 0x00007610ff007816 */ /* 0x000fc40000000000 */
[----:B------:R-:W-:Y:S01]  /*45b90*/  PRMT R7, RZ, 0x7610, R7 ;  /* 0x00007610ff077816 */ /* 0x000fe20000000007 */
[----:B------:R-:W4:Y:S04]  /*45ba0*/  LDL R67, [R1+0x1554] ;  /* 0x0015540001437983 */ /* 0x000f280000100800 */
[----:B---3--:R2:W3:Y:S02]  /*45bb0*/  @!P4 LDG.E.U16 R8, desc[UR20][R64.64] ;  /* 0x000000144008c981 */ /* 0x0084e4000c1e1500 */
[----:B--2---:R-:W-:Y:S02]  /*45bc0*/  @!P4 IMAD.MOV.U32 R65, RZ, RZ, R3 ;  /* 0x000000ffff41c224 */ /* 0x004fe400078e0003 */
[----:B------:R-:W2:Y:S01]  /*45bd0*/  LDL R3, [R1+0xcf4] ;  /* 0x000cf40001037983 */ /* 0x000ea20000100800 */
[----:B----4-:R-:W-:-:S03]  /*45be0*/  @!P4 IMAD.MOV.U32 R64, RZ, RZ, R2 ;  /* 0x000000ffff40c224 */ /* 0x010fc600078e0002 */
[----:B------:R-:W4:Y:S04]  /*45bf0*/  LDL R2, [R1+0xcf8] ;  /* 0x000cf80001027983 */ /* 0x000f280000100800 */
[----:B------:R-:W3:Y:S04]  /*45c00*/  @!P4 LDG.E.U16 R0, desc[UR20][R64.64] ;  /* 0x000000144000c981 */ /* 0x000ee8000c1e1500 */
[----:B------:R-:W3:Y:S04]  /*45c10*/  LDL R65, [R1+0xd34] ;  /* 0x000d340001417983 */ /* 0x000ee80000100800 */
[----:B------:R-:W3:Y:S01]  /*45c20*/  LDL R64, [R1+0xd38] ;  /* 0x000d380001407983 */ /* 0x000ee20000100800 */
[----:B------:R-:W-:-:S02]  /*45c30*/  @!P4 IMAD.MOV.U32 R71, RZ, RZ, R70 ;  /* 0x000000ffff47c224 */ /* 0x000fc400078e0046 */
[----:B------:R-:W-:Y:S02]  /*45c40*/  @!P4 IMAD.MOV.U32 R72, RZ, RZ, R49 ;  /* 0x000000ffff48c224 */ /* 0x000fe400078e0031 */
[----:B------:R-:W3:Y:S01]  /*45c50*/  LDL R49, [R1+0xd78] ;  /* 0x000d780001317983 */ /* 0x000ee20000100800 */
[----:B------:R-:W-:-:S03]  /*45c60*/  @!P4 IMAD.MOV.U32 R73, RZ, RZ, R63 ;  /* 0x000000ffff49c224 */ /* 0x000fc600078e003f */
[----:B------:R-:W3:Y:S01]  /*45c70*/  LDL R63, [R1+0xd74] ;  /* 0x000d7400013f7983 */ /* 0x000ee20000100800 */
[----:B------:R-:W-:Y:S02]  /*45c80*/  @!P4 IMAD.MOV.U32 R70, RZ, RZ, R69 ;  /* 0x000000ffff46c224 */ /* 0x000fe400078e0045 */
[----:B------:R-:W-:Y:S02]  /*45c90*/  @!P4 IMAD.MOV.U32 R69, RZ, RZ, R68 ;  /* 0x000000ffff45c224 */ /* 0x000fe400078e0044 */
[----:B------:R-:W-:-:S05]  /*45ca0*/  @!P4 IMAD.MOV.U32 R68, RZ, RZ, R66 ;  /* 0x000000ffff44c224 */ /* 0x000fca00078e0042 */
[----:B------:R2:W3:Y:S02]  /*45cb0*/  @!P4 LDG.E.U16 R7, desc[UR20][R68.64] ;  /* 0x000000144407c981 */ /* 0x0004e4000c1e1500 */
[----:B--2---:R-:W-:Y:S02]  /*45cc0*/  @!P4 IMAD.MOV.U32 R69, RZ, RZ, R3 ;  /* 0x000000ffff45c224 */ /* 0x004fe400078e0003 */
[----:B------:R-:W2:Y:S01]  /*45cd0*/  LDL R3, [R1+0xdb4] ;  /* 0x000db40001037983 */ /* 0x000ea20000100800 */
[----:B----4-:R-:W-:-:S03]  /*45ce0*/  @!P4 IMAD.MOV.U32 R68, RZ, RZ, R2 ;  /* 0x000000ffff44c224 */ /* 0x010fc600078e0002 */
[----:B------:R-:W4:Y:S01]  /*45cf0*/  LDL R2, [R1+0xdb8] ;  /* 0x000db80001027983 */ /* 0x000f220000100800 */
[----:B------:R-:W-:Y:S02]  /*45d00*/  PRMT R12, RZ, 0x7610, R12 ;  /* 0x00007610ff0c7816 */ /* 0x000fe4000000000c */
[----:B------:R-:W-:Y:S02]  /*45d10*/  PRMT R6, RZ, 0x7610, R6 ;  /* 0x00007610ff067816 */ /* 0x000fe40000000006 */
[----:B------:R-:W-:Y:S02]  /*45d20*/  PRMT R90, RZ, 0x7610, R90 ;  /* 0x00007610ff5a7816 */ /* 0x000fe4000000005a */
[----:B------:R-:W4:Y:S04]  /*45d30*/  @!P4 LDG.E.U16 R12, desc[UR20][R70.64] ;  /* 0x00000014460cc981 */ /* 0x000f28000c1e1500 */
[----:B------:R-:W4:Y:S01]  /*45d40*/  @!P4 LDG.E.U16 R6, desc[UR20][R68.64] ;  /* 0x000000144406c981 */ /* 0x000f22000c1e1500 */
[----:B------:R-:W-:-:S02]  /*45d50*/  PRMT R13, RZ, 0x7610, R13 ;  /* 0x00007610ff0d7816 */ /* 0x000fc4000000000d */
[----:B------:R-:W-:Y:S01]  /*45d60*/  PRMT R93, RZ, 0x7610, R93 ;  /* 0x00007610ff5d7816 */ /* 0x000fe2000000005d */
[----:B---3--:R0:W3:Y:S04]  /*45d70*/  @!P4 LDG.E.U16 R90, desc[UR20][R64.64] ;  /* 0x00000014405ac981 */ /* 0x0080e8000c1e1500 */
[----:B------:R-:W3:Y:S04]  /*45d80*/  LDL R70, [R1+0xdf4] ;  /* 0x000df40001467983 */ /* 0x000ee80000100800 */
[----:B------:R-:W3:Y:S04]  /*45d90*/  LDL R69, [R1+0xdf8] ;  /* 0x000df80001457983 */ /* 0x000ee80000100800 */
[----:B------:R-:W3:Y:S04]  /*45da0*/  LDL.LU R76, [R1+0xa90] ;  /* 0x000a9000014c7983 */ /* 0x000ee80000300800 */
[----:B------:R-:W3:Y:S04]  /*45db0*/  LDL.LU R77, [R1+0xa8c] ;  /* 0x000a8c00014d7983 */ /* 0x000ee80000300800 */
[----:B------:R-:W3:Y:S01]  /*45dc0*/  LDL.LU R78, [R1+0xa80] ;  /* 0x000a8000014e7983 */ /* 0x000ee20000300800 */
[----:B0-----:R-:W-:-:S03]  /*45dd0*/  @!P4 IMAD.MOV.U32 R64, RZ, RZ, R49 ;  /* 0x000000ffff40c224 */ /* 0x001fc600078e0031 */
[----:B------:R-:W3:Y:S04]  /*45de0*/  LDL.LU R79, [R1+0xa7c] ;  /* 0x000a7c00014f7983 */ /* 0x000ee80000300800 */
[----:B------:R-:W3:Y:S01]  /*45df0*/  LDL.LU R80, [R1+0xa70] ;  /* 0x000a700001507983 */ /* 0x000ee20000300800 */
[----:B------:R-:W-:-:S03]  /*45e00*/  @!P4 IMAD.MOV.U32 R65, RZ, RZ, R63 ;  /* 0x000000ffff41c224 */ /* 0x000fc600078e003f */
[----:B------:R-:W3:Y:S04]  /*45e10*/  LDL.LU R82, [R1+0xa6c] ;  /* 0x000a6c0001527983 */ /* 0x000ee80000300800 */
[----:B------:R-:W3:Y:S04]  /*45e20*/  LDL.LU R83, [R1+0xa60] ;  /* 0x000a600001537983 */ /* 0x000ee80000300800 */
[----:B------:R-:W3:Y:S04]  /*45e30*/  LDL.LU R49, [R1+0xa5c] ;  /* 0x000a5c0001317983 */ /* 0x000ee80000300800 */
[----:B------:R2:W3:Y:S04]  /*45e40*/  @!P4 LDG.E.U16 R13, desc[UR20][R72.64] ;  /* 0x00000014480dc981 */ /* 0x0004e8000c1e1500 */
[----:B------:R-:W3:Y:S04]  /*45e50*/  LDL.LU R84, [R1+0xa4c] ;  /* 0x000a4c0001547983 */ /* 0x000ee80000300800 */
[----:B------:R-:W3:Y:S04]  /*45e60*/  LDL R68, [R1+0xe34] ;  /* 0x000e340001447983 */ /* 0x000ee80000100800 */
[----:B------:R-:W3:Y:S04]  /*45e70*/  @!P4 LDG.E.U16 R93, desc[UR20][R64.64] ;  /* 0x00000014405dc981 */ /* 0x000ee8000c1e1500 */
[----:B------:R-:W3:Y:S04]  /*45e80*/  LDL R66, [R1+0xe74] ;  /* 0x000e740001427983 */ /* 0x000ee80000100800 */
[----:B------:R-:W3:Y:S04]  /*45e90*/  LDL R63, [R1+0xeb8] ;  /* 0x000eb800013f7983 */ /* 0x000ee80000100800 */
[----:B------:R-:W3:Y:S04]  /*45ea0*/  LDL R65, [R1+0xe78] ;  /* 0x000e780001417983 */ /* 0x000ee80000100800 */
[----:B------:R-:W3:Y:S01]  /*45eb0*/  LDL R64, [R1+0xeb4] ;  /* 0x000eb40001407983 */ /* 0x000ee20000100800 */
[----:B--2---:R-:W-:-:S03]  /*45ec0*/  @!P4 IMAD.MOV.U32 R73, RZ, RZ, R3 ;  /* 0x000000ffff49c224 */ /* 0x004fc600078e0003 */
[----:B------:R-:W2:Y:S04]  /*45ed0*/  LDL R3, [R1+0xe38] ;  /* 0x000e380001037983 */ /* 0x000ea80000100800 */
[----:B------:R-:W2:Y:S01]  /*45ee0*/  LDL.LU R85, [R1+0xa48] ;  /* 0x000a480001557983 */ /* 0x000ea20000300800 */
[----:B----4-:R-:W-:-:S03]  /*45ef0*/  @!P4 IMAD.MOV.U32 R72, RZ, RZ, R2 ;  /* 0x000000ffff48c224 */ /* 0x010fc600078e0002 */
[----:B------:R-:W4:Y:S04]  /*45f00*/  LDL.LU R86, [R1+0xa3c] ;  /* 0x000a3c0001567983 */ /* 0x000f280000300800 */
[----:B------:R-:W4:Y:S04]  /*45f10*/  LDL.LU R88, [R1+0xa38] ;  /* 0x000a380001587983 */ /* 0x000f280000300800 */
[----:B------:R-:W4:Y:S04]  /*45f20*/  LDL.LU R81, [R1+0xa2c] ;  /* 0x000a2c0001517983 */ /* 0x000f280000300800 */
[----:B------:R-:W4:Y:S01]  /*45f30*/  LDL.LU R2, [R1+0xa28] ;  /* 0x000a280001027983 */ /* 0x000f220000300800 */
[----:B---3--:R-:W-:Y:S01]  /*45f40*/  @!P4 IMAD.MOV.U32 R71, RZ, RZ, R70 ;  /* 0x000000ffff47c224 */ /* 0x008fe200078e0046 */
[----:B------:R-:W-:-:S02]  /*45f50*/  PRMT R10, RZ, 0x7610, R10 ;  /* 0x00007610ff0a7816 */ /* 0x000fc4000000000a */
[----:B------:R-:W3:Y:S01]  /*45f60*/  LDL.LU R87, [R1+0xa1c] ;  /* 0x000a1c0001577983 */ /* 0x000ee20000300800 */
[----:B------:R-:W-:-:S03]  /*45f70*/  @!P4 IMAD.MOV.U32 R70, RZ, RZ, R69 ;  /* 0x000000ffff46c224 */ /* 0x000fc600078e0045 */
[----:B------:R-:W3:Y:S04]  /*45f80*/  LDL.LU R89, [R1+0xa18] ;  /* 0x000a180001597983 */ /* 0x000ee80000300800 */
        /* <DEDUP_REMOVED lines=8> */
[----:B------:R-:W-:-:S03]  /*46010*/  @!P4 IMAD.MOV.U32 R69, RZ, RZ, R68 ;  /* 0x000000ffff45c224 */ /* 0x000fc600078e0044 */
[----:B------:R-:W-:Y:S01]  /*46020*/  STS.U16 [R67+UR4+0x22300], R84 ;  /* 0x0223005443007988 */ /* 0x000fe20008000404 */
[----:B--2---:R-:W-:-:S03]  /*46030*/  @!P4 IMAD.MOV.U32 R68, RZ, RZ, R3 ;  /* 0x000000ffff44c224 */ /* 0x004fc600078e0003 */
[----:B------:R-:W2:Y:S04]  /*46040*/  LDL.LU R3, [R1+0xa0c] ;  /* 0x000a0c0001037983 */ /* 0x000ea80000300800 */
[----:B------:R0:W2:Y:S04]  /*46050*/  @!P4 LDG.E.U16 R10, desc[UR20][R68.64] ;  /* 0x00000014440ac981 */ /* 0x0000a8000c1e1500 */
[----:B------:R-:W-:Y:S04]  /*46060*/  STS.U16 [R67+UR4+0x2a300], R85 ;  /* 0x02a3005543007988 */ /* 0x000fe80008000404 */
[----:B----4-:R-:W-:Y:S01]  /*46070*/  STS.U16 [R67+UR4+0x22700], R86 ;  /* 0x0227005643007988 */ /* 0x010fe20008000404 */
[----:B0-----:R-:W-:-:S02]  /*46080*/  @!P4 IMAD.MOV.U32 R68, RZ, RZ, R65 ;  /* 0x000000ffff44c224 */ /* 0x001fc400078e0041 */
[----:B------:R-:W-:Y:S01]  /*46090*/  @!P4 IMAD.MOV.U32 R65, RZ, RZ, R64 ;  /* 0x000000ffff41c224 */ /* 0x000fe200078e0040 */
[----:B------:R-:W-:Y:S01]  /*460a0*/  STS.U16 [R67+UR4+0x2a700], R88 ;  /* 0x02a7005843007988 */ /* 0x000fe20008000404 */
[----:B------:R-:W-:-:S03]  /*460b0*/  @!P4 IMAD.MOV.U32 R64, RZ, RZ, R63 ;  /* 0x000000ffff40c224 */ /* 0x000fc600078e003f */
[----:B------:R-:W-:Y:S04]  /*460c0*/  STS.U16 [R67+UR4+0x22b00], R81 ;  /* 0x022b005143007988 */ /* 0x000fe80008000404 */
[----:B------:R-:W4:Y:S04]  /*460d0*/  LDL R63, [R1+0x1550] ;  /* 0x00155000013f7983 */ /* 0x000f280000100800 */
[----:B------:R0:W-:Y:S04]  /*460e0*/  STS.U16 [R67+UR4+0x2ab00], R2 ;  /* 0x02ab000243007988 */ /* 0x0001e80008000404 */
[----:B0-----:R-:W4:Y:S01]  /*460f0*/  LDL.LU R2, [R1+0xa08] ;  /* 0x000a080001027983 */ /* 0x001f220000300800 */
[----:B------:R-:W-:Y:S01]  /*46100*/  PRMT R91, RZ, 0x7610, R91 ;  /* 0x00007610ff5b7816 */ /* 0x000fe2000000005b */
[----:B------:R-:W-:Y:S01]  /*46110*/  @!P4 IMAD.MOV.U32 R69, RZ, RZ, R66 ;  /* 0x000000ffff45c224 */ /* 0x000fe200078e0042 */
[----:B------:R-:W-:-:S02]  /*46120*/  PRMT R92, RZ, 0x7610, R92 ;  /* 0x00007610ff5c7816 */ /* 0x000fc4000000005c */
[----:B------:R-:W-:Y:S02]  /*46130*/  PRMT R4, RZ, 0x7610, R4 ;  /* 0x00007610ff047816 */ /* 0x000fe40000000004 */
[----:B------:R-:W4:Y:S01]  /*46140*/  @!P4 LDG.E.U16 R91, desc[UR20][R64.64] ;  /* 0x00000014405bc981 */ /* 0x000f22000c1e1500 */
[----:B------:R-:W-:-:S03]  /*46150*/  PRMT R5, RZ, 0x7610, R5 ;  /* 0x00007610ff057816 */ /* 0x000fc60000000005 */
[----:B------:R-:W4:Y:S04]  /*46160*/  @!P4 LDG.E.U16 R92, desc[UR20][R68.64] ;  /* 0x00000014445cc981 */ /* 0x000f28000c1e1500 */
[----:B------:R-:W4:Y:S04]  /*46170*/  @!P4 LDG.E.U16 R4, desc[UR20][R70.64] ;  /* 0x000000144604c981 */ /* 0x000f28000c1e1500 */
        /* <DEDUP_REMOVED lines=24> */
[----:B---3--:R0:W-:Y:S04]  /*46300*/  STS.U16 [R67+UR4+0x22f00], R87 ;  /* 0x022f005743007988 */ /* 0x0081e80008000404 */
[----:B------:R-:W3:Y:S04]  /*46310*/  LDL.LU R86, [R1+0xa34] ;  /* 0x000a340001567983 */ /* 0x000ee80000300800 */
[----:B------:R1:W-:Y:S04]  /*46320*/  STS.U16 [R67+UR4+0x2af00], R89 ;  /* 0x02af005943007988 */ /* 0x0003e80008000404 */
[----:B0-----:R-:W3:Y:S04]  /*46330*/  LDL.LU R87, [R1+0xa30] ;  /* 0x000a300001577983 */ /* 0x001ee80000300800 */
[----:B-1----:R-:W3:Y:S04]  /*46340*/  LDL.LU R89, [R1+0xa24] ;  /* 0x000a240001597983 */ /* 0x002ee80000300800 */
[----:B--2---:R0:W-:Y:S04]  /*46350*/  STS.U16 [R67+UR4+0x23300], R3 ;  /* 0x0233000343007988 */ /* 0x0041e80008000404 */
[----:B0-----:R-:W2:Y:S04]  /*46360*/  LDL.LU R3, [R1+0xa20] ;  /* 0x000a200001037983 */ /* 0x001ea80000300800 */
[----:B----4-:R0:W-:Y:S04]  /*46370*/  STS.U16 [R67+UR4+0x2b300], R2 ;  /* 0x02b3000243007988 */ /* 0x0101e80008000404 */
[----:B0-----:R-:W4:Y:S04]  /*46380*/  LDL.LU R2, [R1+0x1ccc] ;  /* 0x001ccc0001027983 */ /* 0x001f280000300800 */
[----:B------:R-:W-:Y:S04]  /*46390*/  STS.U16 [R67+UR4+0x23700], R64 ;  /* 0x0237004043007988 */ /* 0x000fe80008000404 */
[----:B------:R0:W-:Y:S04]  /*463a0*/  STS.U16 [R67+UR4+0x2b700], R88 ;  /* 0x02b7005843007988 */ /* 0x0001e80008000404 */
[----:B------:R1:W-:Y:S04]  /*463b0*/  STS.U16 [R67+UR4+0x23b00], R81 ;  /* 0x023b005143007988 */ /* 0x0003e80008000404 */
[----:B------:R-:W-:Y:S04]  /*463c0*/  STS.U16 [R67+UR4+0x2bb00], R65 ;  /* 0x02bb004143007988 */ /* 0x000fe80008000404 */
[----:B0-----:R-:W2:Y:S04]  /*463d0*/  LDL.LU R88, [R1+0xa14] ;  /* 0x000a140001587983 */ /* 0x001ea80000300800 */
[----:B------:R-:W-:Y:S04]  /*463e0*/  STS.U16 [R67+UR4+0x23f00], R66 ;  /* 0x023f004243007988 */ /* 0x000fe80008000404 */
[----:B-1----:R-:W2:Y:S04]  /*463f0*/  LDL.LU R81, [R1+0xa10] ;  /* 0x000a100001517983 */ /* 0x002ea80000300800 */
[----:B----4-:R0:W-:Y:S04]  /*46400*/  STS.U16 [R67+UR4+0x2bf00], R2 ;  /* 0x02bf000243007988 */ /* 0x0101e80008000404 */
[----:B0-----:R-:W4:Y:S04]  /*46410*/  LDL.LU R2, [R1+0x1cc8] ;  /* 0x001cc80001027983 */ /* 0x001f280000300800 */
        /* <DEDUP_REMOVED lines=18> */
[----:B---3--:R-:W-:Y:S04]  /*46540*/  STS.U16 [R63+UR4+0x22780], R86 ;  /* 0x022780563f007988 */ /* 0x008fe80008000404 */
[----:B------:R-:W-:Y:S04]  /*46550*/  STS.U16 [R63+UR4+0x2a780], R87 ;  /* 0x02a780573f007988 */ /* 0x000fe80008000404 */
[----:B------:R-:W3:Y:S04]  /*46560*/  LDL.LU R64, [R1+0xa00] ;  /* 0x000a000001407983 */ /* 0x000ee80000300800 */
[----:B------:R0:W-:Y:S04]  /*46570*/  STS.U16 [R63+UR4+0x22b80], R89 ;  /* 0x022b80593f007988 */ /* 0x0001e80008000404 */
[----:B------:R-:W3:Y:S04]  /*46580*/  LDL.LU R65, [R1+0x9f4] ;  /* 0x0009f40001417983 */ /* 0x000ee80000300800 */
[----:B--2---:R1:W-:Y:S04]  /*46590*/  STS.U16 [R63+UR4+0x2ab80], R3 ;  /* 0x02ab80033f007988 */ /* 0x0043e80008000404 */
[----:B0-----:R-:W2:Y:S04]  /*465a0*/  LDL.LU R89, [R1+0x9f0] ;  /* 0x0009f00001597983 */ /* 0x001ea80000300800 */
[----:B-1----:R-:W2:Y:S04]  /*465b0*/  LDL.LU R3, [R1+0x9e4] ;  /* 0x0009e40001037983 */ /* 0x002ea80000300800 */
        /* <DEDUP_REMOVED lines=25> */
[----:B-1----:R-:W2:Y:S04]  /*46750*/  LDL.LU R81, [R1+0x8a4] ;  /* 0x0008a40001517983 */ /* 0x002ea80000300800 */
[----:B----4-:R0:W-:Y:S04]  /*46760*/  STS.U16 [R63+UR4+0x23380], R2 ;  /* 0x023380023f007988 */ /* 0x0101e80008000404 */
[----:B0-----:R-:W4:Y:S04]  /*46770*/  LDL.LU R2, [R1+0x1cc4] ;  /* 0x001cc40001027983 */ /* 0x001f280000300800 */
[----:B---3--:R-:W-:Y:S04]  /*46780*/  STS.U16 [R63+UR4+0x2b380], R64 ;  /* 0x02b380403f007988 */ /* 0x008fe80008000404 */
[----:B------:R-:W-:Y:S04]  /*46790*/  STS.U16 [R63+UR4+0x23780], R65 ;  /* 0x023780413f007988 */ /* 0x000fe80008000404 */
[----:B--2---:R0:W-:Y:S04]  /*467a0*/  STS.U16 [R63+UR4+0x2b780], R89 ;  /* 0x02b780593f007988 */ /* 0x0041e80008000404 */
[----:B------:R1:W-:Y:S04]  /*467b0*/  STS.U16 [R63+UR4+0x23b80], R3 ;  /* 0x023b80033f007988 */ /* 0x0003e80008000404 */
[----:B------:R-:W-:Y:S04]  /*467c0*/  STS.U16 [R63+UR4+0x2bb80], R66 ;  /* 0x02bb80423f007988 */ /* 0x000fe80008000404 */
[----:B0-----:R-:W2:Y:S04]  /*467d0*/  LDL.LU R89, [R1+0x8a0] ;  /* 0x0008a00001597983 */ /* 0x001ea80000300800 */
[----:B------:R-:W-:Y:S04]  /*467e0*/  STS.U16 [R63+UR4+0x23f80], R67 ;  /* 0x023f80433f007988 */ /* 0x000fe80008000404 */
[----:B-1----:R-:W3:Y:S04]  /*467f0*/  LDL.LU R3, [R1+0x89c] ;  /* 0x00089c0001037983 */ /* 0x002ee80000300800 */
[----:B------:R0:W-:Y:S04]  /*46800*/  STS.U16 [R63+UR4+0x2bf80], R68 ;  /* 0x02bf80443f007988 */ /* 0x0001e80008000404 */
[----:B0-----:R-:W2:Y:S04]  /*46810*/  LDL.LU R63, [R1+0x898] ;  /* 0x00089800013f7983 */ /* 0x001ea80000300800 */
[----:B------:R-:W2:Y:S04]  /*46820*/  LDL.LU R64, [R1+0x894] ;  /* 0x0008940001407983 */ /* 0x000ea80000300800 */
[----:B------:R-:W2:Y:S04]  /*46830*/  LDL.LU R65, [R1+0x890] ;  /* 0x0008900001417983 */ /* 0x000ea80000300800 */
[----:B------:R-:W2:Y:S04]  /*46840*/  LDL.LU R66, [R1+0x88c] ;  /* 0x00088c0001427983 */ /* 0x000ea80000300800 */
[----:B----4-:R0:W-:Y:S04]  /*46850*/  STS.U16 [R2+UR4+0x35000], R81 ;  /* 0x0350005102007988 */ /* 0x0101e80008000404 */
[----:B0-----:R-:W4:Y:S04]  /*46860*/  LDL.LU R81, [R1+0x888] ;  /* 0x0008880001517983 */ /* 0x001f280000300800 */
[----:B------:R-:W4:Y:S04]  /*46870*/  LDL.LU R67, [R1+0x880] ;  /* 0x0008800001437983 */ /* 0x000f280000300800 */
[----:B------:R0:W-:Y:S04]  /*46880*/  STS.U16 [R2+UR4+0x30000], R69 ;  /* 0x0300004502007988 */ /* 0x0001e80008000404 */
[----:B------:R-:W4:Y:S04]  /*46890*/  LDL.LU R68, [R1+0x87c] ;  /* 0x00087c0001447983 */ /* 0x000f280000300800 */
        /* <DEDUP_REMOVED lines=38> */
[----:B--2---:R0:W-:Y:S04]  /*46b00*/  STS.U16 [R2+UR4+0x35400], R89 ;  /* 0x0354005902007988 */ /* 0x0041e80008000404 */
[----:B-1----:R-:W2:Y:S04]  /*46b10*/  LDL.LU R88, [R1+0x82c] ;  /* 0x00082c0001587983 */ /* 0x002ea80000300800 */
[----:B---3--:R1:W-:Y:S04]  /*46b20*/  STS.U16 [R2+UR4+0x35800], R3 ;  /* 0x0358000302007988 */ /* 0x0083e80008000404 */
[----:B0-----:R-:W3:Y:S04]  /*46b30*/  LDL.LU R89, [R1+0x828] ;  /* 0x0008280001597983 */ /* 0x001ee80000300800 */
        /* <DEDUP_REMOVED lines=8> */
[----:B-1----:R-:W2:Y:S04]  /*46bc0*/  LDL.LU R66, [R1+0x1cb4] ;  /* 0x001cb40001427983 */ /* 0x002ea80000300800 */
[----:B----4-:R0:W-:Y:S04]  /*46bd0*/  STS.U16 [R2+UR4+0x36c00], R81 ;  /* 0x036c005102007988 */ /* 0x0101e80008000404 */
[----:B0-----:R-:W4:Y:S04]  /*46be0*/  LDL.LU R81, [R1+0x1cb0] ;  /* 0x001cb00001517983 */ /* 0x001f280000300800 */
[----:B------:R0:W-:Y:S04]  /*46bf0*/  STS.U16 [R2+UR4+0x37400], R67 ;  /* 0x0374004302007988 */ /* 0x0001e80008000404 */
[----:B------:R1:W-:Y:S04]  /*46c00*/  STS.U16 [R2+UR4+0x37800], R68 ;  /* 0x0378004402007988 */ /* 0x0003e80008000404 */
[----:B------:R1:W-:Y:S04]  /*46c10*/  STS.U16 [R2+UR4+0x37c00], R69 ;  /* 0x037c004502007988 */ /* 0x0003e80008000404 */
[----:B0-----:R-:W2:Y:S04]  /*46c20*/  LDL.LU R67, [R1+0x1cac] ;  /* 0x001cac0001437983 */ /* 0x001ea80000300800 */
[----:B-1----:R-:W2:Y:S04]  /*46c30*/  LDL.LU R68, [R1+0x1ca8] ;  /* 0x001ca80001447983 */ /* 0x002ea80000300800 */
[----:B------:R-:W2:Y:S04]  /*46c40*/  LDL.LU R69, [R1+0x1ca4] ;  /* 0x001ca40001457983 */ /* 0x000ea80000300800 */
[----:B----4-:R0:W-:Y:S02]  /*46c50*/  STS.U16 [R2+UR4+0x37000], R81 ;  /* 0x0370005102007988 */ /* 0x0101e40008000404 */
[----:B0-----:R-:W-:-:S05]  /*46c60*/  LOP3.LUT R81, R2, 0x10, RZ, 0x3c, !PT ;  /* 0x0000001002517812 */ /* 0x001fca00078e3cff */
        /* <DEDUP_REMOVED lines=37> */
[----:B---3--:R1:W-:Y:S04]  /*46ec0*/  STS.U16 [R81+UR4+0x34c80], R89 ;  /* 0x034c805951007988 */ /* 0x0083e80008000404 */
[----:B------:R3:W-:Y:S04]  /*46ed0*/  STS.U16 [R81+UR4+0x35080], R3 ;  /* 0x0350800351007988 */ /* 0x0007e80008000404 */
[----:B0-----:R-:W2:Y:S04]  /*46ee0*/  LDL.LU R88, [R1+0x1c58] ;  /* 0x001c580001587983 */ /* 0x001ea80000300800 */
[----:B-1----:R-:W2:Y:S04]  /*46ef0*/  LDL.LU R89, [R1+0x1c54] ;  /* 0x001c540001597983 */ /* 0x002ea80000300800 */
[----:B---3--:R-:W3:Y:S04]  /*46f00*/  LDL.LU R3, [R1+0x1c50] ;  /* 0x001c500001037983 */ /* 0x008ee80000300800 */
[----:B---3--:R0:W-:Y:S04]  /*46f10*/  STS.U16 [R81+UR4+0x35480], R3 ;  /* 0x0354800351007988 */ /* 0x0081e80008000404 */
[----:B--2---:R1:W-:Y:S04]  /*46f20*/  STS.U16 [R81+UR4+0x35880], R89 ;  /* 0x0358805951007988 */ /* 0x0043e80008000404 */
[----:B------:R2:W-:Y:S04]  /*46f30*/  STS.U16 [R81+UR4+0x35c80], R88 ;  /* 0x035c805851007988 */ /* 0x0005e80008000404 */
[----:B------:R-:W-:Y:S04]  /*46f40*/  STS.U16 [R81+UR4+0x36080], R87 ;  /* 0x0360805751007988 */ /* 0x000fe80008000404 */
[----:B------:R-:W-:Y:S04]  /*46f50*/  STS.U16 [R81+UR4+0x36480], R86 ;  /* 0x0364805651007988 */ /* 0x000fe80008000404 */
[----:B------:R-:W-:Y:S04]  /*46f60*/  STS.U16 [R81+UR4+0x36880], R85 ;  /* 0x0368805551007988 */ /* 0x000fe80008000404 */
[----:B------:R-:W-:Y:S04]  /*46f70*/  STS.U16 [R81+UR4+0x36c80], R84 ;  /* 0x036c805451007988 */ /* 0x000fe80008000404 */
[----:B0-----:R-:W3:Y:S04]  /*46f80*/  LDL.LU R3, [R1+0x1c4c] ;  /* 0x001c4c0001037983 */ /* 0x001ee80000300800 */
[----:B------:R0:W-:Y:S04]  /*46f90*/  STS.U16 [R81+UR4+0x37080], R49 ;  /* 0x0370803151007988 */ /* 0x0001e80008000404 */
[----:B-1----:R-:W3:Y:S04]  /*46fa0*/  LDL.LU R89, [R1+0x1c48] ;  /* 0x001c480001597983 */ /* 0x002ee80000300800 */
[----:B--2---:R-:W2:Y:S01]  /*46fb0*/  LDL.LU R88, [R1+0x1c44] ;  /* 0x001c440001587983 */ /* 0x004ea20000300800 */
[----:B0-----:R-:W-:-:S03]  /*46fc0*/  LOP3.LUT R49, R2, 0x20, RZ, 0x3c, !PT ;  /* 0x0000002002317812 */ /* 0x001fc600078e3cff */
[----:B------:R-:W2:Y:S04]  /*46fd0*/  LDL.LU R87, [R1+0x1c40] ;  /* 0x001c400001577983 */ /* 0x000ea80000300800 */
[----:B------:R0:W-:Y:S04]  /*46fe0*/  STS.U16 [R81+UR4+0x37480], R83 ;  /* 0x0374805351007988 */ /* 0x0001e80008000404 */
[----:B------:R-:W2:Y:S04]  /*46ff0*/  LDL.LU R86, [R1+0x1c3c] ;  /* 0x001c3c0001567983 */ /* 0x000ea80000300800 */
[----:B------:R1:W-:Y:S04]  /*47000*/  STS.U16 [R81+UR4+0x37880], R82 ;  /* 0x0378805251007988 */ /* 0x0003e80008000404 */
[----:B------:R-:W2:Y:S04]  /*47010*/  LDL.LU R85, [R1+0x1c38] ;  /* 0x001c380001557983 */ /* 0x000ea80000300800 */
[----:B------:R0:W-:Y:S04]  /*47020*/  STS.U16 [R81+UR4+0x37c80], R80 ;  /* 0x037c805051007988 */ /* 0x0001e80008000404 */
[----:B------:R-:W2:Y:S04]  /*47030*/  LDL.LU R84, [R1+0x1c34] ;  /* 0x001c340001547983 */ /* 0x000ea80000300800 */
[----:B------:R1:W-:Y:S04]  /*47040*/  STS.U16 [R49+UR4+0x30100], R79 ;  /* 0x0301004f31007988 */ /* 0x0003e80008000404 */
[----:B0-----:R-:W2:Y:S04]  /*47050*/  LDL.LU R83, [R1+0x1c30] ;  /* 0x001c300001537983 */ /* 0x001ea80000300800 */
[----:B------:R0:W-:Y:S04]  /*47060*/  STS.U16 [R49+UR4+0x30500], R78 ;  /* 0x0305004e31007988 */ /* 0x0001e80008000404 */
[----:B-1----:R-:W2:Y:S04]  /*47070*/  LDL.LU R82, [R1+0x1c2c] ;  /* 0x001c2c0001527983 */ /* 0x002ea80000300800 */
[----:B------:R1:W-:Y:S04]  /*47080*/  STS.U16 [R49+UR4+0x30900], R77 ;  /* 0x0309004d31007988 */ /* 0x0003e80008000404 */
[----:B------:R-:W2:Y:S04]  /*47090*/  LDL.LU R81, [R1+0x1c28] ;  /* 0x001c280001517983 */ /* 0x000ea80000300800 */
[----:B------:R0:W-:Y:S04]  /*470a0*/  STS.U16 [R49+UR4+0x30d00], R76 ;  /* 0x030d004c31007988 */ /* 0x0001e80008000404 */
[----:B------:R-:W2:Y:S04]  /*470b0*/  LDL.LU R80, [R1+0x1c24] ;  /* 0x001c240001507983 */ /* 0x000ea80000300800 */
[----:B------:R0:W-:Y:S04]  /*470c0*/  STS.U16 [R49+UR4+0x31100], R75 ;  /* 0x0311004b31007988 */ /* 0x0001e80008000404 */
[----:B------:R-:W2:Y:S04]  /*470d0*/  LDL.LU R79, [R1+0x1c20] ;  /* 0x001c2000014f7983 */ /* 0x000ea80000300800 */
[----:B----4-:R4:W-:Y:S04]  /*470e0*/  STS.U16 [R49+UR4+0x31500], R74 ;  /* 0x0315004a31007988 */ /* 0x0109e80008000404 */
        /* <DEDUP_REMOVED lines=8> */
[----:B----4-:R-:W4:Y:S04]  /*47170*/  LDL.LU R74, [R1+0x1c0c] ;  /* 0x001c0c00014a7983 */ /* 0x010f280000300800 */
        /* <DEDUP_REMOVED lines=32> */
[----:B------:R-:W-:Y:S04]  /*47380*/  STS.U16 [R49+UR4+0x36900], R53 ;  /* 0x0369003531007988 */ /* 0x000fe80008000404 */
[----:B-1----:R-:W2:Y:S04]  /*47390*/  LDL.LU R57, [R1+0x1bc8] ;  /* 0x001bc80001397983 */ /* 0x002ea80000300800 */
[----:B------:R-:W-:Y:S04]  /*473a0*/  STS.U16 [R49+UR4+0x36d00], R52 ;  /* 0x036d003431007988 */ /* 0x000fe80008000404 */
[----:B------:R-:W2:Y:S04]  /*473b0*/  LDL.LU R56, [R1+0x1bc4] ;  /* 0x001bc40001387983 */ /* 0x000ea80000300800 */
[----:B------:R0:W-:Y:S04]  /*473c0*/  STS.U16 [R49+UR4+0x37100], R17 ;  /* 0x0371001131007988 */ /* 0x0001e80008000404 */
[----:B------:R-:W2:Y:S04]  /*473d0*/  LDL.LU R55, [R1+0x1bc0] ;  /* 0x001bc00001377983 */ /* 0x000ea80000300800 */
[----:B------:R-:W2:Y:S01]  /*473e0*/  LDL.LU R54, [R1+0x1bbc] ;  /* 0x001bbc0001367983 */ /* 0x000ea20000300800 */
[----:B0-----:R-:W-:-:S03]  /*473f0*/  LOP3.LUT R17, R2, 0x30, RZ, 0x3c, !PT ;  /* 0x0000003002117812 */ /* 0x001fc600078e3cff */
        /* <DEDUP_REMOVED lines=8> */
[----:B0-----:R-:W2:Y:S04]  /*47480*/  LDL.LU R49, [R1+0x1ba8] ;  /* 0x001ba80001317983 */ /* 0x001ea80000300800 */
[----:B------:R0:W-:Y:S04]  /*47490*/  STS.U16 [R17+UR4+0x30580], R46 ;  /* 0x0305802e11007988 */ /* 0x0001e80008000404 */
[----:B------:R-:W2:Y:S04]  /*474a0*/  LDL.LU R48, [R1+0x1ba4] ;  /* 0x001ba40001307983 */ /* 0x000ea80000300800 */
        /* <DEDUP_REMOVED lines=19> */
[----:B-1----:R-:W3:Y:S04]  /*475e0*/  LDL.LU R38, [R1+0x1b7c] ;  /* 0x001b7c0001267983 */ /* 0x002ee80000300800 */
[----:B------:R1:W-:Y:S04]  /*475f0*/  STS.U16 [R17+UR4+0x33180], R35 ;  /* 0x0331802311007988 */ /* 0x0003e80008000404 */
[----:B0-----:R-:W3:Y:S04]  /*47600*/  LDL.LU R37, [R1+0x1b78] ;  /* 0x001b780001257983 */ /* 0x001ee80000300800 */
[----:B------:R0:W-:Y:S04]  /*47610*/  STS.U16 [R17+UR4+0x33580], R34 ;  /* 0x0335802211007988 */ /* 0x0001e80008000404 */
[----:B------:R-:W3:Y:S04]  /*47620*/  LDL.LU R36, [R1+0x1b74] ;  /* 0x001b740001247983 */ /* 0x000ee80000300800 */
        /* <DEDUP_REMOVED lines=13> */
[----:B-1----:R-:W4:Y:S04]  /*47700*/  LDL.LU R29, [R1+0x1b58] ;  /* 0x001b5800011d7983 */ /* 0x002f280000300800 */
[----:B------:R1:W-:Y:S04]  /*47710*/  STS.U16 [R17+UR4+0x35580], R26 ;  /* 0x0355801a11007988 */ /* 0x0003e80008000404 */
[----:B0-----:R-:W4:Y:S04]  /*47720*/  LDL.LU R28, [R1+0x1b54] ;  /* 0x001b5400011c7983 */ /* 0x001f280000300800 */
[----:B------:R0:W-:Y:S04]  /*47730*/  STS.U16 [R17+UR4+0x35980], R25 ;  /* 0x0359801911007988 */ /* 0x0001e80008000404 */
[----:B------:R-:W4:Y:S04]  /*47740*/  LDL.LU R27, [R1+0x1b50] ;  /* 0x001b5000011b7983 */ /* 0x000f280000300800 */
        /* <DEDUP_REMOVED lines=12> */
[----:B-1----:R-:W4:Y:S01]  /*47810*/  LDL.LU R20, [R1+0x1b34] ;  /* 0x001b340001147983 */ /* 0x002f220000300800 */
[----:B0-----:R-:W-:-:S03]  /*47820*/  LOP3.LUT R9, R2, 0x40, RZ, 0x3c, !PT ;  /* 0x0000004002097812 */ /* 0x001fc600078e3cff */
[----:B------:R0:W-:Y:S04]  /*47830*/  STS.U16 [R17+UR4+0x37580], R19 ;  /* 0x0375801311007988 */ /* 0x0001e80008000404 */
[----:B------:R1:W-:Y:S04]  /*47840*/  STS.U16 [R17+UR4+0x37980], R18 ;  /* 0x0379801211007988 */ /* 0x0003e80008000404 */
[----:B------:R1:W-:Y:S04]  /*47850*/  STS.U16 [R17+UR4+0x37d80], R16 ;  /* 0x037d801011007988 */ /* 0x0003e80008000404 */
[----:B0-----:R-:W4:Y:S04]  /*47860*/  LDL.LU R19, [R1+0x1b30] ;  /* 0x001b300001137983 */ /* 0x001f280000300800 */
[----:B-1----:R-:W4:Y:S04]  /*47870*/  LDL.LU R18, [R1+0x1b2c] ;  /* 0x001b2c0001127983 */ /* 0x002f280000300800 */
[----:B------:R-:W4:Y:S04]  /*47880*/  LDL.LU R17, [R1+0x1b28] ;  /* 0x001b280001117983 */ /* 0x000f280000300800 */
        /* <DEDUP_REMOVED lines=11> */
[----:B------:R0:W-:Y:S04]  /*47940*/  STS.U16 [R9+UR4+0x31a00], R12 ;  /* 0x031a000c09007988 */ /* 0x0001e80008000404 */
[----:B-1----:R-:W4:Y:S04]  /*47950*/  LDL.LU R0, [R1+0x1b10] ;  /* 0x001b100001007983 */ /* 0x002f280000300800 */
[----:B------:R1:W-:Y:S04]  /*47960*/  STS.U16 [R9+UR4+0x31e00], R7 ;  /* 0x031e000709007988 */ /* 0x0003e80008000404 */
[----:B------:R-:W4:Y:S04]  /*47970*/  LDL R13, [R1+0xafc] ;  /* 0x000afc00010d7983 */ /* 0x000f280000100800 */
[----:B0-----:R-:W4:Y:S04]  /*47980*/  LDL R12, [R1+0xb00] ;  /* 0x000b0000010c7983 */ /* 0x001f280000100800 */
[----:B------:R0:W-:Y:S04]  /*47990*/  STS.U16 [R9+UR4+0x32200], R6 ;  /* 0x0322000609007988 */ /* 0x0001e80008000404 */
[----:B-1----:R-:W4:Y:S04]  /*479a0*/  LDL R7, [R1+0xb04] ;  /* 0x000b040001077983 */ /* 0x002f280000100800 */
[----:B------:R1:W-:Y:S04]  /*479b0*/  STS.U16 [R9+UR4+0x32600], R90 ;  /* 0x0326005a09007988 */ /* 0x0003e80008000404 */
[----:B0-----:R-:W4:Y:S04]  /*479c0*/  LDL R6, [R1+0xb08] ;  /* 0x000b080001067983 */ /* 0x001f280000100800 */
[----:B------:R0:W-:Y:S04]  /*479d0*/  STS.U16 [R9+UR4+0x32a00], R93 ;  /* 0x032a005d09007988 */ /* 0x0001e80008000404 */
[----:B-1----:R-:W4:Y:S04]  /*479e0*/  LDL.LU R90, [R1+0x1b0c] ;  /* 0x001b0c00015a7983 */ /* 0x002f280000300800 */
[----:B------:R1:W-:Y:S04]  /*479f0*/  STS.U16 [R9+UR4+0x32e00], R5 ;  /* 0x032e000509007988 */ /* 0x0003e80008000404 */
[----:B0-----:R-:W4:Y:S04]  /*47a00*/  LDL.LU R93, [R1+0x1b08] ;  /* 0x001b0800015d7983 */ /* 0x001f280000300800 */
[----:B------:R0:W-:Y:S04]  /*47a10*/  STS.U16 [R9+UR4+0x33200], R4 ;  /* 0x0332000409007988 */ /* 0x0001e80008000404 */
[----:B-1----:R-:W4:Y:S04]  /*47a20*/  LDL R5, [R1+0xb0c] ;  /* 0x000b0c0001057983 */ /* 0x002f280000100800 */
[----:B0-----:R-:W4:Y:S04]  /*47a30*/  LDL R4, [R1+0xb10] ;  /* 0x000b100001047983 */ /* 0x001f280000100800 */
[----:B------:R0:W-:Y:S04]  /*47a40*/  STS.U16 [R9+UR4+0x33600], R10 ;  /* 0x0336000a09007988 */ /* 0x0001e80008000404 */
[----:B------:R-:W-:Y:S04]  /*47a50*/  STS.U16 [R9+UR4+0x33a00], R92 ;  /* 0x033a005c09007988 */ /* 0x000fe80008000404 */
[----:B------:R1:W-:Y:S04]  /*47a60*/  STS.U16 [R9+UR4+0x33e00], R91 ;  /* 0x033e005b09007988 */ /* 0x0003e80008000404 */
[----:B0-----:R-:W4:Y:S04]  /*47a70*/  LDL R10, [R1+0xb3c] ;  /* 0x000b3c00010a7983 */ /* 0x001f280000100800 */
[----:B-1----:R-:W4:Y:S01]  /*47a80*/  LDL R9, [R1+0xb40] ;  /* 0x000b400001097983 */ /* 0x002f220000100800 */
[----:B--2---:R-:W-:-:S02]  /*47a90*/  PRMT R62, RZ, 0x7610, R62 ;  /* 0x00007610ff3e7816 */ /* 0x004fc4000000003e */
[----:B---3--:R-:W-:Y:S02]  /*47aa0*/  PRMT R30, RZ, 0x7610, R30 ;  /* 0x00007610ff1e7816 */ /* 0x008fe4000000001e */
[----:B----4-:R-:W-:-:S06]  /*47ab0*/  PRMT R11, RZ, 0x7610, R11 ;  /* 0x00007610ff0b7816 */ /* 0x010fcc000000000b */
[----:B------:R0:W2:Y:S02]  /*47ac0*/  @!P4 LDG.E.U16 R11, desc[UR20][R12.64] ;  /* 0x000000140c0bc981 */ /* 0x0000a4000c1e1500 */
[----:B0-----:R-:W-:Y:S02]  /*47ad0*/  @!P4 IMAD.MOV.U32 R13, RZ, RZ, R7 ;  /* 0x000000ffff0dc224 */ /* 0x001fe400078e0007 */
[----:B------:R-:W3:Y:S01]  /*47ae0*/  LDL R7, [R1+0xb44] ;  /* 0x000b440001077983 */ /* 0x000ee20000100800 */
[----:B------:R-:W-:-:S03]  /*47af0*/  @!P4 IMAD.MOV.U32 R12, RZ, RZ, R6 ;  /* 0x000000ffff0cc224 */ /* 0x000fc600078e0006 */
[----:B------:R-:W3:Y:S04]  /*47b00*/  LDL R6, [R1+0xb48] ;  /* 0x000b480001067983 */ /* 0x000ee80000100800 */
[----:B------:R0:W4:Y:S02]  /*47b10*/  @!P4 LDG.E.U16 R62, desc[UR20][R12.64] ;  /* 0x000000140c3ec981 */ /* 0x000124000c1e1500 */
[----:B0-----:R-:W-:Y:S02]  /*47b20*/  @!P4 IMAD.MOV.U32 R13, RZ, RZ, R5 ;  /* 0x000000ffff0dc224 */ /* 0x001fe400078e0005 */
[----:B------:R-:W-:-:S05]  /*47b30*/  @!P4 IMAD.MOV.U32 R12, RZ, RZ, R4 ;  /* 0x000000ffff0cc224 */ /* 0x000fca00078e0004 */
[----:B------:R0:W2:Y:S01]  /*47b40*/  @!P4 LDG.E.U16 R30, desc[UR20][R12.64] ;  /* 0x000000140c1ec981 */ /* 0x0000a2000c1e1500 */
[----:B------:R-:W-:Y:S01]  /*47b50*/  PRMT R8, RZ, 0x7610, R8 ;  /* 0x00007610ff087816 */ /* 0x000fe20000000008 */
[----:B0-----:R-:W-:Y:S02]  /*47b60*/  @!P4 IMAD.MOV.U32 R13, RZ, RZ, R10 ;  /* 0x000000ffff0dc224 */ /* 0x001fe400078e000a */
[----:B------:R-:W-:-:S05]  /*47b70*/  @!P4 IMAD.MOV.U32 R12, RZ, RZ, R9 ;  /* 0x000000ffff0cc224 */ /* 0x000fca00078e0009 */
[----:B------:R-:W2:Y:S01]  /*47b80*/  @!P4 LDG.E.U16 R8, desc[UR20][R12.64] ;  /* 0x000000140c08c981 */ /* 0x000ea2000c1e1500 */
[----:B------:R-:W-:-:S06]  /*47b90*/  PRMT R63, RZ, 0x7610, R63 ;  /* 0x00007610ff3f7816 */ /* 0x000fcc000000003f */
[----:B---3--:R-:W3:Y:S04]  /*47ba0*/  @!P4 LDG.E.U16 R63, desc[UR20][R6.64] ;  /* 0x00000014063fc981 */ /* 0x008ee8000c1e1500 */
[----:B----4-:R-:W-:Y:S04]  /*47bb0*/  STL [R1+0x1a64], R62 ;  /* 0x001a643e01007387 */ /* 0x010fe80000100800 */
[----:B------:R-:W4:Y:S04]  /*47bc0*/  LDL R5, [R1+0xb4c] ;  /* 0x000b4c0001057983 */ /* 0x000f280000100800 */
[----:B------:R-:W4:Y:S04]  /*47bd0*/  LDL R4, [R1+0xb50] ;  /* 0x000b500001047983 */ /* 0x000f280000100800 */
[----:B--2---:R-:W-:Y:S04]  /*47be0*/  STL [R1+0x1a68], R30 ;  /* 0x001a681e01007387 */ /* 0x004fe80000100800 */
[----:B------:R0:W-:Y:S04]  /*47bf0*/  STL [R1+0x874], R11 ;  /* 0x0008740b01007387 */ /* 0x0001e80000100800 */
[----:B------:R-:W2:Y:S04]  /*47c00*/  LDL R10, [R1+0xb80] ;  /* 0x000b8000010a7983 */ /* 0x000ea80000100800 */
[----:B------:R-:W2:Y:S04]  /*47c10*/  LDL R9, [R1+0xb84] ;  /* 0x000b840001097983 */ /* 0x000ea80000100800 */
[----:B0-----:R-:W2:Y:S04]  /*47c20*/  LDL R11, [R1+0xb7c] ;  /* 0x000b7c00010b7983 */ /* 0x001ea80000100800 */
[----:B------:R0:W-:Y:S04]  /*47c30*/  STL [R1+0x868], R8 ;  /* 0x0008680801007387 */ /* 0x0001e80000100800 */
[----:B------:R-:W2:Y:S04]  /*47c40*/  LDL R7, [R1+0xb8c] ;  /* 0x000b8c0001077983 */ /* 0x000ea80000100800 */
[----:B------:R-:W2:Y:S04]  /*47c50*/  LDL R6, [R1+0xb90] ;  /* 0x000b900001067983 */ /* 0x000ea80000100800 */
[----:B0-----:R-:W2:Y:S01]  /*47c60*/  LDL R8, [R1+0xb88] ;  /* 0x000b880001087983 */ /* 0x001ea20000100800 */
[----:B------:R-:W-:-:S02]  /*47c70*/  PRMT R31, RZ, 0x7610, R31 ;  /* 0x00007610ff1f7816 */ /* 0x000fc4000000001f */
[----:B------:R-:W-:Y:S02]  /*47c80*/  PRMT R60, RZ, 0x7610, R60 ;  /* 0x00007610ff3c7816 */ /* 0x000fe4000000003c */
[----:B------:R-:W-:Y:S01]  /*47c90*/  PRMT R28, RZ, 0x7610, R28 ;  /* 0x00007610ff1c7816 */ /* 0x000fe2000000001c */
[----:B---3--:R0:W-:Y:S02]  /*47ca0*/  STL [R1+0x1a6c], R63 ;  /* 0x001a6c3f01007387 */ /* 0x0081e40000100800 */
[----:B0-----:R-:W-:Y:S02]  /*47cb0*/  PRMT R63, RZ, 0x7610, R63 ;  /* 0x00007610ff3f7816 */ /* 0x001fe4000000003f */
[----:B----4-:R-:W3:Y:S04]  /*47cc0*/  @!P4 LDG.E.U16 R31, desc[UR20][R4.64] ;  /* 0x00000014041fc981 */ /* 0x010ee8000c1e1500 */
[----:B------:R-:W4:Y:S04]  /*47cd0*/  LDL R5, [R1+0xbbc] ;  /* 0x000bbc0001057983 */ /* 0x000f280000100800 */
[----:B------:R-:W4:Y:S04]  /*47ce0*/  LDL R4, [R1+0xbc0] ;  /* 0x000bc00001047983 */ /* 0x000f280000100800 */
[----:B--2---:R-:W2:Y:S04]  /*47cf0*/  @!P4 LDG.E.U16 R63, desc[UR20][R10.64] ;  /* 0x000000140a3fc981 */ /* 0x004ea8000c1e1500 */
[----:B------:R-:W2:Y:S04]  /*47d00*/  @!P4 LDG.E.U16 R28, desc[UR20][R6.64] ;  /* 0x00000014061cc981 */ /* 0x000ea8000c1e1500 */
[----:B------:R-:W2:Y:S01]  /*47d10*/  @!P4 LDG.E.U16 R60, desc[UR20][R8.64] ;  /* 0x00000014083cc981 */ /* 0x000ea2000c1e1500 */
[----:B------:R-:W-:-:S03]  /*47d20*/  PRMT R30, RZ, 0x7610, R30 ;  /* 0x00007610ff1e7816 */ /* 0x000fc6000000001e */
[----:B---3--:R-:W-:Y:S04]  /*47d30*/  STL [R1+0x1a70], R31 ;  /* 0x001a701f01007387 */ /* 0x008fe80000100800 */
[----:B----4-:R-:W3:Y:S04]  /*47d40*/  @!P4 LDG.E.U16 R30, desc[UR20][R4.64] ;  /* 0x00000014041ec981 */ /* 0x010ee8000c1e1500 */
[----:B--2---:R-:W-:Y:S04]  /*47d50*/  STL [R1+0x1a74], R63 ;  /* 0x001a743f01007387 */ /* 0x004fe80000100800 */
[----:B------:R-:W2:Y:S04]  /*47d60*/  LDL R9, [R1+0xbc4] ;  /* 0x000bc40001097983 */ /* 0x000ea80000100800 */
[----:B------:R-:W2:Y:S04]  /*47d70*/  LDL R8, [R1+0xbc8] ;  /* 0x000bc80001087983 */ /* 0x000ea80000100800 */
[----:B------:R-:W-:Y:S04]  /*47d80*/  STL [R1+0x1a78], R60 ;  /* 0x001a783c01007387 */ /* 0x000fe80000100800 */
[----:B------:R-:W4:Y:S04]  /*47d90*/  LDL R7, [R1+0xbcc] ;  /* 0x000bcc0001077983 */ /* 0x000f280000100800 */
[----:B------:R-:W4:Y:S04]  /*47da0*/  LDL R6, [R1+0xbd0] ;  /* 0x000bd00001067983 */ /* 0x000f280000100800 */
[----:B------:R-:W-:Y:S04]  /*47db0*/  STL [R1+0x1a7c], R28 ;  /* 0x001a7c1c01007387 */ /* 0x000fe80000100800 */
[----:B------:R-:W4:Y:S04]  /*47dc0*/  LDL R11, [R1+0xbfc] ;  /* 0x000bfc00010b7983 */ /* 0x000f280000100800 */
[----:B------:R-:W4:Y:S01]  /*47dd0*/  LDL R10, [R1+0xc00] ;  /* 0x000c0000010a7983 */ /* 0x000f220000100800 */
[----:B------:R-:W-:-:S03]  /*47de0*/  PRMT R61, RZ, 0x7610, R61 ;  /* 0x00007610ff3d7816 */ /* 0x000fc6000000003d */
[----:B------:R-:W4:Y:S04]  /*47df0*/  LDL R5, [R1+0xc04] ;  /* 0x000c040001057983 */ /* 0x000f280000100800 */
[----:B------:R-:W4:Y:S01]  /*47e00*/  LDL R4, [R1+0xc08] ;  /* 0x000c080001047983 */ /* 0x000f220000100800 */
[----:B------:R-:W-:Y:S02]  /*47e10*/  PRMT R29, RZ, 0x7610, R29 ;  /* 0x00007610ff1d7816 */ /* 0x000fe4000000001d */
[----:B------:R-:W-:Y:S01]  /*47e20*/  PRMT R62, RZ, 0x7610, R62 ;  /* 0x00007610ff3e7816 */ /* 0x000fe2000000003e */
[----:B---3--:R-:W-:Y:S04]  /*47e30*/  STL [R1+0x1a80], R30 ;  /* 0x001a801e01007387 */ /* 0x008fe80000100800 */
[----:B--2---:R-:W2:Y:S04]  /*47e40*/  @!P4 LDG.E.U16 R61, desc[UR20][R8.64] ;  /* 0x00000014083dc981 */ /* 0x004ea8000c1e1500 */
[----:B------:R-:W3:Y:S04]  /*47e50*/  LDL R9, [R1+0xc0c] ;  /* 0x000c0c0001097983 */ /* 0x000ee80000100800 */
[----:B------:R-:W3:Y:S04]  /*47e60*/  LDL R8, [R1+0xc10] ;  /* 0x000c100001087983 */ /* 0x000ee80000100800 */
[----:B----4-:R-:W4:Y:S04]  /*47e70*/  @!P4 LDG.E.U16 R29, desc[UR20][R6.64] ;  /* 0x00000014061dc981 */ /* 0x010f28000c1e1500 */
[----:B------:R-:W4:Y:S01]  /*47e80*/  @!P4 LDG.E.U16 R62, desc[UR20][R10.64] ;  /* 0x000000140a3ec981 */ /* 0x000f22000c1e1500 */
[----:B------:R-:W-:-:S02]  /*47e90*/  PRMT R58, RZ, 0x7610, R58 ;  /* 0x00007610ff3a7816 */ /* 0x000fc4000000003a */
[----:B------:R-:W-:-:S04]  /*47ea0*/  PRMT R26, RZ, 0x7610, R26 ;  /* 0x00007610ff1a7816 */ /* 0x000fc8000000001a */
[----:B------:R-:W4:Y:S04]  /*47eb0*/  @!P4 LDG.E.U16 R58, desc[UR20][R4.64] ;  /* 0x00000014043ac981 */ /* 0x000f28000c1e1500 */
[----:B---3--:R-:W3:Y:S04]  /*47ec0*/  @!P4 LDG.E.U16 R26, desc[UR20][R8.64] ;  /* 0x00000014081ac981 */ /* 0x008ee8000c1e1500 */
[----:B--2---:R-:W-:Y:S04]  /*47ed0*/  STL [R1+0x1a84], R61 ;  /* 0x001a843d01007387 */ /* 0x004fe80000100800 */
[----:B------:R-:W2:Y:S04]  /*47ee0*/  LDL R7, [R1+0xc3c] ;  /* 0x000c3c0001077983 */ /* 0x000ea80000100800 */
[----:B------:R-:W2:Y:S04]  /*47ef0*/  LDL R6, [R1+0xc40] ;  /* 0x000c400001067983 */ /* 0x000ea80000100800 */
[----:B----4-:R-:W-:Y:S04]  /*47f00*/  STL [R1+0x1a88], R29 ;  /* 0x001a881d01007387 */ /* 0x010fe80000100800 */
[----:B------:R-:W-:Y:S04]  /*47f10*/  STL [R1+0x1a8c], R62 ;  /* 0x001a8c3e01007387 */ /* 0x000fe80000100800 */
[----:B------:R-:W4:Y:S04]  /*47f20*/  LDL R5, [R1+0xc44] ;  /* 0x000c440001057983 */ /* 0x000f280000100800 */
[----:B------:R-:W4:Y:S04]  /*47f30*/  LDL R4, [R1+0xc48] ;  /* 0x000c480001047983 */ /* 0x000f280000100800 */
[----:B------:R-:W-:Y:S04]  /*47f40*/  STL [R1+0x1a90], R58 ;  /* 0x001a903a01007387 */ /* 0x000fe80000100800 */
[----:B------:R-:W4:Y:S04]  /*47f50*/  LDL R9, [R1+0xc4c] ;  /* 0x000c4c0001097983 */ /* 0x000f280000100800 */
[----:B------:R-:W4:Y:S01]  /*47f60*/  LDL R8, [R1+0xc50] ;  /* 0x000c500001087983 */ /* 0x000f220000100800 */
[----:B------:R-:W-:-:S02]  /*47f70*/  PRMT R3, RZ, 0x7610, R3 ;  /* 0x00007610ff037816 */ /* 0x000fc40000000003 */
[----:B------:R-:W-:Y:S01]  /*47f80*/  PRMT R59, RZ, 0x7610, R59 ;  /* 0x00007610ff3b7816 */ /* 0x000fe2000000003b */
[----:B---3--:R-:W-:Y:S04]  /*47f90*/  STL [R1+0x1a94], R26 ;  /* 0x001a941a01007387 */ /* 0x008fe80000100800 */
[----:B------:R-:W3:Y:S04]  /*47fa0*/  LDL R11, [R1+0xc7c] ;  /* 0x000c7c00010b7983 */ /* 0x000ee80000100800 */
[----:B------:R-:W3:Y:S04]  /*47fb0*/  LDL R10, [R1+0xc80] ;  /* 0x000c8000010a7983 */ /* 0x000ee80000100800 */
[----:B--2---:R-:W2:Y:S01]  /*47fc0*/  @!P4 LDG.E.U16 R3, desc[UR20][R6.64] ;  /* 0x000000140603c981 */ /* 0x004ea2000c1e1500 */
[----:B------:R-:W-:-:S02]  /*47fd0*/  PRMT R27, RZ, 0x7610, R27 ;  /* 0x00007610ff1b7816 */ /* 0x000fc4000000001b */
[----:B------:R-:W-:Y:S01]  /*47fe0*/  PRMT R88, RZ, 0x7610, R88 ;  /* 0x00007610ff587816 */ /* 0x000fe20000000058 */
[----:B------:R-:W2:Y:S04]  /*47ff0*/  LDL R7, [R1+0xc84] ;  /* 0x000c840001077983 */ /* 0x000ea80000100800 */
[----:B------:R-:W2:Y:S04]  /*48000*/  LDL R6, [R1+0xc88] ;  /* 0x000c880001067983 */ /* 0x000ea80000100800 */
[----:B----4-:R-:W4:Y:S04]  /*48010*/  @!P4 LDG.E.U16 R59, desc[UR20][R4.64] ;  /* 0x00000014043bc981 */ /* 0x010f28000c1e1500 */
[----:B------:R-:W4:Y:S04]  /*48020*/  @!P4 LDG.E.U16 R27, desc[UR20][R8.64] ;  /* 0x00000014081bc981 */ /* 0x000f28000c1e1500 */
[----:B---3--:R-:W3:Y:S04]  /*48030*/  @!P4 LDG.E.U16 R88, desc[UR20][R10.64] ;  /* 0x000000140a58c981 */ /* 0x008ee8000c1e1500 */
[----:B--2---:R-:W-:Y:S04]  /*48040*/  STL [R1+0x1a98], R3 ;  /* 0x001a980301007387 */ /* 0x004fe80000100800 */
[----:B------:R-:W2:Y:S04]  /*48050*/  LDL R5, [R1+0xc8c] ;  /* 0x000c8c0001057983 */ /* 0x000ea80000100800 */
[----:B------:R-:W2:Y:S04]  /*48060*/  LDL R4, [R1+0xc90] ;  /* 0x000c900001047983 */ /* 0x000ea80000100800 */
[----:B----4-:R-:W-:Y:S04]  /*48070*/  STL [R1+0x1a9c], R59 ;  /* 0x001a9c3b01007387 */ /* 0x010fe80000100800 */
[----:B------:R-:W4:Y:S04]  /*48080*/  LDL R9, [R1+0xcbc] ;  /* 0x000cbc0001097983 */ /* 0x000f280000100800 */
[----:B------:R-:W4:Y:S01]  /*48090*/  LDL R8, [R1+0xcc0] ;  /* 0x000cc00001087983 */ /* 0x000f220000100800 */
[----:B------:R-:W-:-:S03]  /*480a0*/  PRMT R56, RZ, 0x7610, R56 ;  /* 0x00007610ff387816 */ /* 0x000fc60000000038 */
[----:B------:R-:W-:Y:S04]  /*480b0*/  STL [R1+0x1aa0], R27 ;  /* 0x001aa01b01007387 */ /* 0x000fe80000100800 */
[----:B------:R-:W4:Y:S01]  /*480c0*/  @!P4 LDG.E.U16 R56, desc[UR20][R6.64] ;  /* 0x000000140638c981 */ /* 0x000f22000c1e1500 */
[----:B------:R-:W-:Y:S02]  /*480d0*/  PRMT R24, RZ, 0x7610, R24 ;  /* 0x00007610ff187816 */ /* 0x000fe40000000018 */
[----:B------:R-:W-:Y:S01]  /*480e0*/  PRMT R89, RZ, 0x7610, R89 ;  /* 0x00007610ff597816 */ /* 0x000fe20000000059 */
[----:B---3--:R-:W-:Y:S04]  /*480f0*/  STL [R1+0x1aa4], R88 ;  /* 0x001aa45801007387 */ /* 0x008fe80000100800 */
[----:B------:R-:W3:Y:S04]  /*48100*/  LDL R7, [R1+0xcc4] ;  /* 0x000cc40001077983 */ /* 0x000ee80000100800 */
[----:B------:R-:W3:Y:S04]  /*48110*/  LDL R6, [R1+0xcc8] ;  /* 0x000cc80001067983 */ /* 0x000ee80000100800 */
[----:B--2---:R-:W2:Y:S04]  /*48120*/  @!P4 LDG.E.U16 R24, desc[UR20][R4.64] ;  /* 0x000000140418c981 */ /* 0x004ea8000c1e1500 */
[----:B----4-:R3:W4:Y:S01]  /*48130*/  @!P4 LDG.E.U16 R89, desc[UR20][R8.64] ;  /* 0x000000140859c981 */ /* 0x010722000c1e1500 */
[----:B------:R-:W-:-:S03]  /*48140*/  PRMT R57, RZ, 0x7610, R57 ;  /* 0x00007610ff397816 */ /* 0x000fc60000000039 */
[----:B------:R-:W-:Y:S04]  /*48150*/  STL [R1+0x1aa8], R56 ;  /* 0x001aa83801007387 */ /* 0x000fe80000100800 */
[----:B------:R-:W4:Y:S04]  /*48160*/  LDL R5, [R1+0xccc] ;  /* 0x000ccc0001057983 */ /* 0x000f280000100800 */
[----:B------:R-:W4:Y:S01]  /*48170*/  LDL R4, [R1+0xcd0] ;  /* 0x000cd00001047983 */ /* 0x000f220000100800 */
[----:B---3--:R-:W-:Y:S02]  /*48180*/  @!P4 IMAD.MOV.U32 R9, RZ, RZ, R7 ;  /* 0x000000ffff09c224 */ /* 0x008fe400078e0007 */
[----:B------:R-:W-:-:S05]  /*48190*/  @!P4 IMAD.MOV.U32 R8, RZ, RZ, R6 ;  /* 0x000000ffff08c224 */ /* 0x000fca00078e0006 */
[----:B------:R-:W3:Y:S04]  /*481a0*/  @!P4 LDG.E.U16 R57, desc[UR20][R8.64] ;  /* 0x000000140839c981 */ /* 0x000ee8000c1e1500 */
[----:B--2---:R-:W-:Y:S04]  /*481b0*/  STL [R1+0x1aac], R24 ;  /* 0x001aac1801007387 */ /* 0x004fe80000100800 */
[----:B------:R-:W2:Y:S04]  /*481c0*/  LDL R13, [R1+0xcfc] ;  /* 0x000cfc00010d7983 */ /* 0x000ea80000100800 */
[----:B------:R-:W2:Y:S04]  /*481d0*/  LDL R12, [R1+0xd00] ;  /* 0x000d0000010c7983 */ /* 0x000ea80000100800 */
[----:B------:R-:W2:Y:S04]  /*481e0*/  LDL R11, [R1+0xd04] ;  /* 0x000d0400010b7983 */ /* 0x000ea80000100800 */
[----:B------:R-:W2:Y:S04]  /*481f0*/  LDL R10, [R1+0xd08] ;  /* 0x000d0800010a7983 */ /* 0x000ea80000100800 */
[----:B----4-:R-:W-:Y:S04]  /*48200*/  STL [R1+0x1ab0], R89 ;  /* 0x001ab05901007387 */ /* 0x010fe80000100800 */
[----:B------:R-:W4:Y:S04]  /*48210*/  LDL R7, [R1+0xd0c] ;  /* 0x000d0c0001077983 */ /* 0x000f280000100800 */
[----:B------:R-:W4:Y:S01]  /*48220*/  LDL R6, [R1+0xd10] ;  /* 0x000d100001067983 */ /* 0x000f220000100800 */
[----:B------:R-:W-:-:S03]  /*48230*/  PRMT R25, RZ, 0x7610, R25 ;  /* 0x00007610ff197816 */ /* 0x000fc60000000019 */
[----:B------:R-:W4:Y:S04]  /*48240*/  LDL R9, [R1+0xd3c] ;  /* 0x000d3c0001097983 */ /* 0x000f280000100800 */
[----:B------:R-:W4:Y:S04]  /*48250*/  LDL R8, [R1+0xd40] ;  /* 0x000d400001087983 */ /* 0x000f280000100800 */
[----:B------:R-:W4:Y:S01]  /*48260*/  @!P4 LDG.E.U16 R25, desc[UR20][R4.64] ;  /* 0x000000140419c981 */ /* 0x000f22000c1e1500 */
[----:B------:R-:W-:Y:S02]  /*48270*/  PRMT R86, RZ, 0x7610, R86 ;  /* 0x00007610ff567816 */ /* 0x000fe40000000056 */
[----:B------:R-:W-:Y:S01]  /*48280*/  PRMT R54, RZ, 0x7610, R54 ;  /* 0x00007610ff367816 */ /* 0x000fe20000000036 */
[----:B---3--:R-:W-:Y:S04]  /*48290*/  STL [R1+0x1ab4], R57 ;  /* 0x001ab43901007387 */ /* 0x008fe80000100800 */
[----:B------:R-:W3:Y:S04]  /*482a0*/  LDL R5, [R1+0xd44] ;  /* 0x000d440001057983 */ /* 0x000ee80000100800 */
[----:B------:R-:W3:Y:S04]  /*482b0*/  LDL R4, [R1+0xd48] ;  /* 0x000d480001047983 */ /* 0x000ee80000100800 */
[----:B--2---:R-:W2:Y:S04]  /*482c0*/  @!P4 LDG.E.U16 R86, desc[UR20][R12.64] ;  /* 0x000000140c56c981 */ /* 0x004ea8000c1e1500 */
[----:B------:R4:W2:Y:S04]  /*482d0*/  @!P4 LDG.E.U16 R54, desc[UR20][R10.64] ;  /* 0x000000140a36c981 */ /* 0x0008a8000c1e1500 */
[----:B------:R-:W2:Y:S01]  /*482e0*/  LDL.LU.64 R12, [R1+0x1b00] ;  /* 0x001b0000010c7983 */ /* 0x000ea20000300a00 */
[----:B----4-:R-:W-:-:S02]  /*482f0*/  @!P4 IMAD.MOV.U32 R11, RZ, RZ, R7 ;  /* 0x000000ffff0bc224 */ /* 0x010fc400078e0007 */
[----:B------:R-:W-:Y:S01]  /*48300*/  @!P4 IMAD.MOV.U32 R10, RZ, RZ, R6 ;  /* 0x000000ffff0ac224 */ /* 0x000fe200078e0006 */
[----:B------:R-:W4:Y:S04]  /*48310*/  LDL R7, [R1+0xd4c] ;  /* 0x000d4c0001077983 */ /* 0x000f280000100800 */
[----:B------:R-:W4:Y:S01]  /*48320*/  LDL R6, [R1+0xd50] ;  /* 0x000d500001067983 */ /* 0x000f220000100800 */
[----:B------:R-:W-:Y:S02]  /*48330*/  PRMT R87, RZ, 0x7610, R87 ;  /* 0x00007610ff577816 */ /* 0x000fe40000000057 */
[----:B------:R-:W-:-:S04]  /*48340*/  PRMT R55, RZ, 0x7610, R55 ;  /* 0x00007610ff377816 */ /* 0x000fc80000000037 */
[----:B------:R3:W2:Y:S01]  /*48350*/  @!P4 LDG.E.U16 R87, desc[UR20][R8.64] ;  /* 0x000000140857c981 */ /* 0x0006a2000c1e1500 */
[----:B------:R-:W-:Y:S02]  /*48360*/  PRMT R22, RZ, 0x7610, R22 ;  /* 0x00007610ff167816 */ /* 0x000fe40000000016 */
[----:B------:R-:W-:-:S04]  /*48370*/  PRMT R23, RZ, 0x7610, R23 ;  /* 0x00007610ff177816 */ /* 0x000fc80000000017 */
[----:B------:R-:W2:Y:S04]  /*48380*/  @!P4 LDG.E.U16 R22, desc[UR20][R10.64] ;  /* 0x000000140a16c981 */ /* 0x000ea8000c1e1500 */
[----:B------:R-:W2:Y:S01]  /*48390*/  LDL.LU.64 R10, [R1+0x1af8] ;  /* 0x001af800010a7983 */ /* 0x000ea20000300a00 */
[----:B---3--:R-:W-:Y:S02]  /*483a0*/  @!P4 IMAD.MOV.U32 R9, RZ, RZ, R5 ;  /* 0x000000ffff09c224 */ /* 0x008fe400078e0005 */
[----:B------:R-:W-:-:S05]  /*483b0*/  @!P4 IMAD.MOV.U32 R8, RZ, RZ, R4 ;  /* 0x000000ffff08c224 */ /* 0x000fca00078e0004 */
[----:B------:R-:W3:Y:S04]  /*483c0*/  @!P4 LDG.E.U16 R55, desc[UR20][R8.64] ;  /* 0x000000140837c981 */ /* 0x000ee8000c1e1500 */
[----:B----4-:R-:W4:Y:S04]  /*483d0*/  @!P4 LDG.E.U16 R23, desc[UR20][R6.64] ;  /* 0x000000140617c981 */ /* 0x010f28000c1e1500 */
[----:B--2---:R0:W-:Y:S04]  /*483e0*/  STL.64 [R1+0x1ab8], R86 ;  /* 0x001ab85601007387 */ /* 0x0041e80000100a00 */
[----:B------:R-:W2:Y:S04]  /*483f0*/  LDL R5, [R1+0xd84] ;  /* 0x000d840001057983 */ /* 0x000ea80000100800 */
[----:B------:R-:W2:Y:S04]  /*48400*/  LDL R4, [R1+0xd88] ;  /* 0x000d880001047983 */ /* 0x000ea80000100800 */
[----:B0-----:R-:W2:Y:S04]  /*48410*/  LDL R87, [R1+0xd80] ;  /* 0x000d800001577983 */ /* 0x001ea80000100800 */
[----:B------:R-:W2:Y:S04]  /*48420*/  LDL.LU.64 R8, [R1+0x1af0] ;  /* 0x001af00001087983 */ /* 0x000ea80000300a00 */
[----:B------:R-:W2:Y:S04]  /*48430*/  LDL R86, [R1+0xd8c] ;  /* 0x000d8c0001567983 */ /* 0x000ea80000100800 */
[----:B------:R-:W2:Y:S04]  /*48440*/  LDL R63, [R1+0xd90] ;  /* 0x000d9000013f7983 */ /* 0x000ea80000100800 */
[----:B---3--:R0:W-:Y:S04]  /*48450*/  STL.64 [R1+0x1ac0], R54 ;  /* 0x001ac03601007387 */ /* 0x0081e80000100a00 */
[----:B------:R-:W3:Y:S04]  /*48460*/  LDL R31, [R1+0xdbc] ;  /* 0x000dbc00011f7983 */ /* 0x000ee80000100800 */
[----:B------:R-:W3:Y:S04]  /*48470*/  LDL R28, [R1+0xdc0] ;  /* 0x000dc000011c7983 */ /* 0x000ee80000100800 */
[----:B0-----:R-:W3:Y:S04]  /*48480*/  LDL R55, [R1+0xd7c] ;  /* 0x000d7c0001377983 */ /* 0x001ee80000100800 */
[----:B------:R-:W3:Y:S04]  /*48490*/  LDL.LU.64 R6, [R1+0x1ae8] ;  /* 0x001ae80001067983 */ /* 0x000ee80000300a00 */
[----:B----4-:R0:W-:Y:S04]  /*484a0*/  STL.64 [R1+0x1ac8], R22 ;  /* 0x001ac81601007387 */ /* 0x0101e80000100a00 */
[----:B0-----:R-:W4:Y:S04]  /*484b0*/  LDL R23, [R1+0xdc4] ;  /* 0x000dc40001177983 */ /* 0x001f280000100800 */
[----:B------:R-:W4:Y:S01]  /*484c0*/  LDL R22, [R1+0xdc8] ;  /* 0x000dc80001167983 */ /* 0x000f220000100800 */
[----:B------:R-:W-:Y:S01]  /*484d0*/  PRMT R84, RZ, 0x7610, R84 ;  /* 0x00007610ff547816 */ /* 0x000fe20000000054 */
[----:B--2---:R-:W-:Y:S01]  /*484e0*/  @!P4 IMAD.MOV.U32 R54, RZ, RZ, R87 ;  /* 0x000000ffff36c224 */ /* 0x004fe200078e0057 */
[----:B------:R-:W-:-:S02]  /*484f0*/  PRMT R20, RZ, 0x7610, R20 ;  /* 0x00007610ff147816 */ /* 0x000fc40000000014 */
[----:B------:R-:W-:Y:S02]  /*48500*/  PRMT R85, RZ, 0x7610, R85 ;  /* 0x00007610ff557816 */ /* 0x000fe40000000055 */
[----:B------:R-:W-:Y:S02]  /*48510*/  PRMT R52, RZ, 0x7610, R52 ;  /* 0x00007610ff347816 */ /* 0x000fe40000000034 */
[----:B------:R-:W-:-:S04]  /*48520*/  PRMT R53, RZ, 0x7610, R53 ;  /* 0x00007610ff357816 */ /* 0x000fc80000000035 */
[----:B------:R-:W2:Y:S04]  /*48530*/  @!P4 LDG.E.U16 R52, desc[UR20][R4.64] ;  /* 0x000000140434c981 */ /* 0x000ea8000c1e1500 */
[----:B------:R-:W2:Y:S04]  /*48540*/  LDL R5, [R1+0xdcc] ;  /* 0x000dcc0001057983 */ /* 0x000ea80000100800 */
[----:B------:R-:W2:Y:S04]  /*48550*/  LDL R4, [R1+0xdd0] ;  /* 0x000dd00001047983 */ /* 0x000ea80000100800 */
[----:B---3--:R0:W3:Y:S02]  /*48560*/  @!P4 LDG.E.U16 R84, desc[UR20][R54.64] ;  /* 0x000000143654c981 */ /* 0x0080e4000c1e1500 */
[----:B0-----:R-:W-:-:S02]  /*48570*/  @!P4 IMAD.MOV.U32 R54, RZ, RZ, R63 ;  /* 0x000000ffff36c224 */ /* 0x001fc400078e003f */
[----:B------:R-:W-:-:S05]  /*48580*/  @!P4 IMAD.MOV.U32 R55, RZ, RZ, R86 ;  /* 0x000000ffff37c224 */ /* 0x000fca00078e0056 */
[----:B------:R0:W3:Y:S02]  /*48590*/  @!P4 LDG.E.U16 R20, desc[UR20][R54.64] ;  /* 0x000000143614c981 */ /* 0x0000e4000c1e1500 */
[----:B0-----:R-:W-:Y:S02]  /*485a0*/  @!P4 IMAD.MOV.U32 R54, RZ, RZ, R28 ;  /* 0x000000ffff36c224 */ /* 0x001fe400078e001c */
[----:B----4-:R-:W4:Y:S01]  /*485b0*/  @!P4 LDG.E.U16 R53, desc[UR20][R22.64] ;  /* 0x000000141635c981 */ /* 0x010f22000c1e1500 */
[----:B------:R-:W-:-:S03]  /*485c0*/  @!P4 IMAD.MOV.U32 R55, RZ, RZ, R31 ;  /* 0x000000ffff37c224 */ /* 0x000fc600078e001f */
[----:B------:R-:W3:Y:S04]  /*485d0*/  LDL R31, [R1+0xdfc] ;  /* 0x000dfc00011f7983 */ /* 0x000ee80000100800 */
[----:B------:R-:W3:Y:S04]  /*485e0*/  @!P4 LDG.E.U16 R85, desc[UR20][R54.64] ;  /* 0x000000143655c981 */ /* 0x000ee8000c1e1500 */
[----:B------:R-:W4:Y:S01]  /*485f0*/  LDL R28, [R1+0xe00] ;  /* 0x000e0000011c7983 */ /* 0x000f220000100800 */
[----:B------:R-:W-:-:S06]  /*48600*/  PRMT R21, RZ, 0x7610, R21 ;  /* 0x00007610ff157816 */ /* 0x000fcc0000000015 */
[----:B--2---:R-:W2:Y:S04]  /*48610*/  @!P4 LDG.E.U16 R21, desc[UR20][R4.64] ;  /* 0x000000140415c981 */ /* 0x004ea8000c1e1500 */
[----:B---3--:R-:W-:Y:S04]  /*48620*/  STL.64 [R1+0x1ad0], R84 ;  /* 0x001ad05401007387 */ /* 0x008fe80000100a00 */
[----:B------:R-:W3:Y:S04]  /*48630*/  LDL R23, [R1+0xe04] ;  /* 0x000e040001177983 */ /* 0x000ee80000100800 */
[----:B------:R-:W3:Y:S04]  /*48640*/  LDL R22, [R1+0xe08] ;  /* 0x000e080001167983 */ /* 0x000ee80000100800 */
[----:B----4-:R0:W-:Y:S04]  /*48650*/  STL.64 [R1+0x1ad8], R52 ;  /* 0x001ad83401007387 */ /* 0x0101e80000100a00 */
[----:B------:R-:W4:Y:S04]  /*48660*/  LDL R5, [R1+0xe44] ;  /* 0x000e440001057983 */ /* 0x000f280000100800 */
[----:B------:R-:W2:Y:S04]  /*48670*/  LDL R4, [R1+0xe48] ;  /* 0x000e480001047983 */ /* 0x000ea80000100800 */
[----:B0-----:R-:W2:Y:S04]  /*48680*/  LDL R53, [R1+0xe3c] ;  /* 0x000e3c0001357983 */ /* 0x001ea80000100800 */
[----:B------:R-:W2:Y:S01]  /*48690*/  LDL R52, [R1+0xe40] ;  /* 0x000e400001347983 */ /* 0x000ea20000100800 */
[----:B------:R-:W-:-:S02]  /*486a0*/  @!P4 IMAD.MOV.U32 R84, RZ, RZ, R28 ;  /* 0x000000ffff54c224 */ /* 0x000fc400078e001c */
[----:B------:R-:W-:Y:S01]  /*486b0*/  @!P4 IMAD.MOV.U32 R85, RZ, RZ, R31 ;  /* 0x000000ffff55c224 */ /* 0x000fe200078e001f */
[----:B------:R-:W4:Y:S04]  /*486c0*/  LDL R28, [R1+0xe50] ;  /* 0x000e5000011c7983 */ /* 0x000f280000100800 */
[----:B------:R-:W4:Y:S01]  /*486d0*/  LDL R31, [R1+0xe4c] ;  /* 0x000e4c00011f7983 */ /* 0x000f220000100800 */
[----:B------:R-:W-:Y:S02]  /*486e0*/  PRMT R50, RZ, 0x7610, R50 ;  /* 0x00007610ff327816 */ /* 0x000fe40000000032 */
[----:B------:R-:W-:Y:S01]  /*486f0*/  PRMT R83, RZ, 0x7610, R83 ;  /* 0x00007610ff537816 */ /* 0x000fe20000000053 */
[----:B------:R-:W4:Y:S01]  /*48700*/  LDL R55, [R1+0xe0c] ;  /* 0x000e0c0001377983 */ /* 0x000f220000100800 */
[----:B------:R-:W-:-:S02]  /*48710*/  PRMT R51, RZ, 0x7610, R51 ;  /* 0x00007610ff337816 */ /* 0x000fc40000000033 */
[----:B------:R-:W-:Y:S01]  /*48720*/  PRMT R19, RZ, 0x7610, R19 ;  /* 0x00007610ff137816 */ /* 0x000fe20000000013 */
[----:B------:R-:W4:Y:S01]  /*48730*/  LDL R54, [R1+0xe10] ;  /* 0x000e100001367983 */ /* 0x000f220000100800 */
[----:B------:R-:W-:Y:S02]  /*48740*/  PRMT R80, RZ, 0x7610, R80 ;  /* 0x00007610ff507816 */ /* 0x000fe40000000050 */
[----:B------:R-:W-:Y:S01]  /*48750*/  PRMT R48, RZ, 0x7610, R48 ;  /* 0x00007610ff307816 */ /* 0x000fe20000000030 */
[----:B------:R-:W4:Y:S01]  /*48760*/  LDL R87, [R1+0xab4] ;  /* 0x000ab40001577983 */ /* 0x000f220000100800 */
[----:B------:R-:W-:Y:S02]  /*48770*/  PRMT R82, RZ, 0x7610, R82 ;  /* 0x00007610ff527816 */ /* 0x000fe40000000052 */
[----:B------:R-:W-:Y:S01]  /*48780*/  PRMT R49, RZ, 0x7610, R49 ;  /* 0x00007610ff317816 */ /* 0x000fe20000000031 */
[----:B------:R-:W4:Y:S04]  /*48790*/  LDL R86, [R1+0xab8] ;  /* 0x000ab80001567983 */ /* 0x000f280000100800 */
[----:B------:R-:W4:Y:S04]  /*487a0*/  @!P4 LDG.E.U16 R82, desc[UR20][R84.64] ;  /* 0x000000145452c981 */ /* 0x000f28000c1e1500 */
[----:B---3--:R-:W3:Y:S04]  /*487b0*/  @!P4 LDG.E.U16 R50, desc[UR20][R22.64] ;  /* 0x000000141632c981 */ /* 0x008ee8000c1e1500 */
[----:B------:R-:W3:Y:S04]  /*487c0*/  LDL R23, [R1+0xe7c] ;  /* 0x000e7c0001177983 */ /* 0x000ee80000100800 */
[----:B------:R-:W3:Y:S04]  /*487d0*/  LDL R22, [R1+0xe80] ;  /* 0x000e800001167983 */ /* 0x000ee80000100800 */
[----:B--2---:R0:W2:Y:S02]  /*487e0*/  @!P4 LDG.E.U16 R83, desc[UR20][R52.64] ;  /* 0x000000143453c981 */ /* 0x0040a4000c1e1500 */
[----:B0-----:R-:W-:-:S02]  /*487f0*/  @!P4 IMAD.MOV.U32 R52, RZ, RZ, R4 ;  /* 0x000000ffff34c224 */ /* 0x001fc400078e0004 */
[----:B----4-:R-:W-:Y:S01]  /*48800*/  @!P4 IMAD.MOV.U32 R53, RZ, RZ, R5 ;  /* 0x000000ffff35c224 */ /* 0x010fe200078e0005 */
[----:B------:R-:W4:Y:S04]  /*48810*/  LDL R4, [R1+0xe88] ;  /* 0x000e880001047983 */ /* 0x000f280000100800 */
[----:B------:R-:W4:Y:S04]  /*48820*/  LDL R5, [R1+0xe84] ;  /* 0x000e840001057983 */ /* 0x000f280000100800 */
[----:B------:R0:W2:Y:S02]  /*48830*/  @!P4 LDG.E.U16 R51, desc[UR20][R52.64] ;  /* 0x000000143433c981 */ /* 0x0000a4000c1e1500 */
[----:B0-----:R-:W-:Y:S01]  /*48840*/  @!P4 IMAD.MOV.U32 R52, RZ, RZ, R28 ;  /* 0x000000ffff34c224 */ /* 0x001fe200078e001c */
[----:B------:R-:W-:Y:S01]  /*48850*/  @!P4 MOV R53, R31 ;  /* 0x0000001f0035c202 */ /* 0x000fe20000000f00 */
[----:B------:R-:W2:Y:S04]  /*48860*/  LDL R28, [R1+0xe90] ;  /* 0x000e9000011c7983 */ /* 0x000ea80000100800 */
[----:B------:R-:W2:Y:S04]  /*48870*/  LDL R31, [R1+0xe8c] ;  /* 0x000e8c00011f7983 */ /* 0x000ea80000100800 */
[----:B------:R-:W2:Y:S04]  /*48880*/  @!P4 LDG.E.U16 R19, desc[UR20][R52.64] ;  /* 0x000000143413c981 */ /* 0x000ea8000c1e1500 */
[----:B------:R-:W2:Y:S04]  /*48890*/  LDL R53, [R1+0xec4] ;  /* 0x000ec40001357983 */ /* 0x000ea80000100800 */
[----:B------:R-:W2:Y:S04]  /*488a0*/  LDL R52, [R1+0xec8] ;  /* 0x000ec80001347983 */ /* 0x000ea80000100800 */
[----:B---3--:R-:W3:Y:S04]  /*488b0*/  @!P4 LDG.E.U16 R80, desc[UR20][R22.64] ;  /* 0x000000141650c981 */ /* 0x008ee8000c1e1500 */
[----:B------:R-:W3:Y:S04]  /*488c0*/  LDL R23, [R1+0xecc] ;  /* 0x000ecc0001177983 */ /* 0x000ee80000100800 */
[----:B------:R-:W3:Y:S04]  /*488d0*/  LDL R22, [R1+0xed0] ;  /* 0x000ed00001167983 */ /* 0x000ee80000100800 */
[----:B----4-:R-:W4:Y:S04]  /*488e0*/  @!P4 LDG.E.U16 R48, desc[UR20][R4.64] ;  /* 0x000000140430c981 */ /* 0x010f28000c1e1500 */
[----:B------:R-:W4:Y:S04]  /*488f0*/  LDL R5, [R1+0xef4] ;  /* 0x000ef40001057983 */ /* 0x000f280000100800 */
[----:B------:R-:W4:Y:S01]  /*48900*/  LDL R4, [R1+0xef8] ;  /* 0x000ef80001047983 */ /* 0x000f220000100800 */
[----:B--2---:R-:W-:-:S03]  /*48910*/  @!P4 IMAD.MOV.U32 R84, RZ, RZ, R28 ;  /* 0x000000ffff54c224 */ /* 0x004fc600078e001c */
[----:B------:R-:W2:Y:S01]  /*48920*/  LDL R28, [R1+0xf00] ;  /* 0x000f0000011c7983 */ /* 0x000ea20000100800 */
[----:B------:R-:W-:-:S03]  /*48930*/  @!P4 IMAD.MOV.U32 R85, RZ, RZ, R31 ;  /* 0x000000ffff55c224 */ /* 0x000fc600078e001f */
[----:B------:R-:W2:Y:S01]  /*48940*/  LDL R31, [R1+0xefc] ;  /* 0x000efc00011f7983 */ /* 0x000ea20000100800 */
[----:B------:R-:W-:-:S03]  /*48950*/  PRMT R17, RZ, 0x7610, R17 ;  /* 0x00007610ff117816 */ /* 0x000fc60000000011 */
[----:B------:R3:W2:Y:S02]  /*48960*/  @!P4 LDG.E.U16 R49, desc[UR20][R52.64] ;  /* 0x000000143431c981 */ /* 0x0006a4000c1e1500 */
[----:B---3--:R-:W-:Y:S02]  /*48970*/  @!P4 IMAD.MOV.U32 R53, RZ, RZ, R23 ;  /* 0x000000ffff35c224 */ /* 0x008fe400078e0017 */
[----:B------:R-:W3:Y:S01]  /*48980*/  LDL R23, [R1+0xf04] ;  /* 0x000f040001177983 */ /* 0x000ee20000100800 */
[----:B------:R-:W-:-:S03]  /*48990*/  @!P4 IMAD.MOV.U32 R52, RZ, RZ, R22 ;  /* 0x000000ffff34c224 */ /* 0x000fc600078e0016 */
[----:B------:R-:W3:Y:S04]  /*489a0*/  LDL R22, [R1+0xf08] ;  /* 0x000f080001167983 */ /* 0x000ee80000100800 */
[----:B------:R4:W3:Y:S02]  /*489b0*/  @!P4 LDG.E.U16 R17, desc[UR20][R52.64] ;  /* 0x000000143411c981 */ /* 0x0008e4000c1e1500 */
[----:B----4-:R-:W-:Y:S02]  /*489c0*/  @!P4 IMAD.MOV.U32 R53, RZ, RZ, R5 ;  /* 0x000000ffff35c224 */ /* 0x010fe400078e0005 */
[----:B------:R-:W4:Y:S01]  /*489d0*/  LDL R5, [R1+0xf0c] ;  /* 0x000f0c0001057983 */ /* 0x000f220000100800 */
[----:B------:R-:W-:-:S03]  /*489e0*/  @!P4 IMAD.MOV.U32 R52, RZ, RZ, R4 ;  /* 0x000000ffff34c224 */ /* 0x000fc600078e0004 */
[----:B------:R-:W4:Y:S01]  /*489f0*/  LDL R4, [R1+0xf10] ;  /* 0x000f100001047983 */ /* 0x000f220000100800 */
[----:B------:R-:W-:Y:S02]  /*48a00*/  PRMT R57, RZ, 0x7610, R57 ;  /* 0x00007610ff397816 */ /* 0x000fe40000000039 */
[----:B------:R-:W-:-:S04]  /*48a10*/  PRMT R78, RZ, 0x7610, R78 ;  /* 0x00007610ff4e7816 */ /* 0x000fc8000000004e */
[----:B------:R2:W4:Y:S02]  /*48a20*/  @!P4 LDG.E.U16 R57, desc[UR20][R52.64] ;  /* 0x000000143439c981 */ /* 0x000524000c1e1500 */
[----:B--2---:R-:W-:Y:S02]  /*48a30*/  @!P4 IMAD.MOV.U32 R52, RZ, RZ, R28 ;  /* 0x000000ffff34c224 */ /* 0x004fe400078e001c */
[----:B------:R-:W-:Y:S01]  /*48a40*/  @!P4 IMAD.MOV.U32 R53, RZ, RZ, R31 ;  /* 0x000000ffff35c224 */ /* 0x000fe200078e001f */
[----:B------:R-:W2:Y:S04]  /*48a50*/  LDL R28, [R1+0xf48] ;  /* 0x000f4800011c7983 */ /* 0x000ea80000100800 */
[----:B------:R-:W2:Y:S04]  /*48a60*/  @!P4 LDG.E.U16 R78, desc[UR20][R52.64] ;  /* 0x00000014344ec981 */ /* 0x000ea8000c1e1500 */
[----:B------:R-:W2:Y:S04]  /*48a70*/  LDL R31, [R1+0xf44] ;  /* 0x000f4400011f7983 */ /* 0x000ea80000100800 */
[----:B------:R-:W2:Y:S04]  /*48a80*/  LDL R53, [R1+0xf3c] ;  /* 0x000f3c0001357983 */ /* 0x000ea80000100800 */
[----:B------:R-:W2:Y:S01]  /*48a90*/  LDL R52, [R1+0xf40] ;  /* 0x000f400001347983 */ /* 0x000ea20000100800 */
[----:B------:R-:W-:-:S02]  /*48aa0*/  PRMT R46, RZ, 0x7610, R46 ;  /* 0x00007610ff2e7816 */ /* 0x000fc4000000002e */
[----:B------:R-:W-:-:S04]  /*48ab0*/  PRMT R14, RZ, 0x7610, R14 ;  /* 0x00007610ff0e7816 */ /* 0x000fc8000000000e */
[----:B---3--:R-:W3:Y:S04]  /*48ac0*/  @!P4 LDG.E.U16 R46, desc[UR20][R22.64] ;  /* 0x00000014162ec981 */ /* 0x008ee8000c1e1500 */
[----:B------:R-:W3:Y:S04]  /*48ad0*/  LDL R23, [R1+0xf4c] ;  /* 0x000f4c0001177983 */ /* 0x000ee80000100800 */
[----:B------:R-:W3:Y:S04]  /*48ae0*/  LDL R22, [R1+0xf50] ;  /* 0x000f500001167983 */ /* 0x000ee80000100800 */
[----:B----4-:R-:W4:Y:S04]  /*48af0*/  @!P4 LDG.E.U16 R14, desc[UR20][R4.64] ;  /* 0x00000014040ec981 */ /* 0x010f28000c1e1500 */
[----:B------:R-:W4:Y:S04]  /*48b00*/  LDL R5, [R1+0xf74] ;  /* 0x000f740001057983 */ /* 0x000f280000100800 */
[----:B------:R-:W4:Y:S01]  /*48b10*/  LDL R4, [R1+0xf78] ;  /* 0x000f780001047983 */ /* 0x000f220000100800 */
[----:B------:R-:W-:-:S02]  /*48b20*/  PRMT R79, RZ, 0x7610, R79 ;  /* 0x00007610ff4f7816 */ /* 0x000fc4000000004f */
[----:B------:R-:W-:Y:S02]  /*48b30*/  PRMT R47, RZ, 0x7610, R47 ;  /* 0x00007610ff2f7816 */ /* 0x000fe4000000002f */
[----:B------:R-:W-:Y:S02]  /*48b40*/  PRMT R15, RZ, 0x7610, R15 ;  /* 0x00007610ff0f7816 */ /* 0x000fe4000000000f */
[----:B--2---:R0:W2:Y:S02]  /*48b50*/  @!P4 LDG.E.U16 R79, desc[UR20][R52.64] ;  /* 0x00000014344fc981 */ /* 0x0040a4000c1e1500 */
[----:B0-----:R-:W-:Y:S02]  /*48b60*/  @!P4 IMAD.MOV.U32 R52, RZ, RZ, R28 ;  /* 0x000000ffff34c224 */ /* 0x001fe400078e001c */
[----:B------:R-:W-:Y:S01]  /*48b70*/  @!P4 IMAD.MOV.U32 R53, RZ, RZ, R31 ;  /* 0x000000ffff35c224 */ /* 0x000fe200078e001f */
[----:B------:R-:W2:Y:S04]  /*48b80*/  LDL R28, [R1+0xf80] ;  /* 0x000f8000011c7983 */ /* 0x000ea80000100800 */
[----:B------:R-:W2:Y:S01]  /*48b90*/  LDL R31, [R1+0xf7c] ;  /* 0x000f7c00011f7983 */ /* 0x000ea20000100800 */
[----:B------:R-:W-:-:S03]  /*48ba0*/  PRMT R24, RZ, 0x7610, R24 ;  /* 0x00007610ff187816 */ /* 0x000fc60000000018 */
[----:B------:R3:W2:Y:S02]  /*48bb0*/  @!P4 LDG.E.U16 R47, desc[UR20][R52.64] ;  /* 0x00000014342fc981 */ /* 0x0006a4000c1e1500 */
[----:B---3--:R-:W-:Y:S02]  /*48bc0*/  @!P4 IMAD.MOV.U32 R53, RZ, RZ, R23 ;  /* 0x000000ffff35c224 */ /* 0x008fe400078e0017 */
[----:B------:R-:W3:Y:S01]  /*48bd0*/  LDL R23, [R1+0xf84] ;  /* 0x000f840001177983 */ /* 0x000ee20000100800 */
[----:B------:R-:W-:-:S03]  /*48be0*/  @!P4 IMAD.MOV.U32 R52, RZ, RZ, R22 ;  /* 0x000000ffff34c224 */ /* 0x000fc600078e0016 */
[----:B------:R-:W3:Y:S04]  /*48bf0*/  LDL R22, [R1+0xf88] ;  /* 0x000f880001167983 */ /* 0x000ee80000100800 */
[----:B------:R-:W3:Y:S04]  /*48c00*/  @!P4 LDG.E.U16 R15, desc[UR20][R52.64] ;  /* 0x00000014340fc981 */ /* 0x000ee8000c1e1500 */
[----:B------:R-:W3:Y:S04]  /*48c10*/  LDL R53, [R1+0xfb4] ;  /* 0x000fb40001357983 */ /* 0x000ee80000100800 */
[----:B------:R-:W3:Y:S04]  /*48c20*/  LDL R52, [R1+0xfb8] ;  /* 0x000fb80001347983 */ /* 0x000ee80000100800 */
[----:B----4-:R-:W4:Y:S04]  /*48c30*/  @!P4 LDG.E.U16 R24, desc[UR20][R4.64] ;  /* 0x000000140418c981 */ /* 0x010f28000c1e1500 */
[----:B------:R-:W4:Y:S04]  /*48c40*/  LDL R5, [R1+0xfbc] ;  /* 0x000fbc0001057983 */ /* 0x000f280000100800 */
[----:B------:R-:W4:Y:S01]  /*48c50*/  LDL R4, [R1+0xfc0] ;  /* 0x000fc00001047983 */ /* 0x000f220000100800 */
[----:B------:R-:W-:-:S06]  /*48c60*/  PRMT R16, RZ, 0x7610, R16 ;  /* 0x00007610ff107816 */ /* 0x000fcc0000000010 */
[----:B------:R2:W4:Y:S01]  /*48c70*/  @!P4 LDG.E.U16 R16, desc[UR20][R84.64] ;  /* 0x000000145410c981 */ /* 0x000522000c1e1500 */
[----:B------:R-:W-:Y:S01]  /*48c80*/  PRMT R44, RZ, 0x7610, R44 ;  /* 0x00007610ff2c7816 */ /* 0x000fe2000000002c */
[----:B--2---:R-:W-:Y:S02]  /*48c90*/  @!P4 IMAD.MOV.U32 R84, RZ, RZ, R28 ;  /* 0x000000ffff54c224 */ /* 0x004fe400078e001c */
[----:B------:R-:W2:Y:S01]  /*48ca0*/  LDL R28, [R1+0xfc8] ;  /* 0x000fc800011c7983 */ /* 0x000ea20000100800 */
[----:B------:R-:W-:-:S03]  /*48cb0*/  @!P4 IMAD.MOV.U32 R85, RZ, RZ, R31 ;  /* 0x000000ffff55c224 */ /* 0x000fc600078e001f */
[----:B------:R-:W2:Y:S01]  /*48cc0*/  LDL R31, [R1+0xfc4] ;  /* 0x000fc400011f7983 */ /* 0x000ea20000100800 */
[----:B------:R-:W-:-:S03]  /*48cd0*/  PRMT R56, RZ, 0x7610, R56 ;  /* 0x00007610ff387816 */ /* 0x000fc60000000038 */
[----:B---3--:R-:W3:Y:S04]  /*48ce0*/  @!P4 LDG.E.U16 R44, desc[UR20][R22.64] ;  /* 0x00000014162cc981 */ /* 0x008ee8000c1e1500 */
[----:B------:R-:W3:Y:S04]  /*48cf0*/  LDL R23, [R1+0xfcc] ;  /* 0x000fcc0001177983 */ /* 0x000ee80000100800 */
[----:B------:R-:W3:Y:S04]  /*48d00*/  LDL R22, [R1+0xfd0] ;  /* 0x000fd00001167983 */ /* 0x000ee80000100800 */
[----:B------:R4:W3:Y:S02]  /*48d10*/  @!P4 LDG.E.U16 R56, desc[UR20][R52.64] ;  /* 0x000000143438c981 */ /* 0x0008e4000c1e1500 */
[----:B----4-:R-:W-:-:S02]  /*48d20*/  @!P4 IMAD.MOV.U32 R53, RZ, RZ, R5 ;  /* 0x000000ffff35c224 */ /* 0x010fc400078e0005 */
[----:B------:R-:W4:Y:S01]  /*48d30*/  LDL R5, [R1+0xff4] ;  /* 0x000ff40001057983 */ /* 0x000f220000100800 */
[----:B------:R-:W-:-:S03]  /*48d40*/  @!P4 IMAD.MOV.U32 R52, RZ, RZ, R4 ;  /* 0x000000ffff34c224 */ /* 0x000fc600078e0004 */
[----:B------:R-:W4:Y:S01]  /*48d50*/  LDL R4, [R1+0xff8] ;  /* 0x000ff80001047983 */ /* 0x000f220000100800 */
[----:B------:R-:W-:-:S06]  /*48d60*/  PRMT R77, RZ, 0x7610, R77 ;  /* 0x00007610ff4d7816 */ /* 0x000fcc000000004d */
[----:B------:R2:W4:Y:S01]  /*48d70*/  @!P4 LDG.E.U16 R77, desc[UR20][R52.64] ;  /* 0x00000014344dc981 */ /* 0x000522000c1e1500 */
[----:B------:R-:W-:Y:S02]  /*48d80*/  PRMT R45, RZ, 0x7610, R45 ;  /* 0x00007610ff2d7816 */ /* 0x000fe4000000002d */
[----:B------:R-:W-:Y:S01]  /*48d90*/  PRMT R13, RZ, 0x7610, R13 ;  /* 0x00007610ff0d7816 */ /* 0x000fe2000000000d */
[----:B--2---:R-:W-:Y:S02]  /*48da0*/  @!P4 IMAD.MOV.U32 R52, RZ, RZ, R28 ;  /* 0x000000ffff34c224 */ /* 0x004fe400078e001c */
[----:B------:R-:W2:Y:S01]  /*48db0*/  LDL R28, [R1+0x1000] ;  /* 0x00100000011c7983 */ /* 0x000ea20000100800 */
[----:B------:R-:W-:-:S03]  /*48dc0*/  @!P4 IMAD.MOV.U32 R53, RZ, RZ, R31 ;  /* 0x000000ffff35c224 */ /* 0x000fc600078e001f */
[----:B------:R-:W2:Y:S01]  /*48dd0*/  LDL R31, [R1+0xffc] ;  /* 0x000ffc00011f7983 */ /* 0x000ea20000100800 */
[----:B------:R-:W-:-:S03]  /*48de0*/  PRMT R88, RZ, 0x7610, R88 ;  /* 0x00007610ff587816 */ /* 0x000fc60000000058 */
        /* <DEDUP_REMOVED lines=9> */
[----:B------:R-:W-:-:S06]  /*48e80*/  PRMT R76, RZ, 0x7610, R76 ;  /* 0x00007610ff4c7816 */ /* 0x000fcc000000004c */
[----:B------:R2:W4:Y:S02]  /*48e90*/  @!P4 LDG.E.U16 R76, desc[UR20][R84.64] ;  /* 0x00000014544cc981 */ /* 0x000524000c1e1500 */
[----:B--2---:R-:W-:Y:S02]  /*48ea0*/  @!P4 IMAD.MOV.U32 R84, RZ, RZ, R28 ;  /* 0x000000ffff54c224 */ /* 0x004fe400078e001c */
[----:B------:R-:W-:Y:S01]  /*48eb0*/  @!P4 IMAD.MOV.U32 R85, RZ, RZ, R31 ;  /* 0x000000ffff55c224 */ /* 0x000fe200078e001f */
[----:B------:R-:W2:Y:S04]  /*48ec0*/  LDL R28, [R1+0x10b8] ;  /* 0x0010b800011c7983 */ /* 0x000ea80000100800 */
[----:B------:R-:W2:Y:S01]  /*48ed0*/  LDL R31, [R1+0x10b4] ;  /* 0x0010b400011f7983 */ /* 0x000ea20000100800 */
[----:B------:R-:W-:-:S02]  /*48ee0*/  PRMT R18, RZ, 0x7610, R18 ;  /* 0x00007610ff127816 */ /* 0x000fc40000000012 */
[----:B------:R-:W-:Y:S02]  /*48ef0*/  PRMT R10, RZ, 0x7610, R10 ;  /* 0x00007610ff0a7816 */ /* 0x000fe4000000000a */
[----:B------:R-:W-:Y:S02]  /*48f00*/  PRMT R27, RZ, 0x7610, R27 ;  /* 0x00007610ff1b7816 */ /* 0x000fe4000000001b */
[----:B------:R-:W2:Y:S04]  /*48f10*/  @!P4 LDG.E.U16 R18, desc[UR20][R54.64] ;  /* 0x000000143612c981 */ /* 0x000ea8000c1e1500 */
[----:B------:R3:W2:Y:S04]  /*48f20*/  @!P4 LDG.E.U16 R10, desc[UR20][R52.64] ;  /* 0x00000014340ac981 */ /* 0x0006a8000c1e1500 */
[----:B------:R-:W2:Y:S04]  /*48f30*/  LDL R55, [R1+0xebc] ;  /* 0x000ebc0001377983 */ /* 0x000ea80000100800 */
[----:B------:R-:W2:Y:S01]  /*48f40*/  LDL R54, [R1+0xec0] ;  /* 0x000ec00001367983 */ /* 0x000ea20000100800 */
[----:B---3--:R-:W-:-:S03]  /*48f50*/  @!P4 IMAD.MOV.U32 R53, RZ, RZ, R23 ;  /* 0x000000ffff35c224 */ /* 0x008fc600078e0017 */
        /* <DEDUP_REMOVED lines=12> */
[----:B------:R-:W2:Y:S01]  /*49020*/  LDL R28, [R1+0x11f8] ;  /* 0x0011f800011c7983 */ /* 0x000ea20000100800 */
[----:B------:R-:W-:-:S03]  /*49030*/  @!P4 IMAD.MOV.U32 R53, RZ, RZ, R31 ;  /* 0x000000ffff35c224 */ /* 0x000fc600078e001f */
[----:B------:R-:W2:Y:S04]  /*49040*/  LDL R31, [R1+0x11f4] ;  /* 0x0011f400011f7983 */ /* 0x000ea80000100800 */
[----:B------:R-:W2:Y:S01]  /*49050*/  @!P4 LDG.E.U16 R3, desc[UR20][R52.64] ;  /* 0x000000143403c981 */ /* 0x000ea2000c1e1500 */
[----:B------:R-:W-:Y:S02]  /*49060*/  PRMT R81, RZ, 0x7610, R81 ;  /* 0x00007610ff517816 */ /* 0x000fe40000000051 */
[----:B------:R-:W-:Y:S01]  /*49070*/  PRMT R26, RZ, 0x7610, R26 ;  /* 0x00007610ff1a7816 */ /* 0x000fe2000000001a */
[----:B------:R-:W2:Y:S04]  /*49080*/  LDL R53, [R1+0x11b4] ;  /* 0x0011b40001357983 */ /* 0x000ea80000100800 */
        /* <DEDUP_REMOVED lines=14> */
[----:B------:R-:W-:Y:S02]  /*49170*/  PRMT R61, RZ, 0x7610, R61 ;  /* 0x00007610ff3d7816 */ /* 0x000fe4000000003d */
[----:B------:R-:W-:Y:S01]  /*49180*/  PRMT R30, RZ, 0x7610, R30 ;  /* 0x00007610ff1e7816 */ /* 0x000fe2000000001e */
[----:B--2---:R0:W2:Y:S02]  /*49190*/  @!P4 LDG.E.U16 R29, desc[UR20][R52.64] ;  /* 0x00000014341dc981 */ /* 0x0040a4000c1e1500 */
        /* <DEDUP_REMOVED lines=20> */
[----:B------:R-:W-:Y:S02]  /*492e0*/  PRMT R12, RZ, 0x7610, R12 ;  /* 0x00007610ff0c7816 */ /* 0x000fe4000000000c */
[----:B------:R-:W-:Y:S02]  /*492f0*/  PRMT R75, RZ, 0x7610, R75 ;  /* 0x00007610ff4b7816 */ /* 0x000fe4000000004b */
[----:B------:R-:W-:Y:S01]  /*49300*/  PRMT R73, RZ, 0x7610, R73 ;  /* 0x00007610ff497816 */ /* 0x000fe20000000049 */
[----:B--2---:R-:W-:Y:S02]  /*49310*/  @!P4 IMAD.MOV.U32 R84, RZ, RZ, R28 ;  /* 0x000000ffff54c224 */ /* 0x004fe400078e001c */
[----:B------:R-:W2:Y:S01]  /*49320*/  LDL R28, [R1+0x1140] ;  /* 0x00114000011c7983 */ /* 0x000ea20000100800 */
[----:B------:R-:W-:-:S03]  /*49330*/  @!P4 IMAD.MOV.U32 R85, RZ, RZ, R31 ;  /* 0x000000ffff55c224 */ /* 0x000fc600078e001f */
[----:B------:R-:W2:Y:S04]  /*49340*/  LDL R31, [R1+0x113c] ;  /* 0x00113c00011f7983 */ /* 0x000ea80000100800 */
[----:B------:R-:W2:Y:S04]  /*49350*/  @!P4 LDG.E.U16 R12, desc[UR20][R54.64] ;  /* 0x00000014360cc981 */ /* 0x000ea8000c1e1500 */
[----:B------:R-:W2:Y:S04]  /*49360*/  LDL R55, [R1+0x1004] ;  /* 0x0010040001377983 */ /* 0x000ea80000100800 */
[----:B------:R-:W2:Y:S04]  /*49370*/  LDL R54, [R1+0x1008] ;  /* 0x0010080001367983 */ /* 0x000ea80000100800 */
        /* <DEDUP_REMOVED lines=33> */
[----:B------:R-:W-:Y:S01]  /*49590*/  PRMT R67, RZ, 0x7610, R67 ;  /* 0x00007610ff437816 */ /* 0x000fe20000000043 */
[----:B--2---:R-:W-:Y:S02]  /*495a0*/  @!P4 IMAD.MOV.U32 R84, RZ, RZ, R28 ;  /* 0x000000ffff54c224 */ /* 0x004fe400078e001c */
[----:B------:R-:W-:Y:S01]  /*495b0*/  @!P4 IMAD.MOV.U32 R85, RZ, RZ, R31 ;  /* 0x000000ffff55c224 */ /* 0x000fe200078e001f */
[----:B------:R-:W2:Y:S04]  /*495c0*/  LDL R28, [R1+0x1088] ;  /* 0x00108800011c7983 */ /* 0x000ea80000100800 */
        /* <DEDUP_REMOVED lines=17> */
[----:B------:R2:W4:Y:S01]  /*496e0*/  @!P4 LDG.E.U16 R43, desc[UR20][R52.64] ;  /* 0x00000014342bc981 */ /* 0x000522000c1e1500 */
[----:B------:R-:W-:Y:S02]  /*496f0*/  PRMT R72, RZ, 0x7610, R72 ;  /* 0x00007610ff487816 */ /* 0x000fe40000000048 */
[----:B------:R-:W-:Y:S01]  /*49700*/  PRMT R41, RZ, 0x7610, R41 ;  /* 0x00007610ff297816 */ /* 0x000fe20000000029 */
[----:B--2---:R-:W-:Y:S02]  /*49710*/  @!P4 IMAD.MOV.U32 R52, RZ, RZ, R28 ;  /* 0x000000ffff34c224 */ /* 0x004fe400078e001c */
[----:B------:R-:W2:Y:S01]  /*49720*/  LDL R28, [R1+0x11c8] ;  /* 0x0011c800011c7983 */ /* 0x000ea20000100800 */
[----:B------:R-:W-:-:S03]  /*49730*/  @!P4 IMAD.MOV.U32 R53, RZ, RZ, R31 ;  /* 0x000000ffff35c224 */ /* 0x000fc600078e001f */
[----:B------:R-:W2:Y:S04]  /*49740*/  LDL R31, [R1+0x11c4] ;  /* 0x0011c400011f7983 */ /* 0x000ea80000100800 */
[----:B------:R-:W2:Y:S01]  /*49750*/  @!P4 LDG.E.U16 R40, desc[UR20][R52.64] ;  /* 0x000000143428c981 */ /* 0x000ea2000c1e1500 */
[----:B------:R-:W-:-:S03]  /*49760*/  PRMT R38, RZ, 0x7610, R38 ;  /* 0x00007610ff267816 */ /* 0x000fc60000000026 */
        /* <DEDUP_REMOVED lines=20> */
[----:B------:R3:W2:Y:S04]  /*498b0*/  @!P4 LDG.E.U16 R37, desc[UR20][R52.64] ;  /* 0x000000143425c981 */ /* 0x0006a8000c1e1500 */
[----:B------:R-:W2:Y:S04]  /*498c0*/  LDL R31, [R1+0x127c] ;  /* 0x00127c00011f7983 */ /* 0x000ea80000100800 */
[----:B------:R-:W2:Y:S04]  /*498d0*/  @!P4 LDG.E.U16 R66, desc[UR20][R54.64] ;  /* 0x000000143642c981 */ /* 0x000ea8000c1e1500 */
[----:B------:R-:W2:Y:S04]  /*498e0*/  LDL R55, [R1+0x1144] ;  /* 0x0011440001377983 */ /* 0x000ea80000100800 */
[----:B------:R-:W2:Y:S01]  /*498f0*/  LDL R54, [R1+0x1148] ;  /* 0x0011480001367983 */ /* 0x000ea20000100800 */
[----:B---3--:R-:W-:-:S03]  /*49900*/  @!P4 IMAD.MOV.U32 R53, RZ, RZ, R23 ;  /* 0x000000ffff35c224 */ /* 0x008fc600078e0017 */
[----:B------:R-:W3:Y:S01]  /*49910*/  LDL R23, [R1+0xacc] ;  /* 0x000acc0001177983 */ /* 0x000ee20000100800 */
[----:B------:R-:W-:-:S03]  /*49920*/  @!P4 MOV R52, R22 ;  /* 0x000000160034c202 */ /* 0x000fc60000000f00 */
[----:B------:R-:W3:Y:S04]  /*49930*/  LDL R22, [R1+0xad0] ;  /* 0x000ad00001167983 */ /* 0x000ee80000100800 */
[----:B------:R-:W3:Y:S04]  /*49940*/  @!P4 LDG.E.U16 R0, desc[UR20][R52.64] ;  /* 0x000000143400c981 */ /* 0x000ee8000c1e1500 */
        /* <DEDUP_REMOVED lines=8> */
[----:B------:R2:W4:Y:S01]  /*499d0*/  @!P4 LDG.E.U16 R32, desc[UR20][R84.64] ;  /* 0x000000145420c981 */ /* 0x000522000c1e1500 */
        /* <DEDUP_REMOVED lines=16> */
[----:B------:R-:W-:Y:S02]  /*49ae0*/  PRMT R11, RZ, 0x7610, R11 ;  /* 0x00007610ff0b7816 */ /* 0x000fe4000000000b */
[----:B------:R-:W-:Y:S02]  /*49af0*/  PRMT R35, RZ, 0x7610, R35 ;  /* 0x00007610ff237816 */ /* 0x000fe40000000023 */
[----:B------:R-:W-:Y:S02]  /*49b00*/  PRMT R9, RZ, 0x7610, R9 ;  /* 0x00007610ff097816 */ /* 0x000fe40000000009 */
[----:B------:R-:W-:Y:S02]  /*49b10*/  PRMT R6, RZ, 0x7610, R6 ;  /* 0x00007610ff067816 */ /* 0x000fe40000000006 */
[----:B------:R-:W-:Y:S01]  /*49b20*/  PRMT R7, RZ, 0x7610, R7 ;  /* 0x00007610ff077816 */ /* 0x000fe20000000007 */
[----:B------:R-:W4:Y:S01]  /*49b30*/  @!P4 LDG.E.U16 R35, desc[UR20][R84.64] ;  /* 0x000000145423c981 */ /* 0x000f22000c1e1500 */
[----:B------:R-:W-:-:S03]  /*49b40*/  PRMT R93, RZ, 0x7610, R93 ;  /* 0x00007610ff5d7816 */ /* 0x000fc6000000005d */
[----:B------:R-:W4:Y:S04]  /*49b50*/  @!P4 LDG.E.U16 R9, desc[UR20][R52.64] ;  /* 0x000000143409c981 */ /* 0x000f28000c1e1500 */
[----:B------:R-:W4:Y:S04]  /*49b60*/  LDL R84, [R1+0x120c] ;  /* 0x00120c0001547983 */ /* 0x000f280000100800 */
[----:B------:R-:W4:Y:S04]  /*49b70*/  LDL R52, [R1+0x11cc] ;  /* 0x0011cc0001347983 */ /* 0x000f280000100800 */
[----:B--2---:R0:W2:Y:S02]  /*49b80*/  @!P4 LDG.E.U16 R11, desc[UR20][R54.64] ;  /* 0x00000014360bc981 */ /* 0x0040a4000c1e1500 */
[----:B0-----:R-:W-:-:S02]  /*49b90*/  @!P4 IMAD.MOV.U32 R54, RZ, RZ, R28 ;  /* 0x000000ffff36c224 */ /* 0x001fc400078e001c */
[----:B------:R-:W-:Y:S01]  /*49ba0*/  @!P4 IMAD.MOV.U32 R55, RZ, RZ, R31 ;  /* 0x000000ffff37c224 */ /* 0x000fe200078e001f */
[----:B------:R-:W2:Y:S04]  /*49bb0*/  LDL R28, [R1+0xac8] ;  /* 0x000ac800011c7983 */ /* 0x000ea80000100800 */
[----:B------:R0:W2:Y:S04]  /*49bc0*/  @!P4 LDG.E.U16 R6, desc[UR20][R54.64] ;  /* 0x000000143606c981 */ /* 0x0000a8000c1e1500 */
[----:B------:R-:W2:Y:S04]  /*49bd0*/  LDL R31, [R1+0x11d0] ;  /* 0x0011d000011f7983 */ /* 0x000ea80000100800 */
[----:B------:R-:W2:Y:S04]  /*49be0*/  LDL R55, [R1+0x1210] ;  /* 0x0012100001377983 */ /* 0x000ea80000100800 */
[----:B------:R-:W0:Y:S04]  /*49bf0*/  LDL R54, [R1+0xac4] ;  /* 0x000ac40001367983 */ /* 0x000e280000100800 */
[----:B---3--:R-:W3:Y:S04]  /*49c00*/  @!P4 LDG.E.U16 R7, desc[UR20][R22.64] ;  /* 0x000000141607c981 */ /* 0x008ee8000c1e1500 */
[----:B------:R-:W3:Y:S04]  /*49c10*/  LDL R23, [R1+0xabc] ;  /* 0x000abc0001177983 */ /* 0x000ee80000100800 */
[----:B------:R-:W3:Y:S04]  /*49c20*/  LDL R22, [R1+0xac0] ;  /* 0x000ac00001167983 */ /* 0x000ee80000100800 */
[----:B----4-:R1:W4:Y:S04]  /*49c30*/  @!P4 LDG.E.U16 R93, desc[UR20][R4.64] ;  /* 0x00000014045dc981 */ /* 0x010328000c1e1500 */
[----:B------:R-:W1:Y:S04]  /*49c40*/  LDL.LU.64 R4, [R1+0x1ae0] ;  /* 0x001ae00001047983 */ /* 0x000e680000300a00 */
[----:B------:R-:W3:Y:S01]  /*49c50*/  LDL.LU R63, [R1+0x874] ;  /* 0x00087400013f7983 */ /* 0x000ee20000300800 */
[----:B------:R-:W-:-:S02]  /*49c60*/  PRMT R90, RZ, 0x7610, R90 ;  /* 0x00007610ff5a7816 */ /* 0x000fc4000000005a */
[----:B------:R-:W-:Y:S01]  /*49c70*/  PRMT R92, RZ, 0x7610, R92 ;  /* 0x00007610ff5c7816 */ /* 0x000fe2000000005c */
[----:B------:R-:W-:Y:S02]  /*49c80*/  @!P4 IMAD.MOV.U32 R85, RZ, RZ, R84 ;  /* 0x000000ffff55c224 */ /* 0x000fe400078e0054 */
[----:B------:R-:W-:Y:S01]  /*49c90*/  @!P4 IMAD.MOV.U32 R53, RZ, RZ, R52 ;  /* 0x000000ffff35c224 */ /* 0x000fe200078e0034 */
[----:B------:R-:W-:-:S06]  /*49ca0*/  PRMT R91, RZ, 0x7610, R91 ;  /* 0x00007610ff5b7816 */ /* 0x000fcc000000005b */
[----:B------:R-:W4:Y:S01]  /*49cb0*/  @!P4 LDG.E.U16 R91, desc[UR20][R86.64] ;  /* 0x00000014565bc981 */ /* 0x000f22000c1e1500 */
[----:B--2---:R-:W-:-:S03]  /*49cc0*/  @!P4 IMAD.MOV.U32 R52, RZ, RZ, R31 ;  /* 0x000000ffff34c224 */ /* 0x004fc600078e001f */
[----:B------:R-:W2:Y:S01]  /*49cd0*/  LDL.LU R31, [R1+0x868] ;  /* 0x00086800011f7983 */ /* 0x000ea20000300800 */
[----:B------:R-:W-:-:S03]  /*49ce0*/  @!P4 IMAD.MOV.U32 R84, RZ, RZ, R55 ;  /* 0x000000ffff54c224 */ /* 0x000fc600078e0037 */
[----:B------:R-:W2:Y:S01]  /*49cf0*/  @!P4 LDG.E.U16 R90, desc[UR20][R52.64] ;  /* 0x00000014345ac981 */ /* 0x000ea2000c1e1500 */
[----:B0-----:R-:W-:Y:S02]  /*49d00*/  @!P4 IMAD.MOV.U32 R55, RZ, RZ, R54 ;  /* 0x000000ffff37c224 */ /* 0x001fe400078e0036 */
[----:B------:R-:W-:Y:S01]  /*49d10*/  @!P4 IMAD.MOV.U32 R54, RZ, RZ, R28 ;  /* 0x000000ffff36c224 */ /* 0x000fe200078e001c */
[C---:B------:R-:W-:Y:S01]  /*49d20*/  LOP3.LUT R28, R2.reuse, 0x40, RZ, 0x3c, !PT ;  /* 0x00000040021c7812 */ /* 0x040fe200078e3cff */
[----:B------:R-:W4:Y:S04]  /*49d30*/  LDL.LU.64 R52, [R1+0x1ad8] ;  /* 0x001ad80001347983 */ /* 0x000f280000300a00 */
[----:B------:R-:W4:Y:S04]  /*49d40*/  @!P4 LDG.E.U16 R92, desc[UR20][R54.64] ;  /* 0x00000014365cc981 */ /* 0x000f28000c1e1500 */
        /* <DEDUP_REMOVED lines=14> */
[----:B------:R1:W-:Y:S01]  /*49e30*/  STS.U16 [R28+UR4+0x37a00], R30 ;  /* 0x037a001e1c007988 */ /* 0x0003e20008000404 */
[----:B0-----:R-:W-:-:S03]  /*49e40*/  LOP3.LUT R64, R2, 0x50, RZ, 0x3c, !PT ;  /* 0x0000005002407812 */ /* 0x001fc600078e3cff */
[----:B------:R0:W-:Y:S01]  /*49e50*/  STS.U16 [R28+UR4+0x37e00], R60 ;  /* 0x037e003c1c007988 */ /* 0x0001e20008000404 */
[----:B-1----:R-:W-:Y:S02]  /*49e60*/  PRMT R5, RZ, 0x7610, R5 ;  /* 0x00007610ff057816 */ /* 0x002fe40000000005 */
[----:B------:R-:W-:-:S04]  /*49e70*/  PRMT R4, RZ, 0x7610, R4 ;  /* 0x00007610ff047816 */ /* 0x000fc80000000004 */
[----:B------:R-:W4:Y:S04]  /*49e80*/  @!P4 LDG.E.U16 R5, desc[UR20][R84.64] ;  /* 0x000000145405c981 */ /* 0x000f28000c1e1500 */
[----:B---3--:R-:W3:Y:S04]  /*49e90*/  @!P4 LDG.E.U16 R4, desc[UR20][R22.64] ;  /* 0x000000141604c981 */ /* 0x008ee8000c1e1500 */
[----:B------:R-:W3:Y:S04]  /*49ea0*/  LDL.LU.64 R84, [R1+0x1ad0] ;  /* 0x001ad00001547983 */ /* 0x000ee80000300a00 */
[----:B------:R-:W3:Y:S04]  /*49eb0*/  LDL.LU.64 R22, [R1+0x1ac8] ;  /* 0x001ac80001167983 */ /* 0x000ee80000300a00 */
[----:B------:R-:W3:Y:S04]  /*49ec0*/  LDL.LU.64 R54, [R1+0x1ac0] ;  /* 0x001ac00001367983 */ /* 0x000ee80000300a00 */
[----:B------:R-:W3:Y:S04]  /*49ed0*/  LDL.LU.64 R86, [R1+0x1ab8] ;  /* 0x001ab80001567983 */ /* 0x000ee80000300a00 */
        /* <DEDUP_REMOVED lines=16> */
[----:B------:R0:W-:Y:S04]  /*49fe0*/  STS.U16 [R64+UR4+0x30280], R63 ;  /* 0x0302803f40007988 */ /* 0x0001e80008000404 */
[----:B0-----:R-:W3:Y:S04]  /*49ff0*/  LDL.LU R63, [R1+0x1a74] ;  /* 0x001a7400013f7983 */ /* 0x001ee80000300800 */
[----:B--2---:R0:W-:Y:S04]  /*4a000*/  STS.U16 [R64+UR4+0x30680], R31 ;  /* 0x0306801f40007988 */ /* 0x0041e80008000404 */
[----:B0-----:R-:W2:Y:S04]  /*4a010*/  LDL.LU R31, [R1+0x1a70] ;  /* 0x001a7000011f7983 */ /* 0x001ea80000300800 */
        /* <DEDUP_REMOVED lines=9> */
[----:B------:R1:W-:Y:S04]  /*4a0b0*/  STS.U16 [R64+UR4+0x32280], R86 ;  /* 0x0322805640007988 */ /* 0x0003e80008000404 */
[----:B------:R1:W-:Y:S04]  /*4a0c0*/  STS.U16 [R64+UR4+0x32680], R87 ;  /* 0x0326805740007988 */ /* 0x0003e80008000404 */
[----:B0-----:R0:W5:Y:S04]  /*4a0d0*/  LDL.LU R3, [R1+0x1a60] ;  /* 0x001a600001037983 */ /* 0x0011680000300800 */
[----:B------:R0:W-:Y:S04]  /*4a0e0*/  STS.U16 [R64+UR4+0x32a80], R84 ;  /* 0x032a805440007988 */ /* 0x0001e80008000404 */
[----:B-1----:R1:W5:Y:S04]  /*4a0f0*/  LDL.LU R88, [R1+0x1a5c] ;  /* 0x001a5c0001587983 */ /* 0x0023680000300800 */
[----:B------:R0:W-:Y:S04]  /*4a100*/  STS.U16 [R64+UR4+0x32e80], R85 ;  /* 0x032e805540007988 */ /* 0x0001e80008000404 */
[----:B------:R1:W5:Y:S04]  /*4a110*/  LDL.LU R89, [R1+0x1a58] ;  /* 0x001a580001597983 */ /* 0x0003680000300800 */
[----:B------:R0:W-:Y:S04]  /*4a120*/  STS.U16 [R64+UR4+0x33280], R82 ;  /* 0x0332805240007988 */ /* 0x0001e80008000404 */
[----:B------:R1:W5:Y:S04]  /*4a130*/  LDL.LU R86, [R1+0x1a54] ;  /* 0x001a540001567983 */ /* 0x0003680000300800 */
[----:B------:R0:W-:Y:S04]  /*4a140*/  STS.U16 [R64+UR4+0x33680], R83 ;  /* 0x0336805340007988 */ /* 0x0001e80008000404 */
[----:B------:R1:W5:Y:S04]  /*4a150*/  LDL.LU R87, [R1+0x1a50] ;  /* 0x001a500001577983 */ /* 0x0003680000300800 */
[----:B------:R1:W-:Y:S04]  /*4a160*/  STS.U16 [R64+UR4+0x33a80], R80 ;  /* 0x033a805040007988 */ /* 0x0003e80008000404 */
[----:B0-----:R0:W5:Y:S04]  /*4a170*/  LDL.LU R84, [R1+0x1a4c] ;  /* 0x001a4c0001547983 */ /* 0x0011680000300800 */
[----:B------:R0:W-:Y:S04]  /*4a180*/  STS.U16 [R64+UR4+0x33e80], R81 ;  /* 0x033e805140007988 */ /* 0x0001e80008000404 */
[----:B------:R0:W5:Y:S04]  /*4a190*/  LDL.LU R85, [R1+0x1a48] ;  /* 0x001a480001557983 */ /* 0x0001680000300800 */
[----:B------:R0:W-:Y:S04]  /*4a1a0*/  STS.U16 [R64+UR4+0x34280], R78 ;  /* 0x0342804e40007988 */ /* 0x0001e80008000404 */
[----:B------:R0:W5:Y:S04]  /*4a1b0*/  LDL.LU R82, [R1+0x1a44] ;  /* 0x001a440001527983 */ /* 0x0001680000300800 */
[----:B------:R0:W-:Y:S04]  /*4a1c0*/  STS.U16 [R64+UR4+0x34680], R79 ;  /* 0x0346804f40007988 */ /* 0x0001e80008000404 */
[----:B------:R0:W5:Y:S04]  /*4a1d0*/  LDL.LU R83, [R1+0x1a40] ;  /* 0x001a400001537983 */ /* 0x0001680000300800 */
[----:B------:R0:W-:Y:S04]  /*4a1e0*/  STS.U16 [R64+UR4+0x34a80], R76 ;  /* 0x034a804c40007988 */ /* 0x0001e80008000404 */
[----:B-1----:R1:W5:Y:S04]  /*4a1f0*/  LDL.LU R80, [R1+0x1a3c] ;  /* 0x001a3c0001507983 */ /* 0x0023680000300800 */
        /* <DEDUP_REMOVED lines=14> */
[----:B------:R-:W-:Y:S04]  /*4a2e0*/  STS.U16 [R64+UR4+0x36a80], R68 ;  /* 0x036a804440007988 */ /* 0x000fe80008000404 */
[----:B------:R0:W5:Y:S04]  /*4a2f0*/  LDL.LU R72, [R1+0x1a1c] ;  /* 0x001a1c0001487983 */ /* 0x0001680000300800 */
[----:B------:R-:W-:Y:S04]  /*4a300*/  STS.U16 [R64+UR4+0x36e80], R69 ;  /* 0x036e804540007988 */ /* 0x000fe80008000404 */
[----:B------:R0:W5:Y:S04]  /*4a310*/  LDL.LU R73, [R1+0x1a18] ;  /* 0x001a180001497983 */ /* 0x0001680000300800 */
[----:B------:R4:W-:Y:S04]  /*4a320*/  STS.U16 [R64+UR4+0x37280], R32 ;  /* 0x0372802040007988 */ /* 0x0009e80008000404 */
[----:B-1----:R1:W5:Y:S04]  /*4a330*/  LDL.LU R70, [R1+0x1a14] ;  /* 0x001a140001467983 */ /* 0x0023680000300800 */
[----:B0-----:R1:W5:Y:S01]  /*4a340*/  LDL.LU R71, [R1+0x1a10] ;  /* 0x001a100001477983 */ /* 0x0013620000300800 */
[----:B----4-:R-:W-:-:S03]  /*4a350*/  LOP3.LUT R32, R2, 0x60, RZ, 0x3c, !PT ;  /* 0x0000006002207812 */ /* 0x010fc600078e3cff */
[----:B------:R1:W5:Y:S04]  /*4a360*/  LDL.LU R68, [R1+0x1a0c] ;  /* 0x001a0c0001447983 */ /* 0x0003680000300800 */
[----:B------:R0:W-:Y:S04]  /*4a370*/  STS.U16 [R64+UR4+0x37680], R66 ;  /* 0x0376804240007988 */ /* 0x0001e80008000404 */
[----:B------:R1:W5:Y:S04]  /*4a380*/  LDL.LU R69, [R1+0x1a08] ;  /* 0x001a080001457983 */ /* 0x0003680000300800 */
[----:B------:R4:W-:Y:S04]  /*4a390*/  STS.U16 [R64+UR4+0x37a80], R67 ;  /* 0x037a804340007988 */ /* 0x0009e80008000404 */
[----:B0-----:R1:W5:Y:S04]  /*4a3a0*/  LDL.LU R66, [R1+0x1a04] ;  /* 0x001a040001427983 */ /* 0x0013680000300800 */
[----:B------:R0:W-:Y:S04]  /*4a3b0*/  STS.U16 [R64+UR4+0x37e80], R65 ;  /* 0x037e804140007988 */ /* 0x0001e80008000404 */
[----:B----4-:R1:W5:Y:S04]  /*4a3c0*/  LDL.LU R67, [R1+0x1a00] ;  /* 0x001a000001437983 */ /* 0x0103680000300800 */
[----:B0-----:R1:W5:Y:S04]  /*4a3d0*/  LDL.LU R64, [R1+0x19fc] ;  /* 0x0019fc0001407983 */ /* 0x0013680000300800 */
[----:B------:R1:W5:Y:S04]  /*4a3e0*/  LDL.LU R65, [R1+0x19f8] ;  /* 0x0019f80001417983 */ /* 0x0003680000300800 */
[----:B---3--:R0:W-:Y:S04]  /*4a3f0*/  STS.U16 [R32+UR4+0x30300], R62 ;  /* 0x0303003e20007988 */ /* 0x0081e80008000404 */
[----:B--2---:R2:W-:Y:S04]  /*4a400*/  STS.U16 [R32+UR4+0x30700], R63 ;  /* 0x0307003f20007988 */ /* 0x0045e80008000404 */
[----:B------:R3:W-:Y:S04]  /*4a410*/  STS.U16 [R32+UR4+0x30b00], R60 ;  /* 0x030b003c20007988 */ /* 0x0007e80008000404 */
[----:B0-----:R1:W5:Y:S04]  /*4a420*/  LDL.LU R62, [R1+0x19f4] ;  /* 0x0019f400013e7983 */ /* 0x0013680000300800 */
[----:B------:R0:W-:Y:S04]  /*4a430*/  STS.U16 [R32+UR4+0x30f00], R61 ;  /* 0x030f003d20007988 */ /* 0x0001e80008000404 */
[----:B--2---:R1:W5:Y:S04]  /*4a440*/  LDL.LU R63, [R1+0x19f0] ;  /* 0x0019f000013f7983 */ /* 0x0043680000300800 */
[----:B------:R2:W-:Y:S04]  /*4a450*/  STS.U16 [R32+UR4+0x31300], R58 ;  /* 0x0313003a20007988 */ /* 0x0005e80008000404 */
[----:B---3--:R1:W5:Y:S04]  /*4a460*/  LDL.LU R60, [R1+0x19ec] ;  /* 0x0019ec00013c7983 */ /* 0x0083680000300800 */
        /* <DEDUP_REMOVED lines=48> */
[----:B0-----:R1:W5:Y:S01]  /*4a770*/  LDL.LU R37, [R1+0x1988] ;  /* 0x0019880001257983 */ /* 0x0013620000300800 */
[----:B--2---:R-:W-:-:S03]  /*4a780*/  LOP3.LUT R0, R2, 0x70, RZ, 0x3c, !PT ;  /* 0x0000007002007812 */ /* 0x004fc600078e3cff */
[----:B------:R0:W-:Y:S04]  /*4a790*/  STS.U16 [R32+UR4+0x37700], R34 ;  /* 0x0377002220007988 */ /* 0x0001e80008000404 */
[----:B------:R2:W-:Y:S04]  /*4a7a0*/  STS.U16 [R32+UR4+0x37b00], R35 ;  /* 0x037b002320007988 */ /* 0x0005e80008000404 */
[----:B------:R3:W-:Y:S04]  /*4a7b0*/  STS.U16 [R32+UR4+0x37f00], R33 ;  /* 0x037f002120007988 */ /* 0x0007e80008000404 */
[----:B0-----:R1:W5:Y:S04]  /*4a7c0*/  LDL.LU R34, [R1+0x1984] ;  /* 0x0019840001227983 */ /* 0x0013680000300800 */
[----:B--2---:R1:W5:Y:S04]  /*4a7d0*/  LDL.LU R35, [R1+0x1980] ;  /* 0x0019800001237983 */ /* 0x0043680000300800 */
[----:B---3--:R1:W5:Y:S04]  /*4a7e0*/  LDL.LU R32, [R1+0x197c] ;  /* 0x00197c0001207983 */ /* 0x0083680000300800 */
[----:B------:R1:W5:Y:S04]  /*4a7f0*/  LDL.LU R33, [R1+0x1978] ;  /* 0x0019780001217983 */ /* 0x0003680000300800 */
[----:B------:R0:W-:Y:S04]  /*4a800*/  STS.U16 [R0+UR4+0x30380], R30 ;  /* 0x0303801e00007988 */ /* 0x0001e80008000404 */
[----:B------:R2:W-:Y:S04]  /*4a810*/  STS.U16 [R0+UR4+0x30780], R31 ;  /* 0x0307801f00007988 */ /* 0x0005e80008000404 */
[----:B------:R3:W-:Y:S04]  /*4a820*/  STS.U16 [R0+UR4+0x30b80], R28 ;  /* 0x030b801c00007988 */ /* 0x0007e80008000404 */
[----:B0-----:R1:W5:Y:S04]  /*4a830*/  LDL.LU R30, [R1+0x1974] ;  /* 0x00197400011e7983 */ /* 0x0013680000300800 */
[----:B--2---:R1:W5:Y:S04]  /*4a840*/  LDL.LU R31, [R1+0x1970] ;  /* 0x00197000011f7983 */ /* 0x0043680000300800 */
[----:B---3--:R1:W5:Y:S04]  /*4a850*/  LDL.LU R28, [R1+0x196c] ;  /* 0x00196c00011c7983 */ /* 0x0083680000300800 */
        /* <DEDUP_REMOVED lines=55> */
[----:B0-----:R1:W5:Y:S01]  /*4abd0*/  LDL.LU R0, [R1+0x18fc] ;  /* 0x0018fc0001007983 */ /* 0x0013620000300800 */
[----:B------:R-:W-:-:S05]  /*4abe0*/  LOP3.LUT R92, R2, 0x70, RZ, 0x3c, !PT ;  /* 0x00000070025c7812 */ /* 0x000fca00078e3cff */
[----:B------:R1:W-:Y:S01]  /*4abf0*/  STS.U16 [R92+UR4+0x37f80], R91 ;  /* 0x037f805b5c007988 */ /* 0x0003e20008000404 */
[----:B------:R0:W-:Y:S06]  /*4ac00*/  MEMBAR.ALL.CTA ;  /* 0x0000000000007992 */ /* 0x0001ec0000008000 */
[----:B0-----:R-:W0:Y:S01]  /*4ac10*/  FENCE.VIEW.ASYNC.S ;  /* 0x00000000000073c6 */ /* 0x001e220000000000 */
[----:B------:R-:W-:-:S04]  /*4ac20*/  ULEA UR8, UR9, UR4, 0x3 ;  /* 0x0000000409087291 */ /* 0x000fc8000f8e18ff */
[----:B------:R-:W-:Y:S01]  /*4ac30*/  UIADD3 UR8, UPT, UPT, UR8, 0x40000, URZ ;  /* 0x0004000008087890 */ /* 0x000fe2000fffe0ff */
[----:B0-----:R-:W-:Y:S06]  /*4ac40*/  BAR.SYNC.DEFER_BLOCKING 0x0 ;  /* 0x0000000000007b1d */ /* 0x001fec0000010000 */
[----:B-1----:R-:W-:Y:S05]  /*4ac50*/  @P0 BRA `(.L_x_9) ;  /* 0x0000000000bc0947 */ /* 0x002fea0003800000 */
[----:B------:R-:W-:Y:S01]  /*4ac60*/  UMOV UR68, 0x0 ;  /* 0x0000000000447882 */ /* 0x000fe20000000000 */
        /* <DEDUP_REMOVED lines=9> */
[----:B------:R-:W-:Y:S01]  /*4ad00*/  UTCHMMA gdesc[UR12], gdesc[UR16], tmem[UR5], tmem[UR70], idesc[UR71], UPT ;  /* 0x00ff46100c0075ea */ /* 0x000fe2000b800005 */
[----:B------:R-:W-:Y:S01]  /*4ad10*/  UMOV UR62, 0x0 ;  /* 0x00000000003e7882 */ /* 0x000fe20000000000 */
[----:B------:R-:W-:Y:S01]  /*4ad20*/  UMOV UR63, 0x8408490 ;  /* 0x08408490003f7882 */ /* 0x000fe20000000000 */
[----:B------:R-:W-:-:S02]  /*4ad30*/  UIADD3 UR76, UPT, UPT, UR5, 0x100, URZ ;  /* 0x00000100054c7890 */ /* 0x000fc4000fffe0ff */
[----:B------:R-:W-:Y:S01]  /*4ad40*/  UTCHMMA gdesc[UR18], gdesc[UR22], tmem[UR5], tmem[UR60], idesc[UR61], UPT ;  /* 0x00ff3c16120075ea */ /* 0x000fe2000b800005 */
[----:B------:R-:W-:Y:S01]  /*4ad50*/  UMOV UR64, 0x0 ;  /* 0x0000000000407882 */ /* 0x000fe20000000000 */
[----:B------:R-:W-:Y:S01]  /*4ad60*/  UMOV UR65, 0x8408490 ;  /* 0x0840849000417882 */ /* 0x000fe20000000000 */
[----:B------:R-:W-:Y:S02]  /*4ad70*/  UIADD3 UR77, UPT, UPT, UR5, 0x100, URZ ;  /* 0x00000100054d7890 */ /* 0x000fe4000fffe0ff */
[----:B------:R1:W-:Y:S01]  /*4ad80*/  UTCHMMA gdesc[UR24], gdesc[UR26], tmem[UR5], tmem[UR72], idesc[UR73], UPT ;  /* 0x00ff481a180075ea */ /* 0x0003e2000b800005 */
[----:B------:R-:W-:Y:S01]  /*4ad90*/  UMOV UR74, 0x0 ;  /* 0x00000000004a7882 */ /* 0x000fe20000000000 */
[----:B------:R-:W-:Y:S01]  /*4ada0*/  UMOV UR75, 0x8408490 ;  /* 0x08408490004b7882 */ /* 0x000fe20000000000 */
[----:B0-----:R-:W-:Y:S02]  /*4adb0*/  UIADD3 UR15, UPT, UPT, UR5, 0x100, URZ ;  /* 0x00000100050f7890 */ /* 0x001fe4000fffe0ff */
[----:B------:R-:W-:Y:S01]  /*4adc0*/  UTCHMMA gdesc[UR28], gdesc[UR30], tmem[UR5], tmem[UR62], idesc[UR63], UPT ;  /* 0x00ff3e1e1c0075ea */ /* 0x000fe2000b800005 */
[----:B------:R-:W-:Y:S01]  /*4add0*/  UTCHMMA gdesc[UR32], gdesc[UR34], tmem[UR5], tmem[UR64], idesc[UR65], UPT ;  /* 0x00ff4022200075ea */ /* 0x000fe2000b800005 */
[----:B------:R0:W-:Y:S01]  /*4ade0*/  UTCHMMA gdesc[UR36], gdesc[UR38], tmem[UR5], tmem[UR74], idesc[UR75], UPT ;  /* 0x00ff4a26240075ea */ /* 0x0001e2000b800005 */
[----:B------:R-:W-:Y:S01]  /*4adf0*/  UMOV UR66, 0x0 ;  /* 0x0000000000427882 */ /* 0x000fe20000000000 */
[----:B------:R-:W-:Y:S01]  /*4ae00*/  UMOV UR67, 0x8408490 ;  /* 0x0840849000437882 */ /* 0x000fe20000000000 */
[----:B-1----:R-:W-:-:S02]  /*4ae10*/  UIADD3 UR72, UPT, UPT, UR5, 0x100, URZ ;  /* 0x0000010005487890 */ /* 0x002fc4000fffe0ff */
[----:B------:R-:W-:Y:S01]  /*4ae20*/  UTCHMMA gdesc[UR40], gdesc[UR42], tmem[UR5], tmem[UR66], idesc[UR67], UPT ;  /* 0x00ff422a280075ea */ /* 0x000fe2000b800005 */
[----:B------:R-:W-:Y:S01]  /*4ae30*/  UIADD3 UR73, UPT, UPT, UR5, 0x100, URZ ;  /* 0x0000010005497890 */ /* 0x000fe2000fffe0ff */
[----:B------:R-:W-:Y:S01]  /*4ae40*/  UTCHMMA gdesc[UR44], gdesc[UR10], tmem[UR76], tmem[UR68], idesc[UR69], UPT ;  /* 0x00ff440a2c0075ea */ /* 0x000fe2000b80004c */
[----:B------:R1:W-:Y:S01]  /*4ae50*/  UTCHMMA gdesc[UR46], gdesc[UR16], tmem[UR77], tmem[UR70], idesc[UR71], UPT ;  /* 0x00ff46102e0075ea */ /* 0x0003e2000b80004d */
[----:B------:R2:W-:Y:S01]  /*4ae60*/  UTCHMMA gdesc[UR48], gdesc[UR22], tmem[UR15], tmem[UR60], idesc[UR61], UPT ;  /* 0x00ff3c16300075ea */ /* 0x0005e2000b80000f */
[----:B0-----:R-:W-:Y:S02]  /*4ae70*/  UIADD3 UR74, UPT, UPT, UR5, 0x100, URZ ;  /* 0x00000100054a7890 */ /* 0x001fe4000fffe0ff */
[----:B------:R-:W-:Y:S01]  /*4ae80*/  UIADD3 UR75, UPT, UPT, UR5, 0x100, URZ ;  /* 0x00000100054b7890 */ /* 0x000fe2000fffe0ff */
[----:B------:R2:W-:Y:S02]  /*4ae90*/  UTCHMMA gdesc[UR50], gdesc[UR26], tmem[UR72], tmem[UR62], idesc[UR63], UPT ;  /* 0x00ff3e1a320075ea */ /* 0x0005e4000b800048 */
[----:B------:R2:W-:Y:S01]  /*4aea0*/  UTCHMMA gdesc[UR52], gdesc[UR30], tmem[UR73], tmem[UR64], idesc[UR65], UPT ;  /* 0x00ff401e340075ea */ /* 0x0005e2000b800049 */
[----:B-1----:R-:W-:Y:S01]  /*4aeb0*/  UMOV UR70, UR8 ;  /* 0x0000000800467c82 */ /* 0x002fe20008000000 */
[----:B------:R-:W-:-:S02]  /*4aec0*/  UMOV UR71, URZ ;  /* 0x000000ff00477c82 */ /* 0x000fc40008000000 */
[----:B------:R2:W-:Y:S01]  /*4aed0*/  UTCHMMA gdesc[UR54], gdesc[UR34], tmem[UR74], tmem[UR66], idesc[UR67], UPT ;  /* 0x00ff4222360075ea */ /* 0x0005e2000b80004a */
[----:B------:R-:W-:Y:S01]  /*4aee0*/  UMOV UR77, UR70 ;  /* 0x00000046004d7c82 */ /* 0x000fe20008000000 */
[----:B------:R-:W-:Y:S01]  /*4aef0*/  UMOV UR70, 0x0 ;  /* 0x0000000000467882 */ /* 0x000fe20000000000 */
[----:B------:R-:W-:Y:S01]  /*4af00*/  UMOV UR71, 0x8408490 ;  /* 0x0840849000477882 */ /* 0x000fe20000000000 */
[----:B------:R2:W-:Y:S01]  /*4af10*/  UTCHMMA gdesc[UR56], gdesc[UR38], tmem[UR75], tmem[UR68], idesc[UR69], UPT ;  /* 0x00ff4426380075ea */ /* 0x0005e2000b80004b */
[----:B------:R2:W-:Y:S01]  /*4af20*/  UTCHMMA gdesc[UR58], gdesc[UR42], tmem[UR76], tmem[UR70], idesc[UR71], UPT ;  /* 0x00ff462a3a0075ea */ /* 0x0005e2000b80004c */
[----:B------:R2:W-:Y:S01]  /*4af30*/  UTCBAR [UR77], URZ ;  /* 0x000000ff4d0073e9 */ /* 0x0005e200080000ff */
[----:B------:R-:W-:Y:S01]  /*4af40*/  NOP ;  /* 0x0000000000007918 */ /* 0x000fe20000000000 */
.L_x_9:
[----:B------:R-:W3:Y:S04]  /*4af50*/  LDL R92, [R1+0x1568] ;  /* 0x00156800015c7983 */ /* 0x000ee80000100800 */
[----:B------:R-:W3:Y:S01]  /*4af60*/  LDL R91, [R1+0xa58] ;  /* 0x000a5800015b7983 */ /* 0x000ee20000100800 */
[----:B------:R-:W-:Y:S01]  /*4af70*/  UIADD3 UR9, UPT, UPT, UR9, 0x1, URZ ;  /* 0x0000000109097890 */ /* 0x000fe2000fffe0ff */
[----:B--2---:R-:W-:-:S03]  /*4af80*/  UMOV UR60, UR7 ;  /* 0x00000007003c7c82 */ /* 0x004fc60008000000 */
[----:B------:R-:W-:-:S04]  /*4af90*/  UISETP.GT.AND UP1, UPT, UR9, 0x1, UPT ;  /* 0x000000010900788c */ /* 0x000fc8000bf24270 */
[----:B------:R-:W-:Y:S02]  /*4afa0*/  USEL UR15, URZ, 0x1, !UP1 ;  /* 0x00000001ff0f7887 */ /* 0x000fe4000c800000 */
[----:B------:R-:W-:Y:S02]  /*4afb0*/  USEL UR9, UR9, URZ, !UP1 ;  /* 0x000000ff09097287 */ /* 0x000fe4000c800000 */
[----:B------:R-:W-:-:S07]  /*4afc0*/  ULOP3.LUT UR15, UR7, UR15, URZ, 0x3c, !UPT ;  /* 0x0000000f070f7292 */ /* 0x000fce000f8e3cff */
[----:B------:R-:W-:Y:S01]  /*4afd0*/  UMOV UR7, UR15 ;  /* 0x0000000f00077c82 */ /* 0x000fe20008000000 */
[----:B---3--:R-:W-:-:S13]  /*4afe0*/  ISETP.NE.U32.AND P2, PT, R91, R92, PT ;  /* 0x0000005c5b00720c */ /* 0x008fda0003f45070 */
[----:B------:R-:W-:Y:S05]  /*4aff0*/  @P2 BRA `(.L_x_10) ;  /* 0xfffffddc00f82947 */ /* 0x000fea000383ffff */
.L_x_7:
[----:B------:R-:W0:Y:S01]  /*4b000*/  LDC R91, c[0x0][0x3a0] ;  /* 0x0000e800ff5b7b82 */ /* 0x000e220000000800 */
[----:B------:R-:W2:Y:S01]  /*4b010*/  LDCU.64 UR30, c[0x0][0x398] ;  /* 0x00007300ff1e77ac */ /* 0x000ea20008000a00 */
[----:B0-----:R-:W-:Y:S02]  /*4b020*/  VIADD R92, R91, 0x7f ;  /* 0x0000007f5b5c7836 */ /* 0x001fe40000000000 */
[----:B------:R-:W2:Y:S03]  /*4b030*/  LDL.LU R91, [R1+0x1570] ;  /* 0x00157000015b7983 */ /* 0x000ea60000300800 */
[----:B------:R-:W-:Y:S02]  /*4b040*/  ISETP.GE.AND P0, PT, R92, 0x80, PT ;  /* 0x000000805c00780c */ /* 0x000fe40003f06270 */
[----:B--2---:R-:W-:-:S11]  /*4b050*/  ISETP.GE.AND P3, PT, R91, UR31, PT ;  /* 0x0000001f5b007c0c */ /* 0x004fd6000bf66270 */
[----:B------:R-:W-:Y:S05]  /*4b060*/  @!P0 BRA `(.L_x_11) ;  /* 0x0000000000108947 */ /* 0x000fea0003800000 */
[----:B------:R-:W-:-:S06]  /*4b070*/  USHF.L.U32 UR60, UR60, 0x1f, URZ ;  /* 0x0000001f3c3c7899 */ /* 0x000fcc00080006ff */
[----:B-----5:R-:W-:-:S04]  /*4b080*/  IMAD.U32 R0, RZ, RZ, UR60 ;  /* 0x0000003cff007e24 */ /* 0x020fc8000f8e00ff */
[----:B------:R-:W0:Y:S02]  /*4b090*/  SYNCS.PHASECHK.TRANS64.TRYWAIT P0, [UR8], R0 ;  /* 0x00000000ff0075a7 */ /* 0x000e240008001108 */
[----:B0-----:R-:W-:Y:S05]  /*4b0a0*/  @!P0 BRA `(.L_x_12) ;  /* 0x0000012c004c8947 */ /* 0x001fea0003800000 */
.L_x_11:
[----:B------:R-:W-:Y:S06]  /*4b0b0*/  BAR.SYNC.DEFER_BLOCKING 0x0 ;  /* 0x0000000000007b1d */ /* 0x000fec0000010000 */
[----:B------:R-:W0:Y:S01]  /*4b0c0*/  LDCU.128 UR8, c[0x0][0x390] ;  /* 0x00007200ff0877ac */ /* 0x000e220008000c00 */
[----:B-----5:R2:W-:Y:S01]  /*4b0d0*/  STL [R1+0x19b8], R84 ;  /* 0x0019b85401007387 */ /* 0x0205e20000100800 */
[----:B------:R-:W3:Y:S03]  /*4b0e0*/  LDCU.64 UR32, c[0x0][0x398] ;  /* 0x00007300ff2077ac */ /* 0x000ee60008000a00 */
[----:B------:R-:W-:Y:S01]  /*4b0f0*/  STL [R1+0x19b4], R83 ;  /* 0x0019b45301007387 */ /* 0x000fe20000100800 */
[----:B------:R-:W4:Y:S03]  /*4b100*/  LDCU UR28, c[0x0][0x3b8] ;  /* 0x00007700ff1c77ac */ /* 0x000f260008000800 */
[----:B------:R1:W-:Y:S01]  /*4b110*/  STL [R1+0x19b0], R82 ;  /* 0x0019b05201007387 */ /* 0x0003e20000100800 */
[----:B------:R-:W0:Y:S03]  /*4b120*/  LDCU.64 UR26, c[0x0][0x398] ;  /* 0x00007300ff1a77ac */ /* 0x000e260008000a00 */
[----:B------:R0:W-:Y:S01]  /*4b130*/  STL [R1+0x19ac], R81 ;  /* 0x0019ac5101007387 */ /* 0x0001e20000100800 */
[----:B------:R-:W0:Y:S01]  /*4b140*/  LDCU.64 UR14, c[0x0][0x398] ;  /* 0x00007300ff0e77ac */ /* 0x000e220008000a00 */
[----:B------:R-:W0:Y:S02]  /*4b150*/  @!P1 SYNCS.CCTL.IV [UR4+0x40000] ;  /* 0x04000000ff0099b1 */ /* 0x000e240008000004 */
[----:B0-----:R-:W-:Y:S06]  /*4b160*/  BAR.SYNC.DEFER_BLOCKING 0x0 ;  /* 0x0000000000007b1d */ /* 0x001fec0000010000 */
[----:B------:R-:W0:Y:S01]  /*4b170*/  LDCU.64 UR12, c[0x0][0x398] ;  /* 0x00007300ff0c77ac */ /* 0x000e220008000a00 */
[----:B------:R-:W2:Y:S01]  /*4b180*/  LDTM.x64 R4, tmem[UR6] ;  /* 0x00000006000479ee */ /* 0x000ea20008340000 */
[----:B------:R0:W-:Y:S01]  /*4b190*/  STL [R1+0x19a8], R80 ;  /* 0x0019a85001007387 */ /* 0x0001e20000100800 */
[----:B------:R-:W0:Y:S03]  /*4b1a0*/  LDCU.64 UR24, c[0x0][0x398] ;  /* 0x00007300ff1877ac */ /* 0x000e260008000a00 */
[----:B------:R0:W-:Y:S01]  /*4b1b0*/  STL [R1+0x19a4], R79 ;  /* 0x0019a44f01007387 */ /* 0x0001e20000100800 */
[----:B------:R-:W0:Y:S03]  /*4b1c0*/  LDCU.64 UR22, c[0x0][0x398] ;  /* 0x00007300ff1677ac */ /* 0x000e260008000a00 */
[----:B------:R-:W-:Y:S01]  /*4b1d0*/  STL [R1+0x19a0], R78 ;  /* 0x0019a04e01007387 */ /* 0x000fe20000100800 */
[----:B------:R-:W0:Y:S03]  /*4b1e0*/  LDCU.64 UR18, c[0x0][0x398] ;  /* 0x00007300ff1277ac */ /* 0x000e260008000a00 */
[----:B------:R0:W-:Y:S01]  /*4b1f0*/  STL [R1+0x199c], R77 ;  /* 0x00199c4d01007387 */ /* 0x0001e20000100800 */
[----:B------:R-:W3:Y:S01]  /*4b200*/  LDCU.64 UR16, c[0x0][0x398] ;  /* 0x00007300ff1077ac */ /* 0x000ee20008000a00 */
[----:B------:R-:W3:Y:S02]  /*4b210*/  @!P1 SYNCS.CCTL.IV [UR4+0x40008] ;  /* 0x04000800ff0099b1 */ /* 0x000ee40008000004 */
[----:B------:R0:W-:Y:S01]  /*4b220*/  STL [R1+0x1998], R76 ;  /* 0x0019984c01007387 */ /* 0x0001e20000100800 */
[----:B------:R-:W3:Y:S03]  /*4b230*/  LDCU UR4, c[0x0][0x39c] ;  /* 0x00007380ff0477ac */ /* 0x000ee60008000800 */
[----:B------:R0:W-:Y:S01]  /*4b240*/  STL [R1+0x1994], R75 ;  /* 0x0019944b01007387 */ /* 0x0001e20000100800 */
[----:B------:R-:W3:Y:S01]  /*4b250*/  LDCU UR77, c[0x0][0x39c] ;  /* 0x00007380ff4d77ac */ /* 0x000ee20008000800 */
[----:B--2---:R-:W-:-:S02]  /*4b260*/  IMAD.MOV.U32 R84, RZ, RZ, R67 ;  /* 0x000000ffff547224 */ /* 0x004fc400078e0043 */
[----:B------:R2:W-:Y:S01]  /*4b270*/  STL [R1+0x1990], R74 ;  /* 0x0019904a01007387 */ /* 0x0005e20000100800 */
[----:B-1----:R-:W-:Y:S01]  /*4b280*/  IMAD.MOV.U32 R82, RZ, RZ, R66 ;  /* 0x000000ffff527224 */ /* 0x002fe200078e0042 */
[----:B------:R-:W1:Y:S01]  /*4b290*/  LDCU UR50, c[0x0][0x398] ;  /* 0x00007300ff3277ac */ /* 0x000e620008000800 */
[----:B------:R-:W-:Y:S01]  /*4b2a0*/  IMAD.MOV.U32 R81, RZ, RZ, R65 ;  /* 0x000000ffff517224 */ /* 0x000fe200078e0041 */
[----:B------:R2:W-:Y:S01]  /*4b2b0*/  STL [R1+0x198c], R73 ;  /* 0x00198c4901007387 */ /* 0x0005e20000100800 */
[----:B0-----:R-:W-:Y:S01]  /*4b2c0*/  IMAD.MOV.U32 R80, RZ, RZ, R64 ;  /* 0x000000ffff507224 */ /* 0x001fe200078e0040 */
[----:B------:R-:W0:Y:S01]  /*4b2d0*/  LDCU UR49, c[0x0][0x39c] ;  /* 0x00007380ff3177ac */ /* 0x000e220008000800 */
[----:B------:R-:W-:Y:S01]  /*4b2e0*/  IMAD.MOV.U32 R79, RZ, RZ, R63 ;  /* 0x000000ffff4f7224 */ /* 0x000fe200078e003f */
[----:B------:R3:W-:Y:S01]  /*4b2f0*/  STL [R1+0x1988], R72 ;  /* 0x0019884801007387 */ /* 0x0007e20000100800 */
[----:B------:R-:W-:Y:S01]  /*4b300*/  IMAD.MOV.U32 R77, RZ, RZ, R62 ;  /* 0x000000ffff4d7224 */ /* 0x000fe200078e003e */
[----:B------:R-:W0:Y:S01]  /*4b310*/  LDCU UR65, c[0x0][0x39c] ;  /* 0x00007380ff4177ac */ /* 0x000e220008000800 */
[----:B------:R-:W-:Y:S01]  /*4b320*/  IMAD.MOV.U32 R76, RZ, RZ, R57 ;  /* 0x000000ffff4c7224 */ /* 0x000fe200078e0039 */
[----:B------:R1:W-:Y:S01]  /*4b330*/  STL [R1+0x1984], R71 ;  /* 0x0019844701007387 */ /* 0x0003e20000100800 */
[----:B------:R-:W-:Y:S01]  /*4b340*/  IMAD.MOV.U32 R75, RZ, RZ, R56 ;  /* 0x000000ffff4b7224 */ /* 0x000fe200078e0038 */
[----:B------:R-:W0:Y:S01]  /*4b350*/  LDCU UR48, c[0x0][0x398] ;  /* 0x00007300ff3077ac */ /* 0x000e220008000800 */
[----:B--2---:R-:W-:Y:S01]  /*4b360*/  IMAD.MOV.U32 R74, RZ, RZ, R55 ;  /* 0x000000ffff4a7224 */ /* 0x004fe200078e0037 */
[----:B------:R2:W-:Y:S01]  /*4b370*/  STL [R1+0x1980], R70 ;  /* 0x0019804601007387 */ /* 0x0005e20000100800 */
[----:B------:R-:W-:Y:S01]  /*4b380*/  IMAD.MOV.U32 R73, RZ, RZ, R54 ;  /* 0x000000ffff497224 */ /* 0x000fe200078e0036 */
[----:B------:R-:W0:Y:S01]  /*4b390*/  LDCU UR64, c[0x0][0x39c] ;  /* 0x00007380ff4077ac */ /* 0x000e220008000800 */
[----:B---3--:R-:W-:Y:S01]  /*4b3a0*/  IMAD.MOV.U32 R72, RZ, RZ, R53 ;  /* 0x000000ffff487224 */ /* 0x008fe200078e0035 */
[----:B------:R3:W-:Y:S01]  /*4b3b0*/  STL [R1+0x197c], R69 ;  /* 0x00197c4501007387 */ /* 0x0007e20000100800 */
[----:B-1----:R-:W-:Y:S01]  /*4b3c0*/  IMAD.MOV.U32 R71, RZ, RZ, R52 ;  /* 0x000000ffff477224 */ /* 0x002fe200078e0034 */
[----:B------:R-:W1:Y:S02]  /*4b3d0*/  LDCU UR47, c[0x0][0x39c] ;  /* 0x00007380ff2f77ac */ /* 0x000e640008000800 */
[----:B------:R4:W-:Y:S01]  /*4b3e0*/  STL [R1+0x1978], R68 ;  /* 0x0019784401007387 */ /* 0x0009e20000100800 */
[----:B--2---:R-:W-:Y:S01]  /*4b3f0*/  IMAD.MOV.U32 R70, RZ, RZ, R51 ;  /* 0x000000ffff467224 */ /* 0x004fe200078e0033 */
[----:B------:R-:W2:Y:S02]  /*4b400*/  LDCU UR63, c[0x0][0x398] ;  /* 0x00007300ff3f77ac */ /* 0x000ea40008000800 */
[----:B------:R-:W-:Y:S01]  /*4b410*/  STL [R1+0x1930], R3 ;  /* 0x0019300301007387 */ /* 0x000fe20000100800 */
[----:B---3--:R-:W-:Y:S01]  /*4b420*/  IMAD.MOV.U32 R69, RZ, RZ, R50 ;  /* 0x000000ffff457224 */ /* 0x008fe200078e0032 */
[----:B------:R-:W3:Y:S02]  /*4b430*/  LDCU UR38, c[0x0][0x39c] ;  /* 0x00007380ff2677ac */ /* 0x000ee40008000800 */
[----:B------:R-:W-:Y:S01]  /*4b440*/  STL [R1+0x192c], R0 ;  /* 0x00192c0001007387 */ /* 0x000fe20000100800 */
[----:B----4-:R-:W-:Y:S01]  /*4b450*/  IMAD.MOV.U32 R68, RZ, RZ, R49 ;  /* 0x000000ffff447224 */ /* 0x010fe200078e0031 */
[----:B------:R-:W4:Y:S02]  /*4b460*/  LDCU UR62, c[0x0][0x398] ;  /* 0x00007300ff3e77ac */ /* 0x000f240008000800 */
[----:B------:R-:W-:Y:S01]  /*4b470*/  STL [R1+0x1928], R93 ;  /* 0x0019285d01007387 */ /* 0x000fe20000100800 */
[----:B------:R-:W0:Y:S03]  /*4b480*/  LDCU UR61, c[0x0][0x398] ;  /* 0x00007300ff3d77ac */ /* 0x000e260008000800 */
[----:B------:R-:W-:Y:S01]  /*4b490*/  STL.64 [R1+0x300], R4 ;  /* 0x0003000401007387 */ /* 0x000fe20000100a00 */
        /* <DEDUP_REMOVED lines=43> */
[----:B------:R-:W-:Y:S01]  /*4b750*/  STL [R1+0x3b0], R48 ;  /* 0x0003b03001007387 */ /* 0x000fe20000100800 */
[----:B------:R-:W0:Y:S03]  /*4b760*/  LDCU UR72, c[0x0][0x39c] ;  /* 0x00007380ff4877ac */ /* 0x000e260008000800 */
[----:B------:R-:W-:Y:S01]  /*4b770*/  STL.64 [R1+0x3d8], R58 ;  /* 0x0003d83a01007387 */ /* 0x000fe20000100a00 */
[----:B------:R-:W0:Y:S03]  /*4b780*/  LDCU UR40, c[0x0][0x398] ;  /* 0x00007300ff2877ac */ /* 0x000e260008000800 */
[----:B------:R1:W-:Y:S01]  /*4b790*/  STL.64 [R1+0x3e0], R60 ;  /* 0x0003e03c01007387 */ /* 0x0003e20000100a00 */
[----:B------:R-:W0:Y:S01]  /*4b7a0*/  LDCU UR71, c[0x0][0x39c] ;  /* 0x00007380ff4777ac */ /* 0x000e220008000800 */
[----:B------:R-:W0:Y:S01]  /*4b7b0*/  LDCU UR52, c[0x0][0x398] ;  /* 0x00007300ff3477ac */ /* 0x000e220008000800 */
[----:B------:R-:W0:Y:S01]  /*4b7c0*/  LDCU UR34, c[0x0][0x39c] ;  /* 0x00007380ff2277ac */ /* 0x000e220008000800 */
[----:B-1----:R-:W1:Y:S01]  /*4b7d0*/  LDTM.x64 R4, tmem[UR6+0x40] ;  /* 0x00004006000479ee */ /* 0x002e620008340000 */
[----:B------:R-:W0:Y:S01]  /*4b7e0*/  LDCU UR53, c[0x0][0x398] ;  /* 0x00007300ff3577ac */ /* 0x000e220008000800 */
[----:B------:R-:W0:Y:S01]  /*4b7f0*/  LDCU UR70, c[0x0][0x398] ;  /* 0x00007300ff4677ac */ /* 0x000e220008000800 */
[----:B------:R-:W0:Y:S01]  /*4b800*/  LDCU UR69, c[0x0][0x398] ;  /* 0x00007300ff4577ac */ /* 0x000e220008000800 */
[----:B------:R-:W0:Y:S01]  /*4b810*/  LDCU UR68, c[0x0][0x398] ;  /* 0x00007300ff4477ac */ /* 0x000e220008000800 */
[----:B------:R-:W0:Y:S01]  /*4b820*/  LDCU UR51, c[0x0][0x398] ;  /* 0x00007300ff3377ac */ /* 0x000e220008000800 */
[----:B------:R-:W0:Y:S01]  /*4b830*/  LDCU UR39, c[0x0][0x398] ;  /* 0x00007300ff2777ac */ /* 0x000e220008000800 */
[----:B-1----:R-:W-:Y:S01]  /*4b840*/  STL.64 [R1+0x200], R4 ;  /* 0x0002000401007387 */ /* 0x002fe20000100a00 */
[----:B------:R-:W1:Y:S03]  /*4b850*/  LDCU UR67, c[0x0][0x398] ;  /* 0x00007300ff4377ac */ /* 0x000e660008000800 */
[----:B------:R-:W-:Y:S01]  /*4b860*/  STL.64 [R1+0x208], R6 ;  /* 0x0002080601007387 */ /* 0x000fe20000100a00 */
[----:B------:R-:W0:Y:S03]  /*4b870*/  LDCU UR66, c[0x0][0x398] ;  /* 0x00007300ff4277ac */ /* 0x000e260008000800 */
        /* <DEDUP_REMOVED lines=29> */
[----:B------:R0:W-:Y:S02]  /*4ba50*/  STL.64 [R1+0x2f8], R66 ;  /* 0x0002f84201007387 */ /* 0x0001e40000100a00 */
[----:B0-----:R-:W0:Y:S02]  /*4ba60*/  LDTM.x64 R4, tmem[UR6+0x80] ;  /* 0x00008006000479ee */ /* 0x001e240008340000 */
[----:B0-----:R-:W-:Y:S04]  /*4ba70*/  STL.64 [R1+0x100], R4 ;  /* 0x0001000401007387 */ /* 0x001fe80000100a00 */
        /* <DEDUP_REMOVED lines=32> */
[----:B0-----:R-:W-:Y:S01]  /*4bc80*/  STL [R1], R4 ;  /* 0x0000000401007387 */ /* 0x001fe20000100800 */
[----:B------:R-:W-:-:S02]  /*4bc90*/  IMAD.MOV.U32 R3, RZ, RZ, R9 ;  /* 0x000000ffff037224 */ /* 0x000fc400078e0009 */
[----:B------:R-:W-:Y:S01]  /*4bca0*/  IMAD.MOV.U32 R0, RZ, RZ, R8 ;  /* 0x000000ffff007224 */ /* 0x000fe200078e0008 */
[----:B------:R-:W-:Y:S01]  /*4bcb0*/  STL [R1+0xc], R7 ;  /* 0x00000c0701007387 */ /* 0x000fe20000100800 */
[----:B------:R-:W-:Y:S02]  /*4bcc0*/  IMAD.MOV.U32 R93, RZ, RZ, R6 ;  /* 0x000000ffff5d7224 */ /* 0x000fe400078e0006 */
[----:B------:R-:W-:Y:S01]  /*4bcd0*/  IMAD.MOV.U32 R2, RZ, RZ, R5 ;  /* 0x000000ffff027224 */ /* 0x000fe200078e0005 */
        /* <DEDUP_REMOVED lines=29> */
[----:B------:R-:W-:Y:S04]  /*4beb0*/  STL [R1+0x1940], R2 ;  /* 0x0019400201007387 */ /* 0x000fe80000100800 */
[----:B------:R1:W-:Y:S01]  /*4bec0*/  STL [R1+0x193c], R93 ;  /* 0x00193c5d01007387 */ /* 0x0003e20000100800 */
[----:B0-----:R-:W0:Y:S03]  /*4bed0*/  LDTM.x64 R4, tmem[UR6+0x100] ;  /* 0x00010006000479ee */ /* 0x001e260008340000 */
[----:B-1----:R-:W2:Y:S04]  /*4bee0*/  LDL.LU R93, [R1+0x3d8] ;  /* 0x0003d800015d7983 */ /* 0x002ea80000300800 */
[----:B------:R-:W-:Y:S04]  /*4bef0*/  STL [R1+0x1938], R0 ;  /* 0x0019380001007387 */ /* 0x000fe80000100800 */
[----:B------:R-:W-:Y:S04]  /*4bf00*/  STL [R1+0x1974], R0 ;  /* 0x0019740001007387 */ /* 0x000fe80000100800 */
[----:B------:R-:W-:Y:S01]  /*4bf10*/  STL [R1+0x1934], R3 ;  /* 0x0019340301007387 */ /* 0x000fe20000100800 */
[----:B0-----:R-:W-:-:S02]  /*4bf20*/  F2FP.BF16.F32.PACK_AB R83, R67, R84 ;  /* 0x000000544353723e */ /* 0x001fc400000010ff */
[----:B------:R-:W-:Y:S01]  /*4bf30*/  F2FP.BF16.F32.PACK_AB R66, R66, R82 ;  /* 0x000000524242723e */ /* 0x000fe200000010ff */
[----:B------:R0:W3:Y:S01]  /*4bf40*/  LDL.LU R84, [R1+0x19b8] ;  /* 0x0019b80001547983 */ /* 0x0000e20000300800 */
[----:B------:R-:W-:-:S03]  /*4bf50*/  F2FP.BF16.F32.PACK_AB R65, R65, R81 ;  /* 0x000000514141723e */ /* 0x000fc600000010ff */
[----:B------:R1:W-:Y:S01]  /*4bf60*/  STL [R1+0x3fc], R83 ;  /* 0x0003fc5301007387 */ /* 0x0003e20000100800 */
[----:B------:R-:W-:-:S03]  /*4bf70*/  F2FP.BF16.F32.PACK_AB R64, R64, R80 ;  /* 0x000000504040723e */ /* 0x000fc600000010ff */
[----:B-1----:R0:W3:Y:S04]  /*4bf80*/  LDL.LU R83, [R1+0x19b4] ;  /* 0x0019b40001537983 */ /* 0x0020e80000300800 */
[----:B------:R0:W3:Y:S04]  /*4bf90*/  LDL.LU R82, [R1+0x19b0] ;  /* 0x0019b00001527983 */ /* 0x0000e80000300800 */
[----:B------:R1:W-:Y:S04]  /*4bfa0*/  STL [R1+0x3f8], R66 ;  /* 0x0003f84201007387 */ /* 0x0003e80000100800 */
[----:B-1----:R-:W3:Y:S04]  /*4bfb0*/  LDL.LU R66, [R1+0x3dc] ;  /* 0x0003dc0001427983 */ /* 0x002ee80000300800 */
[----:B------:R0:W4:Y:S04]  /*4bfc0*/  LDL.LU R81, [R1+0x19ac] ;  /* 0x0019ac0001517983 */ /* 0x0001280000300800 */
[----:B------:R1:W-:Y:S04]  /*4bfd0*/  STL [R1+0x3f4], R65 ;  /* 0x0003f44101007387 */ /* 0x0003e80000100800 */
[----:B-1----:R-:W4:Y:S04]  /*4bfe0*/  LDL.LU R65, [R1+0x3e0] ;  /* 0x0003e00001417983 */ /* 0x002f280000300800 */
[----:B------:R0:W4:Y:S04]  /*4bff0*/  LDL.LU R80, [R1+0x19a8] ;  /* 0x0019a80001507983 */ /* 0x0001280000300800 */
[----:B------:R1:W-:Y:S04]  /*4c000*/  STL [R1+0x3f0], R64 ;  /* 0x0003f04001007387 */ /* 0x0003e80000100800 */
[----:B-1----:R-:W4:Y:S01]  /*4c010*/  LDL.LU R64, [R1+0x3e4] ;  /* 0x0003e40001407983 */ /* 0x002f220000300800 */
[----:B------:R-:W-:-:S02]  /*4c020*/  F2FP.BF16.F32.PACK_AB R78, R63, R79 ;  /* 0x0000004f3f4e723e */ /* 0x000fc400000010ff */
[----:B------:R-:W-:Y:S01]  /*4c030*/  F2FP.BF16.F32.PACK_AB R63, R62, R77 ;  /* 0x0000004d3e3f723e */ /* 0x000fe200000010ff */
[----:B------:R0:W4:Y:S04]  /*4c040*/  LDL.LU R79, [R1+0x19a4] ;  /* 0x0019a400014f7983 */ /* 0x0001280000300800 */
[----:B------:R1:W-:Y:S04]  /*4c050*/  STL [R1+0x3ec], R78 ;  /* 0x0003ec4e01007387 */ /* 0x0003e80000100800 */
[----:B-1----:R0:W4:Y:S04]  /*4c060*/  LDL.LU R78, [R1+0x19a0] ;  /* 0x0019a000014e7983 */ /* 0x0021280000300800 */
[----:B------:R0:W4:Y:S04]  /*4c070*/  LDL.LU R77, [R1+0x199c] ;  /* 0x00199c00014d7983 */ /* 0x0001280000300800 */
[----:B------:R-:W-:Y:S01]  /*4c080*/  STL [R1+0x3e8], R63 ;  /* 0x0003e83f01007387 */ /* 0x000fe20000100800 */
[----:B------:R-:W-:-:S02]  /*4c090*/  F2FP.BF16.F32.PACK_AB R57, R57, R76 ;  /* 0x0000004c3939723e */ /* 0x000fc400000010ff */
[----:B------:R-:W-:Y:S02]  /*4c0a0*/  F2FP.BF16.F32.PACK_AB R56, R56, R75 ;  /* 0x0000004b3838723e */ /* 0x000fe400000010ff */
[----:B------:R-:W-:Y:S02]  /*4c0b0*/  F2FP.BF16.F32.PACK_AB R55, R55, R74 ;  /* 0x0000004a3737723e */ /* 0x000fe400000010ff */
[----:B------:R-:W-:Y:S02]  /*4c0c0*/  F2FP.BF16.F32.PACK_AB R54, R54, R73 ;  /* 0x000000493636723e */ /* 0x000fe400000010ff */
[----:B------:R-:W-:Y:S02]  /*4c0d0*/  F2FP.BF16.F32.PACK_AB R53, R53, R72 ;  /* 0x000000483535723e */ /* 0x000fe400000010ff */
[----:B------:R-:W-:Y:S02]  /*4c0e0*/  F2FP.BF16.F32.PACK_AB R52, R52, R71 ;  /* 0x000000473434723e */ /* 0x000fe400000010ff */
[----:B------:R-:W-:-:S02]  /*4c0f0*/  F2FP.BF16.F32.PACK_AB R51, R51, R70 ;  /* 0x000000463333723e */ /* 0x000fc400000010ff */
[----:B------:R-:W-:Y:S02]  /*4c100*/  F2FP.BF16.F32.PACK_AB R50, R50, R69 ;  /* 0x000000453232723e */ /* 0x000fe400000010ff */
[----:B--2---:R-:W-:Y:S02]  /*4c110*/  F2FP.BF16.F32.PACK_AB R2, R58, R93 ;  /* 0x0000005d3a02723e */ /* 0x004fe400000010ff */
[----:B---3--:R-:W-:Y:S02]  /*4c120*/  F2FP.BF16.F32.PACK_AB R67, R59, R66 ;  /* 0x000000423b43723e */ /* 0x008fe400000010ff */
[----:B----4-:R-:W-:Y:S02]  /*4c130*/  F2FP.BF16.F32.PACK_AB R62, R60, R65 ;  /* 0x000000413c3e723e */ /* 0x010fe400000010ff */
[----:B------:R-:W2:Y:S01]  /*4c140*/  LDL.LU R60, [R1+0x388] ;  /* 0x00038800013c7983 */ /* 0x000ea20000300800 */
[----:B------:R-:W-:-:S05]  /*4c150*/  F2FP.BF16.F32.PACK_AB R61, R61, R64 ;  /* 0x000000403d3d723e */ /* 0x000fca00000010ff */
[----:B------:R1:W-:Y:S04]  /*4c160*/  STL [R1+0x3e4], R61 ;  /* 0x0003e43d01007387 */ /* 0x0003e80000100800 */
[----:B-1----:R-:W3:Y:S04]  /*4c170*/  LDL.LU R61, [R1+0x384] ;  /* 0x00038400013d7983 */ /* 0x002ee80000300800 */
[----:B------:R1:W-:Y:S04]  /*4c180*/  STL [R1+0x3e0], R62 ;  /* 0x0003e03e01007387 */ /* 0x0003e80000100800 */
[----:B-1----:R-:W4:Y:S04]  /*4c190*/  LDL.LU R62, [R1+0x380] ;  /* 0x00038000013e7983 */ /* 0x002f280000300800 */
[----:B------:R-:W4:Y:S04]  /*4c1a0*/  LDL.LU R63, [R1+0x37c] ;  /* 0x00037c00013f7983 */ /* 0x000f280000300800 */
[----:B------:R-:W4:Y:S04]  /*4c1b0*/  LDL.LU R64, [R1+0x378] ;  /* 0x0003780001407983 */ /* 0x000f280000300800 */
[----:B------:R-:W4:Y:S04]  /*4c1c0*/  LDL.LU R65, [R1+0x374] ;  /* 0x0003740001417983 */ /* 0x000f280000300800 */
[----:B------:R-:W4:Y:S04]  /*4c1d0*/  LDL.LU R59, [R1+0x38c] ;  /* 0x00038c00013b7983 */ /* 0x000f280000300800 */
[----:B------:R-:W4:Y:S04]  /*4c1e0*/  LDL.LU R66, [R1+0x370] ;  /* 0x0003700001427983 */ /* 0x000f280000300800 */
[----:B------:R1:W-:Y:S04]  /*4c1f0*/  STL [R1+0x3dc], R67 ;  /* 0x0003dc4301007387 */ /* 0x0003e80000100800 */
[----:B-1----:R-:W4:Y:S04]  /*4c200*/  LDL.LU R67, [R1+0x36c] ;  /* 0x00036c0001437983 */ /* 0x002f280000300800 */
[----:B------:R-:W4:Y:S04]  /*4c210*/  LDL.LU R58, [R1+0x390] ;  /* 0x00039000013a7983 */ /* 0x000f280000300800 */
[----:B------:R-:W4:Y:S04]  /*4c220*/  LDL.LU R93, [R1+0x368] ;  /* 0x00036800015d7983 */ /* 0x000f280000300800 */
[----:B------:R1:W-:Y:S04]  /*4c230*/  STL [R1+0x3d8], R2 ;  /* 0x0003d80201007387 */ /* 0x0003e80000100800 */
[----:B-1----:R-:W4:Y:S04]  /*4c240*/  LDL.LU R2, [R1+0x364] ;  /* 0x0003640001027983 */ /* 0x002f280000300800 */
[----:B------:R0:W4:Y:S04]  /*4c250*/  LDL.LU R76, [R1+0x1998] ;  /* 0x00199800014c7983 */ /* 0x0001280000300800 */
        /* <DEDUP_REMOVED lines=22> */
[----:B-1----:R-:W4:Y:S01]  /*4c3c0*/  LDL.LU R50, [R1+0x3b0] ;  /* 0x0003b00001327983 */ /* 0x002f220000300800 */
[----:B------:R-:W-:-:S03]  /*4c3d0*/  F2FP.BF16.F32.PACK_AB R49, R49, R68 ;  /* 0x000000443131723e */ /* 0x000fc600000010ff */
[----:B------:R0:W4:Y:S04]  /*4c3e0*/  LDL.LU R68, [R1+0x1978] ;  /* 0x0019780001447983 */ /* 0x0001280000300800 */
[----:B------:R-:W-:Y:S01]  /*4c3f0*/  STL [R1+0x3b4], R49 ;  /* 0x0003b43101007387 */ /* 0x000fe20000100800 */
[----:B--2---:R-:W-:Y:S02]  /*4c400*/  F2FP.BF16.F32.PACK_AB R38, R38, R60 ;  /* 0x0000003c2626723e */ /* 0x004fe400000010ff */
[----:B---3--:R-:W-:Y:S02]  /*4c410*/  F2FP.BF16.F32.PACK_AB R37, R37, R61 ;  /* 0x0000003d2525723e */ /* 0x008fe400000010ff */
[----:B----4-:R-:W-:Y:S02]  /*4c420*/  F2FP.BF16.F32.PACK_AB R36, R36, R62 ;  /* 0x0000003e2424723e */ /* 0x010fe400000010ff */
        /* <DEDUP_REMOVED lines=16> */
[----:B------:R-:W-:-:S05]  /*4c530*/  F2FP.BF16.F32.PACK_AB R48, R48, R50 ;  /* 0x000000323030723e */ /* 0x000fca00000010ff */
        /* <DEDUP_REMOVED lines=14> */
[----:B-1----:R-:W2:Y:S04]  /*4c620*/  LDL.LU R45, [R1+0x360] ;  /* 0x00036000012d7983 */ /* 0x002ea80000300800 */
[----:B------:R-:W-:Y:S04]  /*4c630*/  STL [R1+0x378], R34 ;  /* 0x0003782201007387 */ /* 0x000fe80000100800 */
[----:B------:R-:W-:Y:S04]  /*4c640*/  STL [R1+0x374], R33 ;  /* 0x0003742101007387 */ /* 0x000fe80000100800 */
[----:B------:R-:W3:Y:S04]  /*4c650*/  LDL.LU R46, [R1+0x35c] ;  /* 0x00035c00012e7983 */ /* 0x000ee80000300800 */
[----:B------:R-:W-:Y:S04]  /*4c660*/  STL [R1+0x370], R32 ;  /* 0x0003702001007387 */ /* 0x000fe80000100800 */
        /* <DEDUP_REMOVED lines=26> */
[----:B-1----:R-:W4:Y:S04]  /*4c810*/  LDL.LU R0, [R1+0x2fc] ;  /* 0x0002fc0001007983 */ /* 0x002f280000300800 */
[----:B------:R-:W4:Y:S01]  /*4c820*/  LDL.LU R3, [R1+0x2f8] ;  /* 0x0002f80001037983 */ /* 0x000f220000300800 */
[----:B--2---:R-:W-:-:S05]  /*4c830*/  F2FP.BF16.F32.PACK_AB R92, R28, R45 ;  /* 0x0000002d1c5c723e */ /* 0x004fca00000010ff */
[----:B------:R-:W-:Y:S01]  /*4c840*/  STL [R1+0x1924], R92 ;  /* 0x0019245c01007387 */ /* 0x000fe20000100800 */
[----:B---3--:R-:W-:-:S03]  /*4c850*/  F2FP.BF16.F32.PACK_AB R91, R27, R46 ;  /* 0x0000002e1b5b723e */ /* 0x008fc600000010ff */
[----:B------:R-:W-:Y:S04]  /*4c860*/  STL [R1+0x1970], R92 ;  /* 0x0019705c01007387 */ /* 0x000fe80000100800 */
[----:B------:R1:W-:Y:S01]  /*4c870*/  STL [R1+0x1944], R91 ;  /* 0x0019445b01007387 */ /* 0x0003e20000100800 */
[----:B----4-:R-:W-:-:S03]  /*4c880*/  F2FP.BF16.F32.PACK_AB R90, R26, R47 ;  /* 0x0000002f1a5a723e */ /* 0x010fc600000010ff */
[----:B-1----:R-:W2:Y:S01]  /*4c890*/  LDL.LU R91, [R1+0x2d0] ;  /* 0x0002d000015b7983 */ /* 0x002ea20000300800 */
[----:B------:R-:W-:-:S03]  /*4c8a0*/  F2FP.BF16.F32.PACK_AB R89, R25, R48 ;  /* 0x000000301959723e */ /* 0x000fc600000010ff */
[----:B------:R1:W-:Y:S01]  /*4c8b0*/  STL [R1+0x1948], R90 ;  /* 0x0019485a01007387 */ /* 0x0003e20000100800 */
[----:B------:R-:W-:-:S03]  /*4c8c0*/  F2FP.BF16.F32.PACK_AB R88, R24, R49 ;  /* 0x000000311858723e */ /* 0x000fc600000010ff */
[----:B-1----:R-:W3:Y:S01]  /*4c8d0*/  LDL.LU R90, [R1+0x2d4] ;  /* 0x0002d400015a7983 */ /* 0x002ee20000300800 */
[----:B------:R-:W-:-:S03]  /*4c8e0*/  F2FP.BF16.F32.PACK_AB R87, R23, R50 ;  /* 0x000000321757723e */ /* 0x000fc600000010ff */
[----:B------:R1:W-:Y:S01]  /*4c8f0*/  STL [R1+0x194c], R89 ;  /* 0x00194c5901007387 */ /* 0x0003e20000100800 */
[----:B------:R-:W-:Y:S02]  /*4c900*/  F2FP.BF16.F32.PACK_AB R86, R22, R51 ;  /* 0x000000331656723e */ /* 0x000fe400000010ff */
[----:B------:R-:W-:Y:S01]  /*4c910*/  F2FP.BF16.F32.PACK_AB R85, R21, R52 ;  /* 0x000000341555723e */ /* 0x000fe200000010ff */
[----:B-1----:R-:W4:Y:S01]  /*4c920*/  LDL.LU R89, [R1+0x2d8] ;  /* 0x0002d80001597983 */ /* 0x002f220000300800 */
[----:B------:R-:W-:-:S03]  /*4c930*/  F2FP.BF16.F32.PACK_AB R84, R20, R53 ;  /* 0x000000351454723e */ /* 0x000fc600000010ff */
[----:B------:R1:W-:Y:S01]  /*4c940*/  STL [R1+0x1950], R88 ;  /* 0x0019505801007387 */ /* 0x0003e20000100800 */
[----:B------:R-:W-:Y:S02]  /*4c950*/  F2FP.BF16.F32.PACK_AB R83, R19, R54 ;  /* 0x000000361353723e */ /* 0x000fe400000010ff */
[----:B------:R-:W-:Y:S01]  /*4c960*/  F2FP.BF16.F32.PACK_AB R82, R18, R55 ;  /* 0x000000371252723e */ /* 0x000fe200000010ff */
[----:B-1----:R-:W4:Y:S04]  /*4c970*/  LDL.LU R88, [R1+0x2dc] ;  /* 0x0002dc0001587983 */ /* 0x002f280000300800 */
[----:B------:R1:W-:Y:S04]  /*4c980*/  STL [R1+0x1954], R87 ;  /* 0x0019545701007387 */ /* 0x0003e80000100800 */
        /* <DEDUP_REMOVED lines=10> */
[----:B-1----:R-:W4:Y:S01]  /*4ca30*/  LDL.LU R82, [R1+0x2f4] ;  /* 0x0002f40001527983 */ /* 0x002f220000300800 */
[----:B------:R-:W-:-:S02]  /*4ca40*/  F2FP.BF16.F32.PACK_AB R81, R17, R56 ;  /* 0x000000381151723e */ /* 0x000fc400000010ff */
[----:B------:R-:W-:Y:S02]  /*4ca50*/  F2FP.BF16.F32.PACK_AB R80, R16, R57 ;  /* 0x000000391050723e */ /* 0x000fe400000010ff */
[----:B------:R-:W-:Y:S01]  /*4ca60*/  F2FP.BF16.F32.PACK_AB R79, R15, R58 ;  /* 0x0000003a0f4f723e */ /* 0x000fe200000010ff */
[----:B------:R-:W-:Y:S01]  /*4ca70*/  STL [R1+0x196c], R81 ;  /* 0x00196c5101007387 */ /* 0x000fe20000100800 */
        /* <DEDUP_REMOVED lines=10> */
[----:B------:R-:W-:Y:S01]  /*4cb20*/  F2FP.BF16.F32.PACK_AB R68, R4, R2 ;  /* 0x000000020444723e */ /* 0x000fe200000010ff */
[----:B------:R-:W4:Y:S01]  /*4cb30*/  LDL.LU R93, [R1+0x2cc] ;  /* 0x0002cc00015d7983 */ /* 0x000f220000300800 */
[----:B------:R-:W1:Y:S03]  /*4cb40*/  LDTM.x64 R4, tmem[UR6+0x140] ;  /* 0x00014006000479ee */ /* 0x000e660008340000 */
[----:B------:R-:W4:Y:S01]  /*4cb50*/  LDL.LU R2, [R1+0x2c8] ;  /* 0x0002c80001027983 */ /* 0x000f220000300800 */
[----:B-1----:R-:W-:-:S03]  /*4cb60*/  F2FP.BF16.F32.PACK_AB R92, R67, R0 ;  /* 0x00000000435c723e */ /* 0x002fc600000010ff */
[----:B------:R0:W4:Y:S04]  /*4cb70*/  LDL.LU R0, [R1+0x1974] ;  /* 0x0019740001007983 */ /* 0x0001280000300800 */
[----:B------:R1:W-:Y:S04]  /*4cb80*/  STL [R1+0x2fc], R92 ;  /* 0x0002fc5c01007387 */ /* 0x0003e80000100800 */
[----:B-1----:R-:W4:Y:S01]  /*4cb90*/  LDL.LU R92, [R1+0x2c4] ;  /* 0x0002c400015c7983 */ /* 0x002f220000300800 */
[----:B------:R-:W-:-:S03]  /*4cba0*/  F2FP.BF16.F32.PACK_AB R81, R66, R3 ;  /* 0x000000034251723e */ /* 0x000fc600000010ff */
[----:B------:R-:W4:Y:S04]  /*4cbb0*/  LDL.LU R66, [R1+0x2bc] ;  /* 0x0002bc0001427983 */ /* 0x000f280000300800 */
[----:B------:R-:W4:Y:S04]  /*4cbc0*/  LDL.LU R3, [R1+0x2b8] ;  /* 0x0002b80001037983 */ /* 0x000f280000300800 */
[----:B------:R-:W-:Y:S01]  /*4cbd0*/  STL [R1+0x2f8], R81 ;  /* 0x0002f85101007387 */ /* 0x000fe20000100800 */
[----:B--2---:R-:W-:Y:S02]  /*4cbe0*/  F2FP.BF16.F32.PACK_AB R56, R56, R91 ;  /* 0x0000005b3838723e */ /* 0x004fe400000010ff */
[----:B---3--:R-:W-:-:S02]  /*4cbf0*/  F2FP.BF16.F32.PACK_AB R57, R57, R90 ;  /* 0x0000005a3939723e */ /* 0x008fc400000010ff */
[----:B----4-:R-:W-:Y:S02]  /*4cc00*/  F2FP.BF16.F32.PACK_AB R58, R58, R89 ;  /* 0x000000593a3a723e */ /* 0x010fe400000010ff */
[----:B------:R-:W-:Y:S02]  /*4cc10*/  F2FP.BF16.F32.PACK_AB R59, R59, R88 ;  /* 0x000000583b3b723e */ /* 0x000fe400000010ff */
[----:B------:R-:W-:Y:S02]  /*4cc20*/  F2FP.BF16.F32.PACK_AB R60, R60, R87 ;  /* 0x000000573c3c723e */ /* 0x000fe400000010ff */
[----:B------:R-:W-:Y:S02]  /*4cc30*/  F2FP.BF16.F32.PACK_AB R61, R61, R86 ;  /* 0x000000563d3d723e */ /* 0x000fe400000010ff */
[----:B------:R-:W-:Y:S02]  /*4cc40*/  F2FP.BF16.F32.PACK_AB R62, R62, R85 ;  /* 0x000000553e3e723e */ /* 0x000fe400000010ff */
[----:B------:R-:W-:-:S02]  /*4cc50*/  F2FP.BF16.F32.PACK_AB R63, R63, R84 ;  /* 0x000000543f3f723e */ /* 0x000fc400000010ff */
[----:B------:R-:W-:Y:S02]  /*4cc60*/  F2FP.BF16.F32.PACK_AB R64, R64, R83 ;  /* 0x000000534040723e */ /* 0x000fe400000010ff */
[----:B------:R-:W-:Y:S02]  /*4cc70*/  F2FP.BF16.F32.PACK_AB R67, R65, R82 ;  /* 0x000000524143723e */ /* 0x000fe400000010ff */
[----:B------:R-:W2:Y:S04]  /*4cc80*/  LDL.LU R65, [R1+0x2c0] ;  /* 0x0002c00001417983 */ /* 0x000ea80000300800 */
[----:B------:R-:W3:Y:S04]  /*4cc90*/  LDL.LU R82, [R1+0x2b4] ;  /* 0x0002b40001527983 */ /* 0x000ee80000300800 */
[----:B------:R1:W-:Y:S04]  /*4cca0*/  STL [R1+0x2f4], R67 ;  /* 0x0002f44301007387 */ /* 0x0003e80000100800 */
[----:B-1----:R-:W4:Y:S04]  /*4ccb0*/  LDL.LU R67, [R1+0x2b0] ;  /* 0x0002b00001437983 */ /* 0x002f280000300800 */
[----:B------:R-:W4:Y:S04]  /*4ccc0*/  LDL.LU R83, [R1+0x2ac] ;  /* 0x0002ac0001537983 */ /* 0x000f280000300800 */
[----:B------:R-:W-:Y:S04]  /*4ccd0*/  STL [R1+0x2f0], R64 ;  /* 0x0002f04001007387 */ /* 0x000fe80000100800 */
[----:B------:R-:W4:Y:S04]  /*4cce0*/  LDL.LU R81, [R1+0x2a8] ;  /* 0x0002a80001517983 */ /* 0x000f280000300800 */
[----:B------:R-:W4:Y:S04]  /*4ccf0*/  LDL.LU R84, [R1+0x2a4] ;  /* 0x0002a40001547983 */ /* 0x000f280000300800 */
[----:B------:R-:W-:Y:S04]  /*4cd00*/  STL [R1+0x2ec], R63 ;  /* 0x0002ec3f01007387 */ /* 0x000fe80000100800 */
        /* <DEDUP_REMOVED lines=12> */
[----:B------:R-:W4:Y:S01]  /*4cdd0*/  LDL.LU R91, [R1+0x288] ;  /* 0x00028800015b7983 */ /* 0x000f220000300800 */
[----:B------:R-:W-:-:S03]  /*4cde0*/  F2FP.BF16.F32.PACK_AB R55, R55, R93 ;  /* 0x0000005d3737723e */ /* 0x000fc600000010ff */
        /* <DEDUP_REMOVED lines=8> */
[----:B------:R-:W-:Y:S02]  /*4ce70*/  F2FP.BF16.F32.PACK_AB R51, R51, R66 ;  /* 0x000000423333723e */ /* 0x000fe400000010ff */
[----:B------:R-:W-:Y:S01]  /*4ce80*/  F2FP.BF16.F32.PACK_AB R50, R50, R3 ;  /* 0x000000033232723e */ /* 0x000fe200000010ff */
[----:B------:R-:W-:Y:S01]  /*4ce90*/  STL [R1+0x2c4], R53 ;  /* 0x0002c43501007387 */ /* 0x000fe20000100800 */
[----:B--2---:R-:W-:Y:S02]  /*4cea0*/  F2FP.BF16.F32.PACK_AB R52, R52, R65 ;  /* 0x000000413434723e */ /* 0x004fe400000010ff */
[----:B---3--:R-:W-:-:S03]  /*4ceb0*/  F2FP.BF16.F32.PACK_AB R49, R49, R82 ;  /* 0x000000523131723e */ /* 0x008fc600000010ff */
[----:B------:R-:W-:Y:S04]  /*4cec0*/  STL [R1+0x2c0], R52 ;  /* 0x0002c03401007387 */ /* 0x000fe80000100800 */
[----:B------:R-:W2:Y:S04]  /*4ced0*/  LDL.LU R3, [R1+0x278] ;  /* 0x0002780001037983 */ /* 0x000ea80000300800 */
[----:B------:R-:W-:Y:S04]  /*4cee0*/  STL [R1+0x2bc], R51 ;  /* 0x0002bc3301007387 */ /* 0x000fe80000100800 */
[----:B------:R-:W-:Y:S01]  /*4cef0*/  STL [R1+0x2b8], R50 ;  /* 0x0002b83201007387 */ /* 0x000fe20000100800 */
[----:B----4-:R-:W-:-:S03]  /*4cf00*/  F2FP.BF16.F32.PACK_AB R48, R48, R67 ;  /* 0x000000433030723e */ /* 0x010fc600000010ff */
[----:B------:R-:W3:Y:S01]  /*4cf10*/  LDL.LU R82, [R1+0x274] ;  /* 0x0002740001527983 */ /* 0x000ee20000300800 */
[----:B------:R-:W-:-:S03]  /*4cf20*/  F2FP.BF16.F32.PACK_AB R47, R47, R83 ;  /* 0x000000532f2f723e */ /* 0x000fc600000010ff */
[----:B------:R-:W-:Y:S04]  /*4cf30*/  STL [R1+0x2b4], R49 ;  /* 0x0002b43101007387 */ /* 0x000fe80000100800 */
[----:B------:R-:W4:Y:S01]  /*4cf40*/  LDL.LU R83, [R1+0x270] ;  /* 0x0002700001537983 */ /* 0x000f220000300800 */
[----:B------:R-:W-:-:S03]  /*4cf50*/  F2FP.BF16.F32.PACK_AB R46, R46, R81 ;  /* 0x000000512e2e723e */ /* 0x000fc600000010ff */
[----:B------:R-:W-:Y:S01]  /*4cf60*/  STL [R1+0x2b0], R48 ;  /* 0x0002b03001007387 */ /* 0x000fe20000100800 */
[----:B------:R-:W-:-:S03]  /*4cf70*/  F2FP.BF16.F32.PACK_AB R45, R45, R84 ;  /* 0x000000542d2d723e */ /* 0x000fc600000010ff */
[----:B------:R-:W-:Y:S04]  /*4cf80*/  STL [R1+0x2ac], R47 ;  /* 0x0002ac2f01007387 */ /* 0x000fe80000100800 */
[----:B------:R-:W4:Y:S01]  /*4cf90*/  LDL.LU R84, [R1+0x26c] ;  /* 0x00026c0001547983 */ /* 0x000f220000300800 */
[----:B------:R-:W-:-:S03]  /*4cfa0*/  F2FP.BF16.F32.PACK_AB R44, R44, R85 ;  /* 0x000000552c2c723e */ /* 0x000fc600000010ff */
[----:B------:R-:W-:Y:S04]  /*4cfb0*/  STL [R1+0x2a8], R46 ;  /* 0x0002a82e01007387 */ /* 0x000fe80000100800 */
[----:B------:R-:W-:Y:S01]  /*4cfc0*/  STL [R1+0x2a4], R45 ;  /* 0x0002a42d01007387 */ /* 0x000fe20000100800 */
[----:B------:R-:W-:-:S03]  /*4cfd0*/  F2FP.BF16.F32.PACK_AB R43, R43, R86 ;  /* 0x000000562b2b723e */ /* 0x000fc600000010ff */
[----:B------:R-:W4:Y:S04]  /*4cfe0*/  LDL.LU R85, [R1+0x268] ;  /* 0x0002680001557983 */ /* 0x000f280000300800 */
        /* <DEDUP_REMOVED lines=25> */
[----:B------:R-:W4:Y:S04]  /*4d180*/  LDL.LU R65, [R1+0x244] ;  /* 0x0002440001417983 */ /* 0x000f280000300800 */
[----:B------:R-:W4:Y:S04]  /*4d190*/  LDL.LU R66, [R1+0x240] ;  /* 0x0002400001427983 */ /* 0x000f280000300800 */
[----:B------:R-:W-:Y:S04]  /*4d1a0*/  STL [R1+0x27c], R35 ;  /* 0x00027c2301007387 */ /* 0x000fe80000100800 */
[----:B------:R-:W4:Y:S01]  /*4d1b0*/  LDL.LU R92, [R1+0x23c] ;  /* 0x00023c00015c7983 */ /* 0x000f220000300800 */
[----:B--2---:R-:W-:-:S03]  /*4d1c0*/  F2FP.BF16.F32.PACK_AB R34, R34, R3 ;  /* 0x000000032222723e */ /* 0x004fc600000010ff */
[----:B------:R-:W2:Y:S04]  /*4d1d0*/  LDL.LU R3, [R1+0x238] ;  /* 0x0002380001037983 */ /* 0x000ea80000300800 */
[----:B------:R-:W-:Y:S04]  /*4d1e0*/  STL [R1+0x278], R34 ;  /* 0x0002782201007387 */ /* 0x000fe80000100800 */
[----:B------:R-:W2:Y:S01]  /*4d1f0*/  LDL.LU R67, [R1+0x234] ;  /* 0x0002340001437983 */ /* 0x000ea20000300800 */
[----:B---3--:R-:W-:-:S03]  /*4d200*/  F2FP.BF16.F32.PACK_AB R33, R33, R82 ;  /* 0x000000522121723e */ /* 0x008fc600000010ff */
[----:B------:R-:W3:Y:S04]  /*4d210*/  LDL.LU R81, [R1+0x230] ;  /* 0x0002300001517983 */ /* 0x000ee80000300800 */
[----:B------:R-:W-:Y:S01]  /*4d220*/  STL [R1+0x274], R33 ;  /* 0x0002742101007387 */ /* 0x000fe20000100800 */
[----:B----4-:R-:W-:-:S03]  /*4d230*/  F2FP.BF16.F32.PACK_AB R32, R32, R83 ;  /* 0x000000532020723e */ /* 0x010fc600000010ff */
[----:B------:R-:W4:Y:S04]  /*4d240*/  LDL.LU R82, [R1+0x22c] ;  /* 0x00022c0001527983 */ /* 0x000f280000300800 */
[----:B------:R-:W4:Y:S01]  /*4d250*/  LDL.LU R83, [R1+0x228] ;  /* 0x0002280001537983 */ /* 0x000f220000300800 */
[----:B------:R-:W-:-:S03]  /*4d260*/  F2FP.BF16.F32.PACK_AB R31, R31, R84 ;  /* 0x000000541f1f723e */ /* 0x000fc600000010ff */
[----:B------:R-:W-:Y:S04]  /*4d270*/  STL [R1+0x270], R32 ;  /* 0x0002702001007387 */ /* 0x000fe80000100800 */
[----:B------:R-:W4:Y:S04]  /*4d280*/  LDL.LU R84, [R1+0x224] ;  /* 0x0002240001547983 */ /* 0x000f280000300800 */
[----:B------:R-:W-:Y:S01]  /*4d290*/  STL [R1+0x26c], R31 ;  /* 0x00026c1f01007387 */ /* 0x000fe20000100800 */
[----:B------:R-:W-:-:S03]  /*4d2a0*/  F2FP.BF16.F32.PACK_AB R30, R30, R85 ;  /* 0x000000551e1e723e */ /* 0x000fc600000010ff */
        /* <DEDUP_REMOVED lines=27> */
[----:B------:R-:W-:Y:S01]  /*4d460*/  STL [R1+0x244], R21 ;  /* 0x0002441501007387 */ /* 0x000fe20000100800 */
[----:B------:R-:W-:-:S03]  /*4d470*/  F2FP.BF16.F32.PACK_AB R19, R19, R92 ;  /* 0x0000005c1313723e */ /* 0x000fc600000010ff */
[----:B------:R-:W4:Y:S01]  /*4d480*/  LDL.LU R92, [R1+0x1fc] ;  /* 0x0001fc00015c7983 */ /* 0x000f220000300800 */
[----:B------:R-:W-:-:S05]  /*4d490*/  F2FP.BF16.F32.PACK_AB R20, R20, R66 ;  /* 0x000000421414723e */ /* 0x000fca00000010ff */
[----:B------:R-:W-:Y:S04]  /*4d4a0*/  STL [R1+0x240], R20 ;  /* 0x0002401401007387 */ /* 0x000fe80000100800 */
[----:B------:R-:W-:Y:S01]  /*4d4b0*/  STL [R1+0x23c], R19 ;  /* 0x00023c1301007387 */ /* 0x000fe20000100800 */
[----:B--2---:R-:W-:-:S03]  /*4d4c0*/  F2FP.BF16.F32.PACK_AB R18, R18, R3 ;  /* 0x000000031212723e */ /* 0x004fc600000010ff */
[----:B------:R-:W2:Y:S01]  /*4d4d0*/  LDL.LU R3, [R1+0x1f8] ;  /* 0x0001f80001037983 */ /* 0x000ea20000300800 */
[----:B------:R-:W-:-:S03]  /*4d4e0*/  F2FP.BF16.F32.PACK_AB R17, R17, R67 ;  /* 0x000000431111723e */ /* 0x000fc600000010ff */
[----:B------:R-:W-:Y:S01]  /*4d4f0*/  STL [R1+0x238], R18 ;  /* 0x0002381201007387 */ /* 0x000fe20000100800 */
[----:B---3--:R-:W-:-:S03]  /*4d500*/  F2FP.BF16.F32.PACK_AB R16, R16, R81 ;  /* 0x000000511010723e */ /* 0x008fc600000010ff */
[----:B------:R-:W3:Y:S04]  /*4d510*/  LDL.LU R81, [R1+0x1f4] ;  /* 0x0001f40001517983 */ /* 0x000ee80000300800 */
[----:B------:R-:W-:Y:S01]  /*4d520*/  STL [R1+0x234], R17 ;  /* 0x0002341101007387 */ /* 0x000fe20000100800 */
[----:B----4-:R-:W-:-:S03]  /*4d530*/  F2FP.BF16.F32.PACK_AB R15, R15, R82 ;  /* 0x000000520f0f723e */ /* 0x010fc600000010ff */
[----:B------:R-:W-:Y:S01]  /*4d540*/  STL [R1+0x230], R16 ;  /* 0x0002301001007387 */ /* 0x000fe20000100800 */
[----:B------:R-:W-:-:S03]  /*4d550*/  F2FP.BF16.F32.PACK_AB R14, R14, R83 ;  /* 0x000000530e0e723e */ /* 0x000fc600000010ff */
[----:B------:R-:W4:Y:S04]  /*4d560*/  LDL.LU R82, [R1+0x1f0] ;  /* 0x0001f00001527983 */ /* 0x000f280000300800 */
[----:B------:R-:W-:Y:S01]  /*4d570*/  STL [R1+0x22c], R15 ;  /* 0x00022c0f01007387 */ /* 0x000fe20000100800 */
[----:B------:R-:W-:-:S03]  /*4d580*/  F2FP.BF16.F32.PACK_AB R13, R13, R84 ;  /* 0x000000540d0d723e */ /* 0x000fc600000010ff */
[----:B------:R-:W-:Y:S04]  /*4d590*/  STL [R1+0x228], R14 ;  /* 0x0002280e01007387 */ /* 0x000fe80000100800 */
[----:B------:R-:W3:Y:S01]  /*4d5a0*/  LDL.LU R83, [R1+0x1ec] ;  /* 0x0001ec0001537983 */ /* 0x000ee20000300800 */
        /* <DEDUP_REMOVED lines=26> */
[----:B------:R-:W3:Y:S04]  /*4d750*/  LDL.LU R2, [R1+0x1c8] ;  /* 0x0001c80001027983 */ /* 0x000ee80000300800 */
[----:B------:R-:W3:Y:S04]  /*4d760*/  LDL.LU R93, [R1+0x1c4] ;  /* 0x0001c400015d7983 */ /* 0x000ee80000300800 */
[----:B------:R1:W-:Y:S02]  /*4d770*/  STL [R1+0x200], R4 ;  /* 0x0002000401007387 */ /* 0x0003e40000100800 */
[----:B-1----:R-:W1:Y:S02]  /*4d780*/  LDTM.x64 R4, tmem[UR6+0x180] ;  /* 0x00018006000479ee */ /* 0x002e640008340000 */
[----:B-1----:R-:W-:-:S02]  /*4d790*/  F2FP.BF16.F32.PACK_AB R0, R67, R92 ;  /* 0x0000005c4300723e */ /* 0x002fc400000010ff */
[----:B------:R0:W3:Y:S04]  /*4d7a0*/  LDL.LU R92, [R1+0x1970] ;  /* 0x00197000015c7983 */ /* 0x0000e80000300800 */
[----:B------:R1:W-:Y:S04]  /*4d7b0*/  STL [R1+0x1fc], R0 ;  /* 0x0001fc0001007387 */ /* 0x0003e80000100800 */
[----:B-1----:R-:W3:Y:S01]  /*4d7c0*/  LDL.LU R0, [R1+0x1c0] ;  /* 0x0001c00001007983 */ /* 0x002ee20000300800 */
[----:B--2---:R-:W-:-:S03]  /*4d7d0*/  F2FP.BF16.F32.PACK_AB R66, R66, R3 ;  /* 0x000000034242723e */ /* 0x004fc600000010ff */
[----:B------:R-:W2:Y:S04]  /*4d7e0*/  LDL.LU R3, [R1+0x1bc] ;  /* 0x0001bc0001037983 */ /* 0x000ea80000300800 */
[----:B------:R1:W-:Y:S04]  /*4d7f0*/  STL [R1+0x1f8], R66 ;  /* 0x0001f84201007387 */ /* 0x0003e80000100800 */
[----:B-1----:R-:W2:Y:S01]  /*4d800*/  LDL.LU R66, [R1+0x1ac] ;  /* 0x0001ac0001427983 */ /* 0x002ea20000300800 */
[----:B----4-:R-:W-:Y:S02]  /*4d810*/  F2FP.BF16.F32.PACK_AB R64, R64, R82 ;  /* 0x000000524040723e */ /* 0x010fe400000010ff */
[----:B---3--:R-:W-:-:S02]  /*4d820*/  F2FP.BF16.F32.PACK_AB R63, R63, R83 ;  /* 0x000000533f3f723e */ /* 0x008fc400000010ff */
        /* <DEDUP_REMOVED lines=11> */
[----:B------:R-:W3:Y:S04]  /*4d8e0*/  LDL.LU R81, [R1+0x196c] ;  /* 0x00196c0001517983 */ /* 0x000ee80000300800 */
[----:B------:R-:W4:Y:S04]  /*4d8f0*/  LDL.LU R65, [R1+0x180] ;  /* 0x0001800001417983 */ /* 0x000f280000300800 */
[----:B------:R1:W-:Y:S04]  /*4d900*/  STL [R1+0x1f4], R92 ;  /* 0x0001f45c01007387 */ /* 0x0003e80000100800 */
[----:B-1----:R-:W3:Y:S04]  /*4d910*/  LDL.LU R92, [R1+0x17c] ;  /* 0x00017c00015c7983 */ /* 0x002ee80000300800 */
[----:B------:R-:W3:Y:S04]  /*4d920*/  LDL.LU R82, [R1+0x1968] ;  /* 0x0019680001527983 */ /* 0x000ee80000300800 */
        /* <DEDUP_REMOVED lines=21> */
[----:B------:R1:W-:Y:S01]  /*4da80*/  STL [R1+0x1d4], R57 ;  /* 0x0001d43901007387 */ /* 0x0003e20000100800 */
[----:B------:R-:W-:-:S03]  /*4da90*/  F2FP.BF16.F32.PACK_AB R52, R52, R0 ;  /* 0x000000003434723e */ /* 0x000fc600000010ff */
        /* <DEDUP_REMOVED lines=13> */
[----:B------:R-:W4:Y:S04]  /*4db70*/  LDL.LU R0, [R1+0x1938] ;  /* 0x0019380001007983 */ /* 0x000f280000300800 */
[----:B------:R1:W-:Y:S04]  /*4db80*/  STL [R1+0x1c0], R52 ;  /* 0x0001c03401007387 */ /* 0x0003e80000100800 */
[----:B-1----:R-:W4:Y:S01]  /*4db90*/  LDL.LU R52, [R1+0x1b8] ;  /* 0x0001b80001347983 */ /* 0x002f220000300800 */
[----:B--2---:R-:W-:-:S03]  /*4dba0*/  F2FP.BF16.F32.PACK_AB R51, R51, R3 ;  /* 0x000000033333723e */ /* 0x004fc600000010ff */
[----:B------:R-:W2:Y:S01]  /*4dbb0*/  LDL.LU R3, [R1+0x1934] ;  /* 0x0019340001037983 */ /* 0x000ea20000300800 */
[----:B------:R-:W-:-:S03]  /*4dbc0*/  F2FP.BF16.F32.PACK_AB R47, R47, R66 ;  /* 0x000000422f2f723e */ /* 0x000fc600000010ff */
[----:B------:R-:W-:Y:S01]  /*4dbd0*/  STL [R1+0x1bc], R51 ;  /* 0x0001bc3301007387 */ /* 0x000fe20000100800 */
[----:B---3--:R-:W-:Y:S02]  /*4dbe0*/  F2FP.BF16.F32.PACK_AB R49, R49, R53 ;  /* 0x000000353131723e */ /* 0x008fe400000010ff */
[----:B----4-:R-:W-:-:S05]  /*4dbf0*/  F2FP.BF16.F32.PACK_AB R50, R50, R52 ;  /* 0x000000343232723e */ /* 0x010fca00000010ff */
[----:B------:R-:W-:Y:S04]  /*4dc00*/  STL [R1+0x1b8], R50 ;  /* 0x0001b83201007387 */ /* 0x000fe80000100800 */
[----:B------:R-:W-:Y:S04]  /*4dc10*/  STL [R1+0x1b4], R49 ;  /* 0x0001b43101007387 */ /* 0x000fe80000100800 */
[----:B------:R-:W3:Y:S01]  /*4dc20*/  LDL.LU R66, [R1+0x178] ;  /* 0x0001780001427983 */ /* 0x000ee20000300800 */
[----:B------:R-:W-:Y:S02]  /*4dc30*/  F2FP.BF16.F32.PACK_AB R48, R48, R54 ;  /* 0x000000363030723e */ /* 0x000fe400000010ff */
[----:B------:R-:W-:-:S02]  /*4dc40*/  F2FP.BF16.F32.PACK_AB R46, R46, R55 ;  /* 0x000000372e2e723e */ /* 0x000fc400000010ff */
[----:B------:R-:W-:Y:S01]  /*4dc50*/  F2FP.BF16.F32.PACK_AB R45, R45, R56 ;  /* 0x000000382d2d723e */ /* 0x000fe200000010ff */
[----:B------:R-:W-:Y:S01]  /*4dc60*/  STL [R1+0x1b0], R48 ;  /* 0x0001b03001007387 */ /* 0x000fe20000100800 */
[----:B------:R-:W-:Y:S02]  /*4dc70*/  F2FP.BF16.F32.PACK_AB R44, R44, R57 ;  /* 0x000000392c2c723e */ /* 0x000fe400000010ff */
[----:B------:R-:W-:Y:S01]  /*4dc80*/  F2FP.BF16.F32.PACK_AB R43, R43, R58 ;  /* 0x0000003a2b2b723e */ /* 0x000fe200000010ff */
[----:B------:R-:W-:Y:S01]  /*4dc90*/  STL [R1+0x1ac], R47 ;  /* 0x0001ac2f01007387 */ /* 0x000fe20000100800 */
[----:B------:R-:W-:Y:S02]  /*4dca0*/  F2FP.BF16.F32.PACK_AB R42, R42, R59 ;  /* 0x0000003b2a2a723e */ /* 0x000fe400000010ff */
[----:B------:R-:W-:Y:S01]  /*4dcb0*/  F2FP.BF16.F32.PACK_AB R41, R41, R60 ;  /* 0x0000003c2929723e */ /* 0x000fe200000010ff */
[----:B------:R-:W-:Y:S01]  /*4dcc0*/  STL [R1+0x1a8], R46 ;  /* 0x0001a82e01007387 */ /* 0x000fe20000100800 */
[----:B------:R-:W-:-:S02]  /*4dcd0*/  F2FP.BF16.F32.PACK_AB R40, R40, R61 ;  /* 0x0000003d2828723e */ /* 0x000fc400000010ff */
[----:B------:R-:W-:Y:S01]  /*4dce0*/  F2FP.BF16.F32.PACK_AB R39, R39, R62 ;  /* 0x0000003e2727723e */ /* 0x000fe200000010ff */
[----:B------:R-:W-:Y:S01]  /*4dcf0*/  STL [R1+0x1a4], R45 ;  /* 0x0001a42d01007387 */ /* 0x000fe20000100800 */
[----:B------:R-:W-:-:S03]  /*4dd00*/  F2FP.BF16.F32.PACK_AB R38, R38, R63 ;  /* 0x0000003f2626723e */ /* 0x000fc600000010ff */
[----:B------:R-:W-:Y:S01]  /*4dd10*/  STL [R1+0x1a0], R44 ;  /* 0x0001a02c01007387 */ /* 0x000fe20000100800 */
[----:B------:R-:W-:-:S03]  /*4dd20*/  F2FP.BF16.F32.PACK_AB R37, R37, R64 ;  /* 0x000000402525723e */ /* 0x000fc600000010ff */
[----:B------:R-:W-:Y:S01]  /*4dd30*/  STL [R1+0x19c], R43 ;  /* 0x00019c2b01007387 */ /* 0x000fe20000100800 */
[----:B------:R-:W-:-:S03]  /*4dd40*/  F2FP.BF16.F32.PACK_AB R36, R36, R65 ;  /* 0x000000412424723e */ /* 0x000fc600000010ff */
[----:B------:R-:W-:Y:S01]  /*4dd50*/  STL [R1+0x198], R42 ;  /* 0x0001982a01007387 */ /* 0x000fe20000100800 */
[----:B------:R-:W-:-:S03]  /*4dd60*/  F2FP.BF16.F32.PACK_AB R35, R35, R92 ;  /* 0x0000005c2323723e */ /* 0x000fc600000010ff */
[----:B------:R-:W-:Y:S04]  /*4dd70*/  STL [R1+0x194], R41 ;  /* 0x0001942901007387 */ /* 0x000fe80000100800 */
[----:B------:R-:W-:Y:S04]  /*4dd80*/  STL [R1+0x190], R40 ;  /* 0x0001902801007387 */ /* 0x000fe80000100800 */
[----:B------:R-:W-:Y:S04]  /*4dd90*/  STL [R1+0x18c], R39 ;  /* 0x00018c2701007387 */ /* 0x000fe80000100800 */
[----:B------:R1:W-:Y:S04]  /*4dda0*/  STL [R1+0x188], R38 ;  /* 0x0001882601007387 */ /* 0x0003e80000100800 */
[----:B------:R-:W-:Y:S04]  /*4ddb0*/  STL [R1+0x184], R37 ;  /* 0x0001842501007387 */ /* 0x000fe80000100800 */
[----:B-1----:R-:W4:Y:S04]  /*4ddc0*/  LDL.LU R38, [R1+0x174] ;  /* 0x0001740001267983 */ /* 0x002f280000300800 */
[----:B------:R-:W-:Y:S04]  /*4ddd0*/  STL [R1+0x180], R36 ;  /* 0x0001802401007387 */ /* 0x000fe80000100800 */
[----:B------:R-:W2:Y:S04]  /*4dde0*/  LDL.LU R39, [R1+0x170] ;  /* 0x0001700001277983 */ /* 0x000ea80000300800 */
        /* <DEDUP_REMOVED lines=19> */
[----:B---3--:R-:W-:-:S05]  /*4df20*/  F2FP.BF16.F32.PACK_AB R34, R34, R66 ;  /* 0x000000422222723e */ /* 0x008fca00000010ff */
[----:B------:R-:W-:Y:S04]  /*4df30*/  STL [R1+0x178], R34 ;  /* 0x0001782201007387 */ /* 0x000fe80000100800 */
        /* <DEDUP_REMOVED lines=10> */
[----:B----4-:R-:W-:-:S02]  /*4dfe0*/  F2FP.BF16.F32.PACK_AB R33, R33, R38 ;  /* 0x000000262121723e */ /* 0x010fc400000010ff */
[----:B--2---:R-:W-:-:S03]  /*4dff0*/  F2FP.BF16.F32.PACK_AB R32, R32, R39 ;  /* 0x000000272020723e */ /* 0x004fc600000010ff */
        /* <DEDUP_REMOVED lines=32> */
[----:B------:R-:W2:Y:S01]  /*4e200*/  LDL.LU R92, [R1+0xc] ;  /* 0x00000c00015c7983 */ /* 0x000ea20000300800 */
[----:B------:R-:W-:-:S03]  /*4e210*/  F2FP.BF16.F32.PACK_AB R15, R15, R55 ;  /* 0x000000370f0f723e */ /* 0x000fc600000010ff */
[----:B------:R-:W-:Y:S01]  /*4e220*/  STL [R1+0x134], R17 ;  /* 0x0001341101007387 */ /* 0x000fe20000100800 */
[----:B------:R-:W-:-:S03]  /*4e230*/  F2FP.BF16.F32.PACK_AB R14, R14, R56 ;  /* 0x000000380e0e723e */ /* 0x000fc600000010ff */
[----:B------:R-:W-:Y:S04]  /*4e240*/  STL [R1+0x130], R16 ;  /* 0x0001301001007387 */ /* 0x000fe80000100800 */
[----:B------:R-:W-:Y:S04]  /*4e250*/  STL [R1+0x12c], R15 ;  /* 0x00012c0f01007387 */ /* 0x000fe80000100800 */
[----:B------:R-:W-:Y:S01]  /*4e260*/  STL [R1+0x128], R14 ;  /* 0x0001280e01007387 */ /* 0x000fe20000100800 */
[----:B---3--:R-:W-:Y:S02]  /*4e270*/  F2FP.BF16.F32.PACK_AB R13, R13, R57 ;  /* 0x000000390d0d723e */ /* 0x008fe400000010ff */
        /* <DEDUP_REMOVED lines=18> */
[----:B------:R1:W-:Y:S02]  /*4e3a0*/  STL [R1+0x100], R67 ;  /* 0x0001004301007387 */ /* 0x0003e40000100800 */
[----:B-1----:R-:W1:Y:S01]  /*4e3b0*/  LDTM.x64 R4, tmem[UR6+0x1c0] ;  /* 0x0001c006000479ee */ /* 0x002e620008340000 */
[----:B------:R-:W-:Y:S01]  /*4e3c0*/  NOP ;  /* 0x0000000000007918 */ /* 0x000fe20000000000 */
[----:B------:R-:W3:Y:S01]  /*4e3d0*/  LDCU.64 UR6, c[0x0][0x398] ;  /* 0x00007300ff0677ac */ /* 0x000ee20008000a00 */
[----:B-1----:R-:W-:Y:S04]  /*4e3e0*/  STL [R1+0x1920], R58 ;  /* 0x0019203a01007387 */ /* 0x002fe80000100800 */
[----:B------:R-:W-:Y:S04]  /*4e3f0*/  STL [R1+0x191c], R59 ;  /* 0x00191c3b01007387 */ /* 0x000fe80000100800 */
[----:B------:R-:W-:Y:S04]  /*4e400*/  STL [R1+0x1918], R60 ;  /* 0x0019183c01007387 */ /* 0x000fe80000100800 */
[----:B------:R-:W-:Y:S04]  /*4e410*/  STL [R1+0x1914], R61 ;  /* 0x0019143d01007387 */ /* 0x000fe80000100800 */
[----:B------:R-:W-:Y:S04]  /*4e420*/  STL [R1+0x1910], R62 ;  /* 0x0019103e01007387 */ /* 0x000fe80000100800 */
[----:B------:R-:W-:Y:S01]  /*4e430*/  STL [R1+0x190c], R63 ;  /* 0x00190c3f01007387 */ /* 0x000fe20000100800 */
[----:B------:R-:W-:-:S03]  /*4e440*/  F2FP.BF16.F32.PACK_AB R9, R9, R3 ;  /* 0x000000030909723e */ /* 0x000fc600000010ff */
[----:B------:R-:W-:Y:S04]  /*4e450*/  STL [R1+0x1908], R64 ;  /* 0x0019084001007387 */ /* 0x000fe80000100800 */
[----:B------:R-:W-:Y:S04]  /*4e460*/  STL [R1+0x1904], R65 ;  /* 0x0019044101007387 */ /* 0x000fe80000100800 */
[----:B------:R-:W-:Y:S04]  /*4e470*/  STL [R1+0x1900], R66 ;  /* 0x0019004201007387 */ /* 0x000fe80000100800 */
[----:B------:R-:W-:Y:S04]  /*4e480*/  STL [R1+0x18fc], R67 ;  /* 0x0018fc4301007387 */ /* 0x000fe80000100800 */
[----:B------:R0:W4:Y:S04]  /*4e490*/  LDL.LU R3, [R1+0x1930] ;  /* 0x0019300001037983 */ /* 0x0001280000300800 */
[----:B------:R1:W-:Y:S01]  /*4e4a0*/  STL [R1+0x14], R9 ;  /* 0x0000140901007387 */ /* 0x0003e20000100800 */
[----:B------:R-:W-:-:S03]  /*4e4b0*/  F2FP.BF16.F32.PACK_AB R6, R6, R93 ;  /* 0x0000005d0606723e */ /* 0x000fc600000010ff */
[----:B-1----:R-:W2:Y:S01]  /*4e4c0*/  LDL R9, [R1+0x648] ;  /* 0x0006480001097983 */ /* 0x002ea20000100800 */
[----:B----4-:R-:W-:-:S03]  /*4e4d0*/  F2FP.BF16.F32.PACK_AB R3, R8, R0 ;  /* 0x000000000803723e */ /* 0x010fc600000010ff */
[----:B------:R0:W4:Y:S04]  /*4e4e0*/  LDL.LU R0, [R1+0x192c] ;  /* 0x00192c0001007983 */ /* 0x0001280000300800 */
[----:B------:R-:W3:Y:S01]  /*4e4f0*/  LDL.LU R93, [R1+0x1928] ;  /* 0x00192800015d7983 */ /* 0x000ee20000300800 */
[C---:B------:R-:W-:Y:S02]  /*4e500*/  PRMT R66, R3.reuse, 0x7610, R66 ;  /* 0x0000761003427816 */ /* 0x040fe40000000042 */
[----:B------:R-:W-:Y:S02]  /*4e510*/  PRMT R67, R3, 0x7632, R67 ;  /* 0x0000763203437816 */ /* 0x000fe40000000043 */
[----:B------:R-:W1:Y:S01]  /*4e520*/  LDC R3, c[0x0][0x3b4] ;  /* 0x0000ed00ff037b82 */ /* 0x000e620000000800 */
[----:B--2---:R-:W-:-:S02]  /*4e530*/  ISETP.GE.AND P0, PT, R9, UR10, PT ;  /* 0x0000000a09007c0c */ /* 0x004fc4000bf06270 */
[----:B------:R-:W-:Y:S02]  /*4e540*/  F2FP.BF16.F32.PACK_AB R7, R7, R92 ;  /* 0x0000005c0707723e */ /* 0x000fe400000010ff */
[C---:B------:R-:W-:Y:S01]  /*4e550*/  PRMT R62, R6.reuse, 0x7610, R62 ;  /* 0x00007610063e7816 */ /* 0x040fe2000000003e */
[----:B------:R-:W2:Y:S01]  /*4e560*/  LDL R92, [R1+0x64c] ;  /* 0x00064c00015c7983 */ /* 0x000ea20000100800 */
[C---:B------:R-:W-:Y:S02]  /*4e570*/  PRMT R64, R7.reuse, 0x7610, R64 ;  /* 0x0000761007407816 */ /* 0x040fe40000000040 */
[----:B------:R-:W-:Y:S02]  /*4e580*/  PRMT R65, R7, 0x7632, R65 ;  /* 0x0000763207417816 */ /* 0x000fe40000000041 */
[----:B------:R-:W-:Y:S02]  /*4e590*/  PRMT R63, R6, 0x7632, R63 ;  /* 0x00007632063f7816 */ /* 0x000fe4000000003f */
[----:B----4-:R-:W-:-:S04]  /*4e5a0*/  F2FP.BF16.F32.PACK_AB R0, R5, R2 ;  /* 0x000000020500723e */ /* 0x010fc800000010ff */
[C---:B------:R-:W-:Y:S02]  /*4e5b0*/  PRMT R60, R0.reuse, 0x7610, R60 ;  /* 0x00007610003c7816 */ /* 0x040fe4000000003c */
[----:B------:R-:W-:Y:S01]  /*4e5c0*/  PRMT R61, R0, 0x7632, R61 ;  /* 0x00007632003d7816 */ /* 0x000fe2000000003d */
[----:B-1----:R-:W-:Y:S01]  /*4e5d0*/  IMAD R0, R9, R3, RZ ;  /* 0x0000000309007224 */ /* 0x002fe200078e02ff */
[----:B---3--:R-:W-:Y:S01]  /*4e5e0*/  ISETP.LT.AND P0, PT, R93, UR33, !P0 ;  /* 0x000000215d007c0c */ /* 0x008fe2000c701270 */
[----:B------:R-:W1:Y:S03]  /*4e5f0*/  LDCU UR33, c[0x0][0x398] ;  /* 0x00007300ff2177ac */ /* 0x000e660008000800 */
[----:B------:R-:W-:Y:S01]  /*4e600*/  LEA R2, P2, R0, UR8, 0x1 ;  /* 0x0000000800027c11 */ /* 0x000fe2000f8408ff */
[----:B------:R-:W-:-:S03]  /*4e610*/  IMAD R5, R3, 0x80, R0 ;  /* 0x0000008003057824 */ /* 0x000fc600078e0200 */
[----:B------:R-:W-:Y:S01]  /*4e620*/  LEA.HI.X.SX32 R3, R0, UR9, 0x1, P2 ;  /* 0x0000000900037c11 */ /* 0x000fe200090f0eff */
[----:B------:R-:W-:-:S04]  /*4e630*/  IMAD R0, R93, UR28, RZ ;  /* 0x0000001c5d007c24 */ /* 0x000fc8000f8e02ff */
[----:B------:R-:W-:-:S05]  /*4e640*/  IMAD.WIDE R6, R0, 0x2, R2 ;  /* 0x0000000200067825 */ /* 0x000fca00078e0202 */
[----:B------:R3:W-:Y:S04]  /*4e650*/  @P0 STG.E.U16 desc[UR20][R6.64], R68 ;  /* 0x0000004406000986 */ /* 0x0007e8000c101514 */
[----:B---3--:R-:W3:Y:S01]  /*4e660*/  LDL.LU R7, [R1] ;  /* 0x0000000001077983 */ /* 0x008ee20000300800 */
[----:B------:R-:W-:Y:S01]  /*4e670*/  ISETP.GE.AND P0, PT, R93, UR11, PT ;  /* 0x0000000b5d007c0c */ /* 0x000fe2000bf06270 */
[----:B------:R-:W4:Y:S03]  /*4e680*/  LDCU.64 UR10, c[0x0][0x398] ;  /* 0x00007300ff0a77ac */ /* 0x000f260008000a00 */
[----:B--2---:R-:W-:Y:S01]  /*4e690*/  ISETP.LT.AND P0, PT, R92, UR6, !P0 ;  /* 0x000000065c007c0c */ /* 0x004fe2000c701270 */
[----:B------:R-:W2:Y:S01]  /*4e6a0*/  LDCU UR6, c[0x0][0x398] ;  /* 0x00007300ff0677ac */ /* 0x000ea20008000800 */
[----:B------:R-:W-:-:S02]  /*4e6b0*/  PRMT R8, R68, 0x7632, R8 ;  /* 0x0000763244087816 */ /* 0x000fc40000000008 */
[----:B---3--:R-:W-:-:S04]  /*4e6c0*/  F2FP.BF16.F32.PACK_AB R4, R4, R7 ;  /* 0x000000070404723e */ /* 0x008fc800000010ff */
[C---:B------:R-:W-:Y:S02]  /*4e6d0*/  PRMT R58, R4.reuse, 0x7610, R58 ;  /* 0x00007610043a7816 */ /* 0x040fe4000000003a */
[----:B------:R-:W-:Y:S02]  /*4e6e0*/  PRMT R59, R4, 0x7632, R59 ;  /* 0x00007632043b7816 */ /* 0x000fe4000000003b */
[----:B------:R-:W-:-:S04]  /*4e6f0*/  LEA R4, P1, R5, UR8, 0x1 ;  /* 0x0000000805047c11 */ /* 0x000fc8000f8208ff */
[----:B------:R-:W-:Y:S01]  /*4e700*/  LEA.HI.X.SX32 R5, R5, UR9, 0x1, P1 ;  /* 0x0000000905057c11 */ /* 0x000fe200088f0eff */
[----:B------:R-:W3:Y:S02]  /*4e710*/  LDCU.64 UR8, c[0x0][0x398] ;  /* 0x00007300ff0877ac */ /* 0x000ee40008000a00 */
[----:B------:R-:W-:-:S05]  /*4e720*/  IMAD.WIDE R6, R0, 0x2, R4 ;  /* 0x0000000200067825 */ /* 0x000fca00078e0204 */
[----:B------:R0:W-:Y:S02]  /*4e730*/  @P0 STG.E.U16 desc[UR20][R6.64], R8 ;  /* 0x0000000806000986 */ /* 0x0001e4000c101514 */
[----:B0-----:R-:W-:-:S05]  /*4e740*/  VIADD R6, R93, 0x1 ;  /* 0x000000015d067836 */ /* 0x001fca0000000000 */
[----:B------:R-:W-:Y:S01]  /*4e750*/  ISETP.GE.AND P0, PT, R6, UR4, PT ;  /* 0x0000000406007c0c */ /* 0x000fe2000bf06270 */
[----:B------:R-:W-:Y:S01]  /*4e760*/  VIADD R0, R0, UR28 ;  /* 0x0000001c00007c36 */ /* 0x000fe20008000000 */
[----:B------:R-:W0:Y:S02]  /*4e770*/  LDCU UR4, c[0x0][0x39c] ;  /* 0x00007380ff0477ac */ /* 0x000e240008000800 */
[----:B------:R-:W-:Y:S02]  /*4e780*/  ISETP.LT.AND P1, PT, R9, UR26, !P0 ;  /* 0x0000001a09007c0c */ /* 0x000fe4000c721270 */
[----:B------:R-:W-:Y:S01]  /*4e790*/  ISETP.LT.AND P0, PT, R92, UR14, !P0 ;  /* 0x0000000e5c007c0c */ /* 0x000fe2000c701270 */
[C---:B------:R-:W-:Y:S01]  /*4e7a0*/  IMAD.WIDE R6, R0.reuse, 0x2, R2 ;  /* 0x0000000200067825 */ /* 0x040fe200078e0202 */
[----:B------:R-:W-:Y:S01]  /*4e7b0*/  PRMT R8, R69, 0x7632, R8 ;  /* 0x0000763245087816 */ /* 0x000fe20000000008 */
[----:B------:R-:W0:Y:S01]  /*4e7c0*/  LDCU UR14, c[0x0][0x398] ;  /* 0x00007300ff0e77ac */ /* 0x000e220008000800 */
[----:B------:R-:W0:Y:S07]  /*4e7d0*/  LDCU UR26, c[0x0][0x398] ;  /* 0x00007300ff1a77ac */ /* 0x000e2e0008000800 */
[----:B------:R0:W-:Y:S02]  /*4e7e0*/  @P1 STG.E.U16 desc[UR20][R6.64], R69 ;  /* 0x0000004506001986 */ /* 0x0001e4000c101514 */
[----:B0-----:R-:W-:-:S05]  /*4e7f0*/  IMAD.WIDE R6, R0, 0x2, R4 ;  /* 0x0000000200067825 */ /* 0x001fca00078e0204 */
[----:B------:R0:W-:Y:S02]  /*4e800*/  @P0 STG.E.U16 desc[UR20][R6.64], R8 ;  /* 0x0000000806000986 */ /* 0x0001e4000c101514 */
[----:B0-----:R-:W-:-:S05]  /*4e810*/  VIADD R6, R93, 0x2 ;  /* 0x000000025d067836 */ /* 0x001fca0000000000 */
[----:B------:R-:W-:Y:S01]  /*4e820*/  ISETP.GE.AND P0, PT, R6, UR4, PT ;  /* 0x0000000406007c0c */ /* 0x000fe2000bf06270 */
[----:B------:R-:W-:Y:S01]  /*4e830*/  VIADD R0, R0, UR28 ;  /* 0x0000001c00007c36 */ /* 0x000fe20008000000 */
[----:B------:R-:W0:Y:S02]  /*4e840*/  LDCU UR4, c[0x0][0x39c] ;  /* 0x00007380ff0477ac */ /* 0x000e240008000800 */
[----:B------:R-:W-:Y:S02]  /*4e850*/  ISETP.LT.AND P1, PT, R9, UR12, !P0 ;  /* 0x0000000c09007c0c */ /* 0x000fe4000c721270 */
[----:B------:R-:W-:Y:S01]  /*4e860*/  ISETP.LT.AND P0, PT, R92, UR24, !P0 ;  /* 0x000000185c007c0c */ /* 0x000fe2000c701270 */
[----:B------:R-:W-:Y:S01]  /*4e870*/  IMAD.WIDE R6, R0, 0x2, R2 ;  /* 0x0000000200067825 */ /* 0x000fe200078e0202 */
        /* <DEDUP_REMOVED lines=11> */
[----:B---3--:R-:W-:Y:S01]  /*4e930*/  ISETP.LT.AND P0, PT, R92, UR8, !P0 ;  /* 0x000000085c007c0c */ /* 0x008fe2000c701270 */
[C---:B------:R-:W-:Y:S01]  /*4e940*/  IMAD.WIDE R6, R0.reuse, 0x2, R2 ;  /* 0x0000000200067825 */ /* 0x040fe200078e0202 */
[----:B------:R-:W-:Y:S01]  /*4e950*/  PRMT R8, R71, 0x7632, R8 ;  /* 0x0000763247087816 */ /* 0x000fe20000000008 */
[----:B------:R-:W3:Y:S01]  /*4e960*/  LDCU UR8, c[0x0][0x398] ;  /* 0x00007300ff0877ac */ /* 0x000ee20008000800 */
        /* <DEDUP_REMOVED lines=9> */
[----:B----4-:R-:W-:Y:S01]  /*4ea00*/  ISETP.LT.AND P0, PT, R92, UR10, !P0 ;  /* 0x0000000a5c007c0c */ /* 0x010fe2000c701270 */
[----:B------:R-:W-:Y:S01]  /*4ea10*/  IMAD.WIDE R6, R0, 0x2, R2 ;  /* 0x0000000200067825 */ /* 0x000fe200078e0202 */
[----:B------:R-:W-:Y:S01]  /*4ea20*/  PRMT R8, R72, 0x7632, R8 ;  /* 0x0000763248087816 */ /* 0x000fe20000000008 */
[----:B------:R-:W4:Y:S01]  /*4ea30*/  LDCU UR10, c[0x0][0x398] ;  /* 0x00007300ff0a77ac */ /* 0x000f220008000800 */
        /* <DEDUP_REMOVED lines=19> */
[----:B------:R-:W0:Y:S03]  /*4eb70*/  LDCU UR4, c[0x0][0x39c] ;  /* 0x00007380ff0477ac */ /* 0x000e260008000800 */
[----:B------:R-:W-:Y:S01]  /*4eb80*/  ISETP.LT.AND P1, PT, R9, UR32, !P0 ;  /* 0x0000002009007c0c */ /* 0x000fe2000c721270 */
[----:B------:R-:W0:Y:S01]  /*4eb90*/  LDCU UR32, c[0x0][0x398] ;  /* 0x00007300ff2077ac */ /* 0x000e220008000800 */
[----:B------:R-:W-:Y:S02]  /*4eba0*/  IADD3 R0, PT, PT, R0, UR28, RZ ;  /* 0x0000001c00007c10 */ /* 0x000fe4000fffe0ff */
[----:B--2---:R-:W-:Y:S01]  /*4ebb0*/  ISETP.LT.AND P0, PT, R92, UR6, !P0 ;  /* 0x000000065c007c0c */ /* 0x004fe2000c701270 */
[----:B------:R-:W2:Y:S01]  /*4ebc0*/  LDCU UR6, c[0x0][0x398] ;  /* 0x00007300ff0677ac */ /* 0x000ea20008000800 */
[----:B------:R-:W-:Y:S01]  /*4ebd0*/  PRMT R8, R74, 0x7610, R8 ;  /* 0x000076104a087816 */ /* 0x000fe20000000008 */
[----:B------:R-:W-:-:S06]  /*4ebe0*/  IMAD.WIDE R6, R0, 0x2, R2 ;  /* 0x0000000200067825 */ /* 0x000fcc00078e0202 */
[----:B------:R0:W-:Y:S02]  /*4ebf0*/  @P1 STG.E.U16 desc[UR20][R6.64], R8 ;  /* 0x0000000806001986 */ /* 0x0001e4000c101514 */
[----:B0-----:R-:W-:Y:S01]  /*4ec00*/  PRMT R8, R74, 0x7632, R8 ;  /* 0x000076324a087816 */ /* 0x001fe20000000008 */
[----:B------:R-:W-:-:S05]  /*4ec10*/  IMAD.WIDE R6, R0, 0x2, R4 ;  /* 0x0000000200067825 */ /* 0x000fca00078e0204 */
[----:B------:R0:W-:Y:S02]  /*4ec20*/  @P0 STG.E.U16 desc[UR20][R6.64], R8 ;  /* 0x0000000806000986 */ /* 0x0001e4000c101514 */
[----:B0-----:R-:W-:-:S05]  /*4ec30*/  VIADD R6, R93, 0x7 ;  /* 0x000000075d067836 */ /* 0x001fca0000000000 */
[----:B------:R-:W-:Y:S01]  /*4ec40*/  ISETP.GE.AND P0, PT, R6, UR4, PT ;  /* 0x0000000406007c0c */ /* 0x000fe2000bf06270 */
[----:B------:R-:W-:Y:S01]  /*4ec50*/  VIADD R0, R0, UR28 ;  /* 0x0000001c00007c36 */ /* 0x000fe20008000000 */
[----:B------:R-:W0:Y:S02]  /*4ec60*/  LDCU UR4, c[0x0][0x39c] ;  /* 0x00007380ff0477ac */ /* 0x000e240008000800 */
[----:B--2---:R-:W-:Y:S02]  /*4ec70*/  ISETP.LT.AND P1, PT, R9, UR6, !P0 ;  /* 0x0000000609007c0c */ /* 0x004fe4000c721270 */
[----:B---3--:R-:W-:Y:S01]  /*4ec80*/  ISETP.LT.AND P0, PT, R92, UR8, !P0 ;  /* 0x000000085c007c0c */ /* 0x008fe2000c701270 */
[C---:B------:R-:W-:Y:S01]  /*4ec90*/  IMAD.WIDE R6, R0.reuse, 0x2, R2 ;  /* 0x0000000200067825 */ /* 0x040fe200078e0202 */
[C---:B------:R-:W-:Y:S01]  /*4eca0*/  PRMT R8, R75.reuse, 0x7610, R8 ;  /* 0x000076104b087816 */ /* 0x040fe20000000008 */
[----:B------:R-:W2:Y:S01]  /*4ecb0*/  LDCU UR6, c[0x0][0x398] ;  /* 0x00007300ff0677ac */ /* 0x000ea20008000800 */
[----:B------:R-:W3:Y:S07]  /*4ecc0*/  LDCU UR8, c[0x0][0x398] ;  /* 0x00007300ff0877ac */ /* 0x000eee0008000800 */
        /* <DEDUP_REMOVED lines=10> */
[----:B------:R-:W-:Y:S01]  /*4ed70*/  IMAD.WIDE R6, R0, 0x2, R2 ;  /* 0x0000000200067825 */ /* 0x000fe200078e0202 */
        /* <DEDUP_REMOVED lines=16> */
[----:B------:R-:W3:Y:S01]  /*4ee80*/  LDL.LU R92, [R1+0x1924] ;  /* 0x00192400015c7983 */ /* 0x000ee20000300800 */
[----:B------:R-:W0:Y:S06]  /*4ee90*/  LDCU UR8, c[0x0][0x398] ;  /* 0x00007300ff0877ac */ /* 0x000e2c0008000800 */
[----:B------:R0:W-:Y:S02]  /*4eea0*/  @P1 STG.E.U16 desc[UR20][R6.64], R8 ;  /* 0x0000000806001986 */ /* 0x0001e4000c101514 */
[----:B0-----:R-:W-:Y:S01]  /*4eeb0*/  PRMT R8, R77, 0x7632, R8 ;  /* 0x000076324d087816 */ /* 0x001fe20000000008 */
[C---:B------:R-:W-:Y:S01]  /*4eec0*/  IMAD.WIDE R6, R0.reuse, 0x2, R4 ;  /* 0x0000000200067825 */ /* 0x040fe200078e0204 */
[----:B------:R-:W3:Y:S04]  /*4eed0*/  LDL.LU R77, [R1+0x64c] ;  /* 0x00064c00014d7983 */ /* 0x000ee80000300800 */
[----:B------:R0:W-:Y:S01]  /*4eee0*/  @P0 STG.E.U16 desc[UR20][R6.64], R8 ;  /* 0x0000000806000986 */ /* 0x0001e2000c101514 */
[----:B------:R-:W-:-:S03]  /*4eef0*/  VIADD R0, R0, UR28 ;  /* 0x0000001c00007c36 */ /* 0x000fc60008000000 */
[----:B------:R-:W4:Y:S04]  /*4ef00*/  LDL.S16 R74, [R1+0x364] ;  /* 0x00036400014a7983 */ /* 0x000f280000100600 */
[----:B------:R-:W4:Y:S01]  /*4ef10*/  LDL.LU.S16 R69, [R1+0x366] ;  /* 0x0003660001457983 */ /* 0x000f220000300600 */
[----:B0-----:R-:W-:Y:S01]  /*4ef20*/  VIADD R6, R93, 0xa ;  /* 0x0000000a5d067836 */ /* 0x001fe20000000000 */
[----:B------:R-:W-:Y:S02]  /*4ef30*/  PRMT R8, R78, 0x7610, R8 ;  /* 0x000076104e087816 */ /* 0x000fe40000000008 */
[----:B------:R-:W4:Y:S02]  /*4ef40*/  LDL.S16 R68, [R1+0x368] ;  /* 0x0003680001447983 */ /* 0x000f240000100600 */
[----:B------:R-:W-:Y:S01]  /*4ef50*/  ISETP.GE.AND P0, PT, R6, UR4, PT ;  /* 0x0000000406007c0c */ /* 0x000fe2000bf06270 */
[----:B------:R-:W-:Y:S01]  /*4ef60*/  IMAD.WIDE R6, R0, 0x2, R2 ;  /* 0x0000000200067825 */ /* 0x000fe200078e0202 */
[----:B------:R-:W0:Y:S02]  /*4ef70*/  LDCU UR4, c[0x0][0x39c] ;  /* 0x00007380ff0477ac */ /* 0x000e240008000800 */
[----:B--2---:R-:W-:-:S02]  /*4ef80*/  ISETP.LT.AND P1, PT, R9, UR6, !P0 ;  /* 0x0000000609007c0c */ /* 0x004fc4000c721270 */
[----:B------:R-:W2:Y:S01]  /*4ef90*/  LDL.LU.S16 R9, [R1+0x36a] ;  /* 0x00036a0001097983 */ /* 0x000ea20000300600 */
[----:B------:R-:W0:Y:S10]  /*4efa0*/  LDCU UR6, c[0x0][0x398] ;  /* 0x00007300ff0677ac */ /* 0x000e340008000800 */
[----:B------:R0:W-:Y:S02]  /*4efb0*/  @P1 STG.E.U16 desc[UR20][R6.64], R8 ;  /* 0x0000000806001986 */ /* 0x0001e4000c101514 */
[----:B0-----:R-:W-:-:S02]  /*4efc0*/  PRMT R8, R78, 0x7632, R8 ;  /* 0x000076324e087816 */ /* 0x001fc40000000008 */
[----:B------:R-:W2:Y:S01]  /*4efd0*/  LDL.LU R78, [R1+0x648] ;  /* 0x00064800014e7983 */ /* 0x000ea20000300800 */
[----:B------:R-:W-:-:S04]  /*4efe0*/  IMAD.WIDE R6, R0, 0x2, R4 ;  /* 0x0000000200067825 */ /* 0x000fc800078e0204 */
[----:B------:R-:W-:Y:S01]  /*4eff0*/  VIADD R0, R0, UR28 ;  /* 0x0000001c00007c36 */ /* 0x000fe20008000000 */
[----:B---3--:R-:W-:Y:S01]  /*4f000*/  ISETP.LT.AND P0, PT, R77, UR8, !P0 ;  /* 0x000000084d007c0c */ /* 0x008fe2000c701270 */
[----:B------:R-:W0:-:S12]  /*4f010*/  LDCU UR8, c[0x0][0x398] ;  /* 0x00007300ff0877ac */ /* 0x000e180008000800 */
[----:B------:R3:W-:Y:S02]  /*4f020*/  @P0 STG.E.U16 desc[UR20][R6.64], R8 ;  /* 0x0000000806000986 */ /* 0x0007e4000c101514 */
[----:B---3--:R-:W-:-:S05]  /*4f030*/  VIADD R6, R93, 0xb ;  /* 0x0000000b5d067836 */ /* 0x008fca0000000000 */
[----:B------:R-:W-:Y:S01]  /*4f040*/  ISETP.GE.AND P0, PT, R6, UR4, PT ;  /* 0x0000000406007c0c */ /* 0x000fe2000bf06270 */
[----:B------:R-:W3:Y:S01]  /*4f050*/  LDCU UR4, c[0x0][0x39c] ;  /* 0x00007380ff0477ac */ /* 0x000ee20008000800 */
[----:B------:R-:W-:Y:S01]  /*4f060*/  PRMT R8, R79, 0x7610, R8 ;  /* 0x000076104f087816 */ /* 0x000fe20000000008 */
[----:B------:R-:W-:Y:S01]  /*4f070*/  IMAD.WIDE R6, R0, 0x2, R2 ;  /* 0x0000000200067825 */ /* 0x000fe200078e0202 */
[----:B--2---:R-:W-:Y:S01]  /*4f080*/  ISETP.LT.AND P1, PT, R78, UR6, !P0 ;  /* 0x000000064e007c0c */ /* 0x004fe2000c721270 */
[----:B------:R-:W2:Y:S01]  /*4f090*/  LDCU UR6, c[0x0][0x398] ;  /* 0x00007300ff0677ac */ /* 0x000ea20008000800 */
[----:B0-----:R-:W-:Y:S01]  /*4f0a0*/  ISETP.LT.AND P0, PT, R77, UR8, !P0 ;  /* 0x000000084d007c0c */ /* 0x001fe2000c701270 */
[----:B------:R-:W0:Y:S10]  /*4f0b0*/  LDCU UR8, c[0x0][0x398] ;  /* 0x00007300ff0877ac */ /* 0x000e340008000800 */
[----:B------:R0:W-:Y:S02]  /*4f0c0*/  @P1 STG.E.U16 desc[UR20][R6.64], R8 ;  /* 0x0000000806001986 */ /* 0x0001e4000c101514 */
[----:B0-----:R-:W-:Y:S01]  /*4f0d0*/  PRMT R8, R79, 0x7632, R8 ;  /* 0x000076324f087816 */ /* 0x001fe20000000008 */
[C---:B------:R-:W-:Y:S01]  /*4f0e0*/  IMAD.WIDE R6, R0.reuse, 0x2, R4 ;  /* 0x0000000200067825 */ /* 0x040fe200078e0204 */
[----:B------:R-:W4:Y:S04]  /*4f0f0*/  LDL.S16 R79, [R1+0x36c] ;  /* 0x00036c00014f7983 */ /* 0x000f280000100600 */
[----:B------:R0:W-:Y:S01]  /*4f100*/  @P0 STG.E.U16 desc[UR20][R6.64], R8 ;  /* 0x0000000806000986 */ /* 0x0001e2000c101514 */
[----:B------:R-:W-:-:S03]  /*4f110*/  VIADD R0, R0, UR28 ;  /* 0x0000001c00007c36 */ /* 0x000fc60008000000 */
[----:B------:R-:W4:Y:S04]  /*4f120*/  LDL.LU.S16 R76, [R1+0x36e] ;  /* 0x00036e00014c7983 */ /* 0x000f280000300600 */
[----:B------:R-:W4:Y:S01]  /*4f130*/  LDL.S16 R75, [R1+0x370] ;  /* 0x00037000014b7983 */ /* 0x000f220000100600 */
[----:B0-----:R-:W-:-:S05]  /*4f140*/  VIADD R6, R93, 0xc ;  /* 0x0000000c5d067836 */ /* 0x001fca0000000000 */
[----:B---3--:R-:W-:Y:S01]  /*4f150*/  ISETP.GE.AND P0, PT, R6, UR4, PT ;  /* 0x0000000406007c0c */ /* 0x008fe2000bf06270 */
[----:B------:R-:W0:Y:S03]  /*4f160*/  LDCU UR4, c[0x0][0x39c] ;  /* 0x00007380ff0477ac */ /* 0x000e260008000800 */
[----:B--2---:R-:W-:Y:S01]  /*4f170*/  ISETP.LT.AND P1, PT, R78, UR6, !P0 ;  /* 0x000000064e007c0c */ /* 0x004fe2000c721270 */
[----:B------:R-:W-:Y:S01]  /*4f180*/  IMAD.WIDE R6, R0, 0x2, R2 ;  /* 0x0000000200067825 */ /* 0x000fe200078e0202 */
[----:B------:R-:W-:Y:S01]  /*4f190*/  ISETP.LT.AND P0, PT, R77, UR8, !P0 ;  /* 0x000000084d007c0c */ /* 0x000fe2000c701270 */
[----:B------:R-:W2:Y:S01]  /*4f1a0*/  LDCU UR6, c[0x0][0x398] ;  /* 0x00007300ff0677ac */ /* 0x000ea20008000800 */
[C---:B------:R-:W-:Y:S01]  /*4f1b0*/  PRMT R8, R80.reuse, 0x7610, R8 ;  /* 0x0000761050087816 */ /* 0x040fe20000000008 */
[----:B------:R-:W3:Y:S08]  /*4f1c0*/  LDCU UR8, c[0x0][0x398] ;  /* 0x00007300ff0877ac */ /* 0x000ef00008000800 */
        /* <DEDUP_REMOVED lines=179> */
[----:B----4-:R-:W-:Y:S01]  /*4fd00*/  PRMT R8, R74, 0x7610, R8 ;  /* 0x000076104a087816 */ /* 0x010fe20000000008 */
[----:B------:R-:W2:Y:S01]  /*4fd10*/  LDCU UR6, c[0x0][0x398] ;  /* 0x00007300ff0677ac */ /* 0x000ea20008000800 */
[----:B------:R-:W3:Y:S01]  /*4fd20*/  LDL.LU.S16 R74, [R1+0x372] ;  /* 0x00037200014a7983 */ /* 0x000ee20000300600 */
[----:B------:R-:W4:Y:S06]  /*4fd30*/  LDCU UR8, c[0x0][0x398] ;  /* 0x00007300ff0877ac */ /* 0x000f2c0008000800 */
[----:B------:R0:W-:Y:S02]  /*4fd40*/  @P1 STG.E.U16 desc[UR20][R6.64], R8 ;  /* 0x0000000806001986 */ /* 0x0001e4000c101514 */
[----:B0-----:R-:W-:Y:S01]  /*4fd50*/  PRMT R8, R69, 0x7610, R8 ;  /* 0x0000761045087816 */ /* 0x001fe20000000008 */
[----:B------:R-:W-:Y:S01]  /*4fd60*/  IMAD.WIDE R6, R0, 0x2, R4 ;  /* 0x0000000200067825 */ /* 0x000fe200078e0204 */
[----:B------:R-:W3:Y:S04]  /*4fd70*/  LDL.LU R69, [R1+0x161c] ;  /* 0x00161c0001457983 */ /* 0x000ee80000300800 */
[----:B------:R0:W-:Y:S02]  /*4fd80*/  @P0 STG.E.U16 desc[UR20][R6.64], R8 ;  /* 0x0000000806000986 */ /* 0x0001e4000c101514 */
[----:B0-----:R-:W-:-:S05]  /*4fd90*/  VIADD R6, R93, 0x1a ;  /* 0x0000001a5d067836 */ /* 0x001fca0000000000 */
[----:B------:R-:W-:Y:S01]  /*4fda0*/  ISETP.GE.AND P0, PT, R6, UR4, PT ;  /* 0x0000000406007c0c */ /* 0x000fe2000bf06270 */
[----:B------:R-:W-:Y:S01]  /*4fdb0*/  VIADD R0, R0, UR28 ;  /* 0x0000001c00007c36 */ /* 0x000fe20008000000 */
[----:B------:R-:W-:Y:S01]  /*4fdc0*/  PRMT R8, R68, 0x7610, R8 ;  /* 0x0000761044087816 */ /* 0x000fe20000000008 */
[----:B------:R-:W0:Y:S01]  /*4fdd0*/  LDCU UR4, c[0x0][0x39c] ;  /* 0x00007380ff0477ac */ /* 0x000e220008000800 */
[----:B--2---:R-:W-:Y:S01]  /*4fde0*/  ISETP.LT.AND P1, PT, R78, UR6, !P0 ;  /* 0x000000064e007c0c */ /* 0x004fe2000c721270 */
[----:B------:R-:W2:Y:S01]  /*4fdf0*/  LDL.S16 R68, [R1+0x374] ;  /* 0x0003740001447983 */ /* 0x000ea20000100600 */
[----:B------:R-:W-:Y:S01]  /*4fe00*/  IMAD.WIDE R6, R0, 0x2, R2 ;  /* 0x0000000200067825 */ /* 0x000fe200078e0202 */
[----:B------:R-:W0:Y:S10]  /*4fe10*/  LDCU UR6, c[0x0][0x398] ;  /* 0x00007300ff0677ac */ /* 0x000e340008000800 */
[----:B------:R0:W-:Y:S02]  /*4fe20*/  @P1 STG.E.U16 desc[UR20][R6.64], R8 ;  /* 0x0000000806001986 */ /* 0x0001e4000c101514 */
[----:B0-----:R-:W-:-:S02]  /*4fe30*/  PRMT R8, R9, 0x7610, R8 ;  /* 0x0000761009087816 */ /* 0x001fc40000000008 */
[----:B------:R-:W2:Y:S01]  /*4fe40*/  LDL.LU.S16 R9, [R1+0x376] ;  /* 0x0003760001097983 */ /* 0x000ea20000300600 */
[----:B----4-:R-:W-:Y:S01]  /*4fe50*/  ISETP.LT.AND P0, PT, R77, UR8, !P0 ;  /* 0x000000084d007c0c */ /* 0x010fe2000c701270 */
[----:B------:R-:W-:Y:S01]  /*4fe60*/  IMAD.WIDE R6, R0, 0x2, R4 ;  /* 0x0000000200067825 */ /* 0x000fe200078e0204 */
[----:B------:R-:W0:Y:S11]  /*4fe70*/  LDCU UR8, c[0x0][0x398] ;  /* 0x00007300ff0877ac */ /* 0x000e360008000800 */
[----:B------:R4:W-:Y:S02]  /*4fe80*/  @P0 STG.E.U16 desc[UR20][R6.64], R8 ;  /* 0x0000000806000986 */ /* 0x0009e4000c101514 */
[----:B----4-:R-:W-:-:S05]  /*4fe90*/  VIADD R6, R93, 0x1b ;  /* 0x0000001b5d067836 */ /* 0x010fca0000000000 */
[----:B------:R-:W-:Y:S01]  /*4fea0*/  ISETP.GE.AND P0, PT, R6, UR4, PT ;  /* 0x0000000406007c0c */ /* 0x000fe2000bf06270 */
[----:B------:R-:W4:Y:S03]  /*4feb0*/  LDCU UR4, c[0x0][0x39c] ;  /* 0x00007380ff0477ac */ /* 0x000f260008000800 */
[----:B------:R-:W-:Y:S01]  /*4fec0*/  ISETP.LT.AND P1, PT, R78, UR6, !P0 ;  /* 0x000000064e007c0c */ /* 0x000fe2000c721270 */
[----:B------:R-:W-:Y:S01]  /*4fed0*/  VIADD R0, R0, UR28 ;  /* 0x0000001c00007c36 */ /* 0x000fe20008000000 */
[----:B0-----:R-:W-:Y:S01]  /*4fee0*/  ISETP.LT.AND P0, PT, R77, UR8, !P0 ;  /* 0x000000084d007c0c */ /* 0x001fe2000c701270 */
[----:B------:R-:W0:Y:S01]  /*4fef0*/  LDCU UR6, c[0x0][0x398] ;  /* 0x00007300ff0677ac */ /* 0x000e220008000800 */
[----:B------:R-:W-:Y:S01]  /*4ff00*/  PRMT R8, R79, 0x7610, R8 ;  /* 0x000076104f087816 */ /* 0x000fe20000000008 */
[----:B------:R-:W-:Y:S01]  /*4ff10*/  IMAD.WIDE R6, R0, 0x2, R2 ;  /* 0x0000000200067825 */ /* 0x000fe200078e0202 */
[----:B------:R-:W0:Y:S03]  /*4ff20*/  LDCU UR8, c[0x0][0x398] ;  /* 0x00007300ff0877ac */ /* 0x000e260008000800 */
[----:B------:R-:W-:-:S04]  /*4ff30*/  VIADD R93, R93, 0x1c ;  /* 0x0000001c5d5d7836 */ /* 0x000fc80000000000 */
[----:B------:R0:W-:Y:S02]  /*4ff40*/  @P1 STG.E.U16 desc[UR20][R6.64], R8 ;  /* 0x0000000806001986 */ /* 0x0001e4000c101514 */
[----:B0-----:R-:W-:Y:S01]  /*4ff50*/  PRMT R8, R76, 0x7610, R8 ;  /* 0x000076104c087816 */ /* 0x001fe20000000008 */
[----:B------:R-:W-:-:S05]  /*4ff60*/  IMAD.WIDE R6, R0, 0x2, R4 ;  /* 0x0000000200067825 */ /* 0x000fca00078e0204 */
[----:B------:R0:W-:Y:S01]  /*4ff70*/  @P0 STG.E.U16 desc[UR20][R6.64], R8 ;  /* 0x0000000806000986 */ /* 0x0001e2000c101514 */
[----:B----4-:R-:W-:Y:S01]  /*4ff80*/  ISETP.GE.AND P0, PT, R93, UR4, PT ;  /* 0x000000045d007c0c */ /* 0x010fe2000bf06270 */
[----:B------:R-:W4:Y:S03]  /*4ff90*/  LDCU UR4, c[0x0][0x39c] ;  /* 0x00007380ff0477ac */ /* 0x000f260008000800 */
[----:B------:R-:W-:Y:S01]  /*4ffa0*/  ISETP.LT.AND P1, PT, R78, UR6, !P0 ;  /* 0x000000064e007c0c */ /* 0x000fe2000c721270 */
[----:B------:R-:W-:Y:S01]  /*4ffb0*/  VIADD R0, R0, UR28 ;  /* 0x0000001c00007c36 */ /* 0x000fe20008000000 */
[----:B------:R-:W1:Y:S01]  /*4ffc0*/  LDCU UR6, c[0x0][0x398] ;  /* 0x00007300ff0677ac */ /* 0x000e620008000800 */
[----:B------:R-:W-:Y:S01]  /*4ffd0*/  ISETP.LT.AND P0, PT, R77, UR8, !P0 ;  /* 0x000000084d007c0c */ /* 0x000fe2000c701270 */
[----:B------:R-:W1:Y:S01]  /*4ffe0*/  LDCU UR8, c[0x0][0x398] ;  /* 0x00007300ff0877ac */ /* 0x000e620008000800 */
[----:B0-----:R-:W-:Y:S01]  /*4fff0*/  PRMT R8, R75, 0x7610, R8 ;  /* 0x000076104b087816 */ /* 0x001fe20000000008 */
[----:B------:R-:W-:-:S07]  /*50000*/  IMAD.WIDE R6, R0, 0x2, R2 ;  /* 0x0000000200067825 */ /* 0x000fce00078e0202 */
[----:B------:R0:W-:Y:S02]  /*50010*/  @P1 STG.E.U16 desc[UR20][R6.64], R8 ;  /* 0x0000000806001986 */ /* 0x0001e4000c101514 */
[----:B0-----:R-:W-:-:S04]  /*50020*/  IMAD.WIDE R6, R0, 0x2, R4 ;  /* 0x0000000200067825 */ /* 0x001fc800078e0204 */
[----:B------:R-:W-:Y:S01]  /*50030*/  VIADD R0, R0, UR28 ;  /* 0x0000001c00007c36 */ /* 0x000fe20008000000 */
[----:B---3--:R-:W-:-:S05]  /*50040*/  PRMT R8, R74, 0x7610, R8 ;  /* 0x000076104a087816 */ /* 0x008fca0000000008 */
[----:B------:R0:W-:Y:S01]  /*50050*/  @P0 STG.E.U16 desc[UR20][R6.64], R8 ;  /* 0x0000000806000986 */ /* 0x0001e2000c101514 */
[----:B----4-:R-:W-:Y:S01]  /*50060*/  ISETP.GE.AND P0, PT, R69, UR4, PT ;  /* 0x0000000445007c0c */ /* 0x010fe2000bf06270 */
[----:B0-----:R-:W-:Y:S02]  /*50070*/  IMAD.WIDE R6, R0, 0x2, R2 ;  /* 0x0000000200067825 */ /* 0x001fe400078e0202 */
[----:B------:R-:W3:Y:S01]  /*50080*/  LDL.LU R69, [R1+0x1574] ;  /* 0x0015740001457983 */ /* 0x000ee20000300800 */
[----:B------:R-:W0:Y:S01]  /*50090*/  LDCU UR4, c[0x0][0x39c] ;  /* 0x00007380ff0477ac */ /* 0x000e220008000800 */
[----:B-1----:R-:W-:Y:S02]  /*500a0*/  ISETP.LT.AND P1, PT, R78, UR6, !P0 ;  /* 0x000000064e007c0c */ /* 0x002fe4000c721270 */
[----:B--2---:R-:W-:Y:S01]  /*500b0*/  PRMT R8, R68, 0x7610, R8 ;  /* 0x0000761044087816 */ /* 0x004fe20000000008 */
[----:B------:R-:W1:Y:S01]  /*500c0*/  LDCU UR6, c[0x0][0x39c] ;  /* 0x00007380ff0677ac */ /* 0x000e620008000800 */
[----:B------:R-:W2:Y:S09]  /*500d0*/  LDL.LU R68, [R1+0x162c] ;  /* 0x00162c0001447983 */ /* 0x000eb20000300800 */
[----:B------:R4:W-:Y:S02]  /*500e0*/  @P1 STG.E.U16 desc[UR20][R6.64], R8 ;  /* 0x0000000806001986 */ /* 0x0009e4000c101514 */
[----:B----4-:R-:W-:-:S02]  /*500f0*/  PRMT R8, R9, 0x7610, R8 ;  /* 0x0000761009087816 */ /* 0x010fc40000000008 */
[----:B------:R-:W4:Y:S04]  /*50100*/  LDL.LU R9, [R1+0x1628] ;  /* 0x0016280001097983 */ /* 0x000f280000300800 */
[----:B------:R-:W4:Y:S04]  /*50110*/  LDL.S16 R79, [R1+0x378] ;  /* 0x00037800014f7983 */ /* 0x000f280000100600 */
[----:B------:R-:W4:Y:S04]  /*50120*/  LDL.LU R76, [R1+0x1634] ;  /* 0x00163400014c7983 */ /* 0x000f280000300800 */
[----:B------:R-:W4:Y:S04]  /*50130*/  LDL.LU.S16 R75, [R1+0x37a] ;  /* 0x00037a00014b7983 */ /* 0x000f280000300600 */
[----:B------:R-:W4:Y:S01]  /*50140*/  LDL.S16 R74, [R1+0x37c] ;  /* 0x00037c00014a7983 */ /* 0x000f220000100600 */
[----:B------:R-:W-:Y:S01]  /*50150*/  ISETP.LT.AND P0, PT, R77, UR8, !P0 ;  /* 0x000000084d007c0c */ /* 0x000fe2000c701270 */
[C---:B------:R-:W-:Y:S01]  /*50160*/  IMAD.WIDE R6, R0.reuse, 0x2, R4 ;  /* 0x0000000200067825 */ /* 0x040fe200078e0204 */
[----:B------:R-:W0:Y:S11]  /*50170*/  LDCU UR8, c[0x0][0x398] ;  /* 0x00007300ff0877ac */ /* 0x000e360008000800 */
[----:B------:R0:W-:Y:S01]  /*50180*/  @P0 STG.E.U16 desc[UR20][R6.64], R8 ;  /* 0x0000000806000986 */ /* 0x0001e2000c101514 */
[----:B------:R-:W-:-:S04]  /*50190*/  VIADD R0, R0, UR28 ;  /* 0x0000001c00007c36 */ /* 0x000fc80008000000 */
[----:B0-----:R-:W-:Y:S01]  /*501a0*/  IMAD.WIDE R6, R0, 0x2, R2 ;  /* 0x0000000200067825 */ /* 0x001fe200078e0202 */
[----:B---3--:R-:W-:Y:S01]  /*501b0*/  ISETP.GE.AND P2, PT, R69, UR7, PT ;  /* 0x0000000745007c0c */ /* 0x008fe2000bf46270 */
[----:B------:R-:W0:Y:S01]  /*501c0*/  LDCU UR7, c[0x0][0x39c] ;  /* 0x00007380ff0777ac */ /* 0x000e220008000800 */
[----:B------:R-:W3:Y:S01]  /*501d0*/  LDL.LU R69, [R1+0x163c] ;  /* 0x00163c0001457983 */ /* 0x000ee20000300800 */
[----:B--2---:R-:W-:Y:S01]  /*501e0*/  ISETP.GE.AND P0, PT, R68, UR77, PT ;  /* 0x0000004d44007c0c */ /* 0x004fe2000bf06270 */
[----:B------:R-:W2:Y:S02]  /*501f0*/  LDCU UR77, c[0x0][0x398] ;  /* 0x00007300ff4d77ac */ /* 0x000ea40008000800 */
[----:B------:R-:W2:Y:S01]  /*50200*/  LDL.LU.S16 R68, [R1+0x37e] ;  /* 0x00037e0001447983 */ /* 0x000ea20000300600 */
[----:B------:R-:W-:Y:S01]  /*50210*/  ISETP.LT.AND P5, PT, R78, UR50, !P0 ;  /* 0x000000324e007c0c */ /* 0x000fe2000c7a1270 */
[----:B------:R-:W0:Y:S01]  /*50220*/  LDCU UR50, c[0x0][0x398] ;  /* 0x00007300ff3277ac */ /* 0x000e220008000800 */
[----:B------:R-:W-:Y:S01]  /*50230*/  ISETP.LT.AND P0, PT, R77, UR8, !P0 ;  /* 0x000000084d007c0c */ /* 0x000fe2000c701270 */
[----:B------:R-:W0:Y:S01]  /*50240*/  LDCU UR8, c[0x0][0x39c] ;  /* 0x00007380ff0877ac */ /* 0x000e220008000800 */
[----:B----4-:R-:W-:Y:S01]  /*50250*/  ISETP.GE.AND P4, PT, R9, UR49, PT ;  /* 0x0000003109007c0c */ /* 0x010fe2000bf86270 */
[----:B------:R-:W4:Y:S01]  /*50260*/  LDCU UR49, c[0x0][0x398] ;  /* 0x00007300ff3177ac */ /* 0x000f220008000800 */
[----:B------:R-:W4:Y:S01]  /*50270*/  LDL.S16 R9, [R1+0x380] ;  /* 0x0003800001097983 */ /* 0x000f220000100600 */
[----:B------:R-:W-:-:S02]  /*50280*/  PRMT R8, R79, 0x7610, R8 ;  /* 0x000076104f087816 */ /* 0x000fc40000000008 */
[----:B------:R-:W-:-:S04]  /*50290*/  ISETP.GE.AND P1, PT, R76, UR65, PT ;  /* 0x000000414c007c0c */ /* 0x000fc8000bf26270 */
[----:B------:R0:W-:Y:S01]  /*502a0*/  @P5 STG.E.U16 desc[UR20][R6.64], R8 ;  /* 0x0000000806005986 */ /* 0x0001e2000c101514 */
[----:B------:R-:W-:Y:S01]  /*502b0*/  ISETP.LT.AND P6, PT, R78, UR48, !P4 ;  /* 0x000000304e007c0c */ /* 0x000fe2000e7c1270 */
[----:B------:R-:W1:Y:S02]  /*502c0*/  LDCU UR48, c[0x0][0x398] ;  /* 0x00007300ff3077ac */ /* 0x000e640008000800 */
[----:B------:R-:W4:Y:S01]  /*502d0*/  LDL.LU R76, [R1+0x164c] ;  /* 0x00164c00014c7983 */ /* 0x000f220000300800 */
[----:B------:R-:W1:Y:S01]  /*502e0*/  LDCU UR65, c[0x0][0x398] ;  /* 0x00007300ff4177ac */ /* 0x000e620008000800 */
[----:B0-----:R-:W-:Y:S02]  /*502f0*/  PRMT R8, R75, 0x7610, R8 ;  /* 0x000076104b087816 */ /* 0x001fe40000000008 */
[----:B------:R-:W4:Y:S01]  /*50300*/  LDL.LU.S16 R75, [R1+0x382] ;  /* 0x00038200014b7983 */ /* 0x000f220000300600 */
[----:B------:R-:W-:-:S03]  /*50310*/  IMAD.WIDE R6, R0, 0x2, R4 ;  /* 0x0000000200067825 */ /* 0x000fc600078e0204 */
[----:B------:R-:W4:Y:S04]  /*50320*/  LDL.S16 R80, [R1+0x384] ;  /* 0x0003840001507983 */ /* 0x000f280000100600 */
[----:B------:R0:W-:Y:S02]  /*50330*/  @P0 STG.E.U16 desc[UR20][R6.64], R8 ;  /* 0x0000000806000986 */ /* 0x0001e4000c101514 */
[----:B0-----:R-:W-:Y:S02]  /*50340*/  PRMT R8, R74, 0x7610, R8 ;  /* 0x000076104a087816 */ /* 0x001fe40000000008 */
[----:B------:R-:W4:Y:S01]  /*50350*/  LDL.LU R74, [R1+0x165c] ;  /* 0x00165c00014a7983 */ /* 0x000f220000300800 */
[----:B------:R-:W-:Y:S02]  /*50360*/  IADD3 R0, PT, PT, R0, UR28, RZ ;  /* 0x0000001c00007c10 */ /* 0x000fe4000fffe0ff */
[C---:B------:R-:W-:Y:S01]  /*50370*/  ISETP.LT.AND P4, PT, R77.reuse, UR14, !P4 ;  /* 0x0000000e4d007c0c */ /* 0x040fe2000e781270 */
[----:B------:R-:W4:Y:S01]  /*50380*/  LDL.LU.S16 R79, [R1+0x386] ;  /* 0x00038600014f7983 */ /* 0x000f220000300600 */
[----:B------:R-:W-:Y:S01]  /*50390*/  ISETP.LT.AND P5, PT, R78, UR33, !P1 ;  /* 0x000000214e007c0c */ /* 0x000fe2000cfa1270 */
[C---:B------:R-:W-:Y:S01]  /*503a0*/  IMAD.WIDE R6, R0.reuse, 0x2, R2 ;  /* 0x0000000200067825 */ /* 0x040fe200078e0202 */
[----:B------:R-:W0:Y:S01]  /*503b0*/  LDCU UR14, c[0x0][0x39c] ;  /* 0x00007380ff0e77ac */ /* 0x000e220008000800 */
[----:B------:R-:W4:Y:S01]  /*503c0*/  LDL.S16 R82, [R1+0x388] ;  /* 0x0003880001527983 */ /* 0x000f220000100600 */
[----:B------:R-:W0:Y:S03]  /*503d0*/  LDCU UR33, c[0x0][0x398] ;  /* 0x00007300ff2177ac */ /* 0x000e260008000800 */
[----:B------:R1:W-:Y:S01]  /*503e0*/  @P6 STG.E.U16 desc[UR20][R6.64], R8 ;  /* 0x0000000806006986 */ /* 0x0003e2000c101514 */
[----:B------:R-:W-:Y:S01]  /*503f0*/  ISETP.LT.AND P1, PT, R77, UR63, !P1 ;  /* 0x0000003f4d007c0c */ /* 0x000fe2000cf21270 */
[----:B------:R-:W0:Y:S01]  /*50400*/  LDCU UR63, c[0x0][0x39c] ;  /* 0x00007380ff3f77ac */ /* 0x000e220008000800 */
[----:B-1----:R-:W-:Y:S01]  /*50410*/  VIADD R6, R0, UR28 ;  /* 0x0000001c00067c36 */ /* 0x002fe20008000000 */
[----:B---3--:R-:W-:Y:S01]  /*50420*/  ISETP.GE.AND P0, PT, R69, UR64, PT ;  /* 0x0000004045007c0c */ /* 0x008fe2000bf06270 */
[----:B------:R-:W1:Y:S01]  /*50430*/  LDCU UR64, c[0x0][0x398] ;  /* 0x00007300ff4077ac */ /* 0x000e620008000800 */
[----:B--2---:R-:W-:Y:S01]  /*50440*/  PRMT R7, R68, 0x7610, R7 ;  /* 0x0000761044077816 */ /* 0x004fe20000000007 */
[----:B------:R-:W-:-:S05]  /*50450*/  IMAD.WIDE R68, R0, 0x2, R4 ;  /* 0x0000000200447825 */ /* 0x000fca00078e0204 */
[----:B------:R2:W-:Y:S01]  /*50460*/  @P4 STG.E.U16 desc[UR20][R68.64], R7 ;  /* 0x0000000744004986 */ /* 0x0005e2000c101514 */
[----:B----4-:R-:W-:Y:S01]  /*50470*/  PRMT R0, R9, 0x7610, R0 ;  /* 0x0000761009007816 */ /* 0x010fe20000000000 */
[----:B------:R-:W-:Y:S01]  /*50480*/  IMAD.WIDE R8, R6, 0x2, R2 ;  /* 0x0000000206087825 */ /* 0x000fe200078e0202 */
[----:B------:R-:W-:-:S04]  /*50490*/  ISETP.GE.AND P4, PT, R76, UR47, PT ;  /* 0x0000002f4c007c0c */ /* 0x000fc8000bf86270 */
[----:B------:R3:W-:Y:S01]  /*504a0*/  @P5 STG.E.U16 desc[UR20][R8.64], R0 ;  /* 0x0000000008005986 */ /* 0x0007e2000c101514 */
[----:B------:R-:W-:Y:S01]  /*504b0*/  ISETP.LT.AND P6, PT, R78, UR10, !P0 ;  /* 0x0000000a4e007c0c */ /* 0x000fe2000c7c1270 */
[----:B------:R-:W4:Y:S02]  /*504c0*/  LDCU UR10, c[0x0][0x398] ;  /* 0x00007300ff0a77ac */ /* 0x000f240008000800 */
[----:B------:R-:W4:Y:S01]  /*504d0*/  LDL.LU R76, [R1+0x1668] ;  /* 0x00166800014c7983 */ /* 0x000f220000300800 */
[----:B------:R-:W0:Y:S01]  /*504e0*/  LDCU UR47, c[0x0][0x398] ;  /* 0x00007300ff2f77ac */ /* 0x000e220008000800 */
[----:B--2---:R-:W-:Y:S02]  /*504f0*/  PRMT R69, R75, 0x7610, R69 ;  /* 0x000076104b457816 */ /* 0x004fe40000000045 */
[----:B------:R-:W2:Y:S01]  /*50500*/  LDL.LU.S16 R75, [R1+0x38a] ;  /* 0x00038a00014b7983 */ /* 0x000ea20000300600 */
[----:B---3--:R-:W-:-:S03]  /*50510*/  IMAD.WIDE R8, R6, 0x2, R4 ;  /* 0x0000000206087825 */ /* 0x008fc600078e0204 */
[----:B------:R-:W3:Y:S04]  /*50520*/  LDL.S16 R81, [R1+0x38c] ;  /* 0x00038c0001517983 */ /* 0x000ee80000100600 */
[----:B------:R-:W-:Y:S01]  /*50530*/  @P1 STG.E.U16 desc[UR20][R8.64], R69 ;  /* 0x0000004508001986 */ /* 0x000fe2000c101514 */
[----:B------:R-:W-:Y:S01]  /*50540*/  ISETP.GE.AND P1, PT, R74, UR38, PT ;  /* 0x000000264a007c0c */ /* 0x000fe2000bf26270 */
[----:B------:R-:W-:Y:S02]  /*50550*/  VIADD R0, R6, UR28 ;  /* 0x0000001c06007c36 */ /* 0x000fe40008000000 */
[----:B------:R-:W3:Y:S01]  /*50560*/  LDL.LU R74, [R1+0x1624] ;  /* 0x00162400014a7983 */ /* 0x000ee20000300800 */
[C---:B------:R-:W-:Y:S01]  /*50570*/  ISETP.LT.AND P0, PT, R77.reuse, UR62, !P0 ;  /* 0x0000003e4d007c0c */ /* 0x040fe2000c701270 */
[----:B------:R-:W0:Y:S01]  /*50580*/  LDCU UR62, c[0x0][0x39c] ;  /* 0x00007380ff3e77ac */ /* 0x000e220008000800 */
[----:B------:R-:W-:Y:S01]  /*50590*/  PRMT R68, R80, 0x7610, R68 ;  /* 0x0000761050447816 */ /* 0x000fe20000000044 */
[----:B------:R-:W-:Y:S01]  /*505a0*/  IMAD.WIDE R6, R0, 0x2, R2 ;  /* 0x0000000200067825 */ /* 0x000fe200078e0202 */
[----:B------:R-:W-:Y:S01]  /*505b0*/  ISETP.LT.AND P5, PT, R78, UR16, !P4 ;  /* 0x000000104e007c0c */ /* 0x000fe2000e7a1270 */
[----:B------:R-:W0:Y:S03]  /*505c0*/  LDCU UR16, c[0x0][0x398] ;  /* 0x00007300ff1077ac */ /* 0x000e260008000800 */
[----:B------:R1:W-:Y:S01]  /*505d0*/  @P6 STG.E.U16 desc[UR20][R6.64], R68 ;  /* 0x0000004406006986 */ /* 0x0003e2000c101514 */
[----:B------:R-:W-:Y:S01]  /*505e0*/  ISETP.LT.AND P4, PT, R77, UR61, !P4 ;  /* 0x0000003d4d007c0c */ /* 0x000fe2000e781270 */
[----:B------:R-:W0:Y:S01]  /*505f0*/  LDCU UR61, c[0x0][0x39c] ;  /* 0x00007380ff3d77ac */ /* 0x000e220008000800 */
[----:B------:R-:W0:Y:S01]  /*50600*/  LDCU UR38, c[0x0][0x398] ;  /* 0x00007300ff2677ac */ /* 0x000e220008000800 */
[----:B-1----:R-:W-:Y:S01]  /*50610*/  PRMT R7, R79, 0x7610, R7 ;  /* 0x000076104f077816 */ /* 0x002fe20000000007 */
[C---:B------:R-:W-:Y:S01]  /*50620*/  IMAD.WIDE R68, R0.reuse, 0x2, R4 ;  /* 0x0000000200447825 */ /* 0x040fe200078e0204 */
[----:B------:R-:W3:Y:S04]  /*50630*/  LDL.LU.S16 R79, [R1+0x38e] ;  /* 0x00038e00014f7983 */ /* 0x000ee80000300600 */
[----:B------:R-:W-:Y:S01]  /*50640*/  @P0 STG.E.U16 desc[UR20][R68.64], R7 ;  /* 0x0000000744000986 */ /* 0x000fe2000c101514 */
[----:B------:R-:W-:-:S03]  /*50650*/  VIADD R6, R0, UR28 ;  /* 0x0000001c00067c36 */ /* 0x000fc60008000000 */
[----:B------:R-:W3:Y:S01]  /*50660*/  LDL.S16 R80, [R1+0x390] ;  /* 0x0003900001507983 */ /* 0x000ee20000100600 */
[----:B------:R-:W-:Y:S01]  /*50670*/  PRMT R0, R82, 0x7610, R0 ;  /* 0x0000761052007816 */ /* 0x000fe20000000000 */
[----:B------:R-:W-:-:S05]  /*50680*/  IMAD.WIDE R8, R6, 0x2, R2 ;  /* 0x0000000206087825 */ /* 0x000fca00078e0202 */
[----:B------:R1:W-:Y:S02]  /*50690*/  @P5 STG.E.U16 desc[UR20][R8.64], R0 ;  /* 0x0000000008005986 */ /* 0x0003e4000c101514 */
[----:B-1----:R-:W-:Y:S01]  /*506a0*/  IMAD.WIDE R8, R6, 0x2, R4 ;  /* 0x0000000206087825 */ /* 0x002fe200078e0204 */
[----:B----4-:R-:W-:Y:S02]  /*506b0*/  ISETP.GE.AND P0, PT, R76, UR18, PT ;  /* 0x000000124c007c0c */ /* 0x010fe4000bf06270 */
[----:B--2---:R-:W-:Y:S01]  /*506c0*/  PRMT R69, R75, 0x7610, R69 ;  /* 0x000076104b457816 */ /* 0x004fe20000000045 */
[----:B------:R-:W2:Y:S01]  /*506d0*/  LDL.LU R76, [R1+0x1618] ;  /* 0x00161800014c7983 */ /* 0x000ea20000300800 */
[----:B------:R-:W-:Y:S01]  /*506e0*/  ISETP.LT.AND P6, PT, R78, UR45, !P1 ;  /* 0x0000002d4e007c0c */ /* 0x000fe2000cfc1270 */
[----:B------:R-:W-:Y:S01]  /*506f0*/  VIADD R0, R6, UR28 ;  /* 0x0000001c06007c36 */ /* 0x000fe20008000000 */
[----:B---3--:R-:W-:Y:S01]  /*50700*/  PRMT R68, R81, 0x7610, R68 ;  /* 0x0000761051447816 */ /* 0x008fe20000000044 */
[----:B------:R-:W3:Y:S01]  /*50710*/  LDL.LU.S16 R75, [R1+0x392] ;  /* 0x00039200014b7983 */ /* 0x000ee20000300600 */
[----:B------:R-:W-:Y:S01]  /*50720*/  ISETP.LT.AND P5, PT, R78, UR60, !P0 ;  /* 0x0000003c4e007c0c */ /* 0x000fe2000c7a1270 */
[----:B------:R-:W1:Y:S02]  /*50730*/  LDCU UR45, c[0x0][0x398] ;  /* 0x00007300ff2d77ac */ /* 0x000e640008000800 */
[----:B------:R-:W-:Y:S01]  /*50740*/  @P4 STG.E.U16 desc[UR20][R8.64], R69 ;  /* 0x0000004508004986 */ /* 0x000fe2000c101514 */
[C---:B------:R-:W-:Y:S01]  /*50750*/  ISETP.LT.AND P1, PT, R77.reuse, UR31, !P1 ;  /* 0x0000001f4d007c0c */ /* 0x040fe2000cf21270 */
[----:B------:R-:W-:Y:S01]  /*50760*/  IMAD.WIDE R6, R0, 0x2, R2 ;  /* 0x0000000200067825 */ /* 0x000fe200078e0202 */
[----:B------:R-:W4:Y:S01]  /*50770*/  LDCU UR18, c[0x0][0x398] ;  /* 0x00007300ff1277ac */ /* 0x000f220008000800 */
[----:B------:R-:W4:Y:S01]  /*50780*/  LDL.S16 R82, [R1+0x394] ;  /* 0x0003940001527983 */ /* 0x000f220000100600 */
[----:B------:R-:W-:Y:S01]  /*50790*/  ISETP.LT.AND P0, PT, R77, UR59, !P0 ;  /* 0x0000003b4d007c0c */ /* 0x000fe2000c701270 */
[----:B------:R-:W0:Y:S01]  /*507a0*/  LDCU UR31, c[0x0][0x39c] ;  /* 0x00007380ff1f77ac */ /* 0x000e220008000800 */
[----:B------:R-:W0:Y:S01]  /*507b0*/  LDCU UR60, c[0x0][0x398] ;  /* 0x00007300ff3c77ac */ /* 0x000e220008000800 */
[----:B------:R-:W-:-:S02]  /*507c0*/  ISETP.GE.AND P4, PT, R74, UR46, PT ;  /* 0x0000002e4a007c0c */ /* 0x000fc4000bf86270 */
[----:B------:R-:W4:Y:S01]  /*507d0*/  LDL.LU R74, [R1+0x1620] ;  /* 0x00162000014a7983 */ /* 0x000f220000300800 */
[----:B------:R-:W0:Y:S03]  /*507e0*/  LDCU UR59, c[0x0][0x39c] ;  /* 0x00007380ff3b77ac */ /* 0x000e260008000800 */
[----:B------:R1:W-:Y:S01]  /*507f0*/  @P6 STG.E.U16 desc[UR20][R6.64], R68 ;  /* 0x0000004406006986 */ /* 0x0003e2000c101514 */
[----:B------:R-:W0:Y:S01]  /*50800*/  LDCU UR46, c[0x0][0x398] ;  /* 0x00007300ff2e77ac */ /* 0x000e220008000800 */
[C---:B-1----:R-:W-:Y:S01]  /*50810*/  IMAD.WIDE R68, R0.reuse, 0x2, R4 ;  /* 0x0000000200447825 */ /* 0x042fe200078e0204 */
[----:B------:R-:W-:Y:S02]  /*50820*/  PRMT R7, R79, 0x7610, R7 ;  /* 0x000076104f077816 */ /* 0x000fe40000000007 */
[----:B------:R-:W4:Y:S01]  /*50830*/  LDL.LU.S16 R79, [R1+0x396] ;  /* 0x00039600014f7983 */ /* 0x000f220000300600 */
[----:B------:R-:W-:-:S03]  /*50840*/  VIADD R6, R0, UR28 ;  /* 0x0000001c00067c36 */ /* 0x000fc60008000000 */
[----:B------:R-:W-:Y:S04]  /*50850*/  @P1 STG.E.U16 desc[UR20][R68.64], R7 ;  /* 0x0000000744001986 */ /* 0x000fe8000c101514 */
[----:B------:R-:W4:Y:S01]  /*50860*/  LDL.S16 R81, [R1+0x398] ;  /* 0x0003980001517983 */ /* 0x000f220000100600 */
[----:B------:R-:W-:Y:S01]  /*50870*/  PRMT R0, R80, 0x7610, R0 ;  /* 0x0000761050007816 */ /* 0x000fe20000000000 */
[----:B------:R-:W-:-:S05]  /*50880*/  IMAD.WIDE R8, R6, 0x2, R2 ;  /* 0x0000000206087825 */ /* 0x000fca00078e0202 */
[----:B------:R1:W-:Y:S02]  /*50890*/  @P5 STG.E.U16 desc[UR20][R8.64], R0 ;  /* 0x0000000008005986 */ /* 0x0003e4000c101514 */
[----:B-1----:R-:W-:Y:S01]  /*508a0*/  IMAD.WIDE R8, R6, 0x2, R4 ;  /* 0x0000000206087825 */ /* 0x002fe200078e0204 */
[----:B--2---:R-:W-:Y:S02]  /*508b0*/  ISETP.GE.AND P1, PT, R76, UR37, PT ;  /* 0x000000254c007c0c */ /* 0x004fe4000bf26270 */
[----:B---3--:R-:W-:Y:S01]  /*508c0*/  PRMT R69, R75, 0x7610, R69 ;  /* 0x000076104b457816 */ /* 0x008fe20000000045 */
[----:B------:R-:W2:Y:S01]  /*508d0*/  LDL.LU R76, [R1+0x1674] ;  /* 0x00167400014c7983 */ /* 0x000ea20000300800 */
[----:B------:R-:W-:Y:S01]  /*508e0*/  ISETP.LT.AND P6, PT, R78, UR29, !P4 ;  /* 0x0000001d4e007c0c */ /* 0x000fe2000e7c1270 */
[----:B------:R-:W-:Y:S01]  /*508f0*/  VIADD R0, R6, UR28 ;  /* 0x0000001c06007c36 */ /* 0x000fe20008000000 */
[----:B------:R-:W1:Y:S01]  /*50900*/  LDCU UR37, c[0x0][0x398] ;  /* 0x00007300ff2577ac */ /* 0x000e620008000800 */
[----:B------:R-:W3:Y:S01]  /*50910*/  LDL.LU.S16 R75, [R1+0x39a] ;  /* 0x00039a00014b7983 */ /* 0x000ee20000300600 */
[----:B----4-:R-:W-:-:S03]  /*50920*/  PRMT R68, R82, 0x7610, R68 ;  /* 0x0000761052447816 */ /* 0x010fc60000000044 */
[----:B------:R-:W-:Y:S01]  /*50930*/  @P0 STG.E.U16 desc[UR20][R8.64], R69 ;  /* 0x0000004508000986 */ /* 0x000fe2000c101514 */
[----:B------:R-:W-:Y:S01]  /*50940*/  ISETP.LT.AND P5, PT, R78, UR35, !P1 ;  /* 0x000000234e007c0c */ /* 0x000fe2000cfa1270 */
[----:B------:R-:W4:Y:S02]  /*50950*/  LDCU UR29, c[0x0][0x398] ;  /* 0x00007300ff1d77ac */ /* 0x000f240008000800 */
[----:B------:R-:W4:Y:S01]  /*50960*/  LDL.S16 R80, [R1+0x39c] ;  /* 0x00039c0001507983 */ /* 0x000f220000100600 */
[----:B------:R-:W-:Y:S02]  /*50970*/  ISETP.GE.AND P0, PT, R74, UR58, PT ;  /* 0x0000003a4a007c0c */ /* 0x000fe4000bf06270 */
[C---:B------:R-:W-:Y:S01]  /*50980*/  ISETP.LT.AND P4, PT, R77.reuse, UR36, !P4 ;  /* 0x000000244d007c0c */ /* 0x040fe2000e781270 */
[----:B------:R-:W4:Y:S01]  /*50990*/  LDL.LU R74, [R1+0x167c] ;  /* 0x00167c00014a7983 */ /* 0x000f220000300800 */
[C---:B------:R-:W-:Y:S01]  /*509a0*/  IMAD.WIDE R6, R0.reuse, 0x2, R2 ;  /* 0x0000000200067825 */ /* 0x040fe200078e0202 */
[----:B------:R-:W-:Y:S01]  /*509b0*/  ISETP.LT.AND P1, PT, R77, UR44, !P1 ;  /* 0x0000002c4d007c0c */ /* 0x000fe2000cf21270 */
[----:B------:R-:W0:Y:S03]  /*509c0*/  LDCU UR36, c[0x0][0x39c] ;  /* 0x00007380ff2477ac */ /* 0x000e260008000800 */
[----:B------:R1:W-:Y:S01]  /*509d0*/  @P6 STG.E.U16 desc[UR20][R6.64], R68 ;  /* 0x0000004406006986 */ /* 0x0003e2000c101514 */
[----:B------:R-:W0:Y:S01]  /*509e0*/  LDCU UR44, c[0x0][0x39c] ;  /* 0x00007380ff2c77ac */ /* 0x000e220008000800 */
[----:B------:R-:W0:Y:S01]  /*509f0*/  LDCU UR35, c[0x0][0x398] ;  /* 0x00007300ff2377ac */ /* 0x000e220008000800 */
[----:B------:R-:W0:Y:S01]  /*50a00*/  LDCU UR58, c[0x0][0x398] ;  /* 0x00007300ff3a77ac */ /* 0x000e220008000800 */
[----:B-1----:R-:W-:Y:S01]  /*50a10*/  IMAD.WIDE R68, R0, 0x2, R4 ;  /* 0x0000000200447825 */ /* 0x002fe200078e0204 */
[----:B------:R-:W-:-:S02]  /*50a20*/  PRMT R7, R79, 0x7610, R7 ;  /* 0x000076104f077816 */ /* 0x000fc40000000007 */
        /* <DEDUP_REMOVED lines=62> */
[----:B-1----:R-:W-:Y:S01]  /*50e10*/  PRMT R7, R79, 0x7610, R7 ;  /* 0x000076104f077816 */ /* 0x002fe20000000007 */
[C---:B------:R-:W-:Y:S01]  /*50e20*/  IMAD.WIDE R68, R0.reuse, 0x2, R4 ;  /* 0x0000000200447825 */ /* 0x040fe200078e0204 */
[----:B------:R-:W4:Y:S04]  /*50e30*/  LDL.LU.S16 R79, [R1+0x3ae] ;  /* 0x0003ae00014f7983 */ /* 0x000f280000300600 */
[----:B------:R-:W-:Y:S01]  /*50e40*/  @P1 STG.E.U16 desc[UR20][R68.64], R7 ;  /* 0x0000000744001986 */ /* 0x000fe2000c101514 */
[----:B------:R-:W-:-:S03]  /*50e50*/  VIADD R6, R0, UR28 ;  /* 0x0000001c00067c36 */ /* 0x000fc60008000000 */
        /* <DEDUP_REMOVED lines=47> */
[----:B------:R-:W4:Y:S01]  /*51150*/  LDCU UR53, c[0x0][0x398] ;  /* 0x00007300ff3577ac */ /* 0x000f220008000800 */
[----:B------:R-:W-:Y:S01]  /*51160*/  ISETP.GE.AND P1, PT, R74, UR34, PT ;  /* 0x000000224a007c0c */ /* 0x000fe2000bf26270 */
[----:B------:R-:W4:Y:S01]  /*51170*/  LDL.S16 R81, [R1+0x3bc] ;  /* 0x0003bc0001517983 */ /* 0x000f220000100600 */
[C---:B------:R-:W-:Y:S01]  /*51180*/  ISETP.LT.AND P0, PT, R77.reuse, UR70, !P0 ;  /* 0x000000464d007c0c */ /* 0x040fe2000c701270 */
[C---:B------:R-:W-:Y:S01]  /*51190*/  IMAD.WIDE R6, R0.reuse, 0x2, R2 ;  /* 0x0000000200067825 */ /* 0x040fe200078e0202 */
[----:B------:R-:W-:Y:S01]  /*511a0*/  ISETP.LT.AND P4, PT, R77, UR69, !P4 ;  /* 0x000000454d007c0c */ /* 0x000fe2000e781270 */
[----:B------:R-:W4:Y:S01]  /*511b0*/  LDL.LU R74, [R1+0x16d0] ;  /* 0x0016d000014a7983 */ /* 0x000f220000300800 */
        /* <DEDUP_REMOVED lines=49> */
[----:B------:R-:W0:Y:S01]  /*514d0*/  LDL.LU R76, [R1+0x171c] ;  /* 0x00171c00014c7983 */ /* 0x000e220000300800 */
[----:B------:R-:W-:Y:S01]  /*514e0*/  ISETP.LT.AND P6, PT, R78, UR67, !P4 ;  /* 0x000000434e007c0c */ /* 0x000fe2000e7c1270 */
[----:B------:R-:W-:Y:S01]  /*514f0*/  VIADD R0, R6, UR28 ;  /* 0x0000001c06007c36 */ /* 0x000fe20008000000 */
[----:B------:R-:W1:Y:S01]  /*51500*/  LDCU UR7, c[0x0][0x398] ;  /* 0x00007300ff0777ac */ /* 0x000e620008000800 */
[----:B------:R-:W2:Y:S01]  /*51510*/  LDL.LU.S16 R75, [R1+0x3ca] ;  /* 0x0003ca00014b7983 */ /* 0x000ea20000300600 */
[----:B----4-:R-:W-:-:S03]  /*51520*/  PRMT R68, R82, 0x7610, R68 ;  /* 0x0000761052447816 */ /* 0x010fc60000000044 */
[----:B------:R-:W-:Y:S01]  /*51530*/  @P0 STG.E.U16 desc[UR20][R8.64], R69 ;  /* 0x0000004508000986 */ /* 0x000fe2000c101514 */
[----:B------:R-:W-:Y:S01]  /*51540*/  ISETP.LT.AND P5, PT, R78, UR77, !P1 ;  /* 0x0000004d4e007c0c */ /* 0x000fe2000cfa1270 */
[----:B------:R-:W3:Y:S01]  /*51550*/  LDCU UR67, c[0x0][0x398] ;  /* 0x00007300ff4377ac */ /* 0x000ee20008000800 */
[----:B------:R-:W-:Y:S01]  /*51560*/  ISETP.GE.AND P0, PT, R74, UR8, PT ;  /* 0x000000084a007c0c */ /* 0x000fe2000bf06270 */
[----:B------:R-:W4:Y:S01]  /*51570*/  LDL.S16 R80, [R1+0x3cc] ;  /* 0x0003cc0001507983 */ /* 0x000f220000100600 */
[C---:B------:R-:W-:Y:S01]  /*51580*/  ISETP.LT.AND P4, PT, R77.reuse, UR66, !P4 ;  /* 0x000000424d007c0c */ /* 0x040fe2000e781270 */
[C---:B------:R-:W-:Y:S01]  /*51590*/  IMAD.WIDE R6, R0.reuse, 0x2, R2 ;  /* 0x0000000200067825 */ /* 0x040fe200078e0202 */
[----:B------:R-:W-:Y:S01]  /*515a0*/  ISETP.LT.AND P1, PT, R77, UR50, !P1 ;  /* 0x000000324d007c0c */ /* 0x000fe2000cf21270 */
[----:B------:R-:W3:Y:S01]  /*515b0*/  LDL.LU R74, [R1+0x1654] ;  /* 0x00165400014a7983 */ /* 0x000ee20000300800 */
[----:B------:R-:W0:Y:S03]  /*515c0*/  LDCU UR66, c[0x0][0x39c] ;  /* 0x00007380ff4277ac */ /* 0x000e260008000800 */
[----:B------:R1:W-:Y:S01]  /*515d0*/  @P6 STG.E.U16 desc[UR20][R6.64], R68 ;  /* 0x0000004406006986 */ /* 0x0003e2000c101514 */
[----:B------:R-:W0:Y:S01]  /*515e0*/  LDCU UR50, c[0x0][0x39c] ;  /* 0x00007380ff3277ac */ /* 0x000e220008000800 */
        /* <DEDUP_REMOVED lines=12> */
[----:B0-----:R-:W-:Y:S02]  /*516b0*/  ISETP.GE.AND P4, PT, R76, UR14, PT ;  /* 0x0000000e4c007c0c */ /* 0x001fe4000bf86270 */
[----:B--2---:R-:W-:Y:S01]  /*516c0*/  PRMT R69, R75, 0x7610, R69 ;  /* 0x000076104b457816 */ /* 0x004fe20000000045 */
[----:B------:R-:W2:Y:S01]  /*516d0*/  LDL.LU R76, [R1+0x1648] ;  /* 0x00164800014c7983 */ /* 0x000ea20000300800 */
[----:B------:R-:W-:Y:S01]  /*516e0*/  ISETP.LT.AND P6, PT, R78, UR49, !P0 ;  /* 0x000000314e007c0c */ /* 0x000fe2000c7c1270 */
[----:B------:R-:W-:Y:S01]  /*516f0*/  VIADD R0, R6, UR28 ;  /* 0x0000001c06007c36 */ /* 0x000fe20008000000 */
[----:B------:R-:W0:Y:S01]  /*51700*/  LDCU UR14, c[0x0][0x398] ;  /* 0x00007300ff0e77ac */ /* 0x000e220008000800 */
[----:B------:R-:W2:Y:S01]  /*51710*/  LDL.LU.S16 R75, [R1+0x3d2] ;  /* 0x0003d200014b7983 */ /* 0x000ea20000300600 */
[----:B----4-:R-:W-:-:S03]  /*51720*/  PRMT R68, R80, 0x7610, R68 ;  /* 0x0000761050447816 */ /* 0x010fc60000000044 */
[----:B------:R-:W-:Y:S01]  /*51730*/  @P1 STG.E.U16 desc[UR20][R8.64], R69 ;  /* 0x0000004508001986 */ /* 0x000fe2000c101514 */
[----:B------:R-:W-:Y:S01]  /*51740*/  ISETP.LT.AND P5, PT, R78, UR65, !P4 ;  /* 0x000000414e007c0c */ /* 0x000fe2000e7a1270 */
[----:B------:R-:W1:Y:S01]  /*51750*/  LDCU UR49, c[0x0][0x398] ;  /* 0x00007300ff3177ac */ /* 0x000e620008000800 */
[----:B---3--:R-:W-:Y:S01]  /*51760*/  ISETP.GE.AND P1, PT, R74, UR63, PT ;  /* 0x0000003f4a007c0c */ /* 0x008fe2000bf26270 */
[----:B------:R-:W3:Y:S01]  /*51770*/  LDL.S16 R81, [R1+0x3d4] ;  /* 0x0003d40001517983 */ /* 0x000ee20000100600 */
        /* <DEDUP_REMOVED lines=20> */
[----:B------:R-:W-:Y:S01]  /*518c0*/  PRMT R69, R75, 0x7610, R69 ;  /* 0x000076104b457816 */ /* 0x000fe20000000045 */
[----:B------:R-:W2:Y:S01]  /*518d0*/  LDL.LU R76, [R1+0x1738] ;  /* 0x00173800014c7983 */ /* 0x000ea20000300800 */
[----:B------:R-:W-:Y:S01]  /*518e0*/  ISETP.LT.AND P6, PT, R78, UR64, !P1 ;  /* 0x000000404e007c0c */ /* 0x000fe2000cfc1270 */
[----:B------:R-:W-:Y:S01]  /*518f0*/  VIADD R0, R6, UR28 ;  /* 0x0000001c06007c36 */ /* 0x000fe20008000000 */
[----:B------:R-:W1:Y:S01]  /*51900*/  LDCU UR62, c[0x0][0x398] ;  /* 0x00007300ff3e77ac */ /* 0x000e620008000800 */
[----:B------:R-:W2:Y:S01]  /*51910*/  LDL.LU.S16 R75, [R1+0x3da] ;  /* 0x0003da00014b7983 */ /* 0x000ea20000300600 */
[----:B---3--:R-:W-:-:S03]  /*51920*/  PRMT R68, R81, 0x7610, R68 ;  /* 0x0000761051447816 */ /* 0x008fc60000000044 */
[----:B------:R-:W-:Y:S01]  /*51930*/  @P4 STG.E.U16 desc[UR20][R8.64], R69 ;  /* 0x0000004508004986 */ /* 0x000fe2000c101514 */
[----:B------:R-:W-:Y:S01]  /*51940*/  ISETP.LT.AND P5, PT, R78, UR47, !P0 ;  /* 0x0000002f4e007c0c */ /* 0x000fe2000c7a1270 */
[----:B------:R-:W3:Y:S01]  /*51950*/  LDCU UR64, c[0x0][0x398] ;  /* 0x00007300ff4077ac */ /* 0x000ee20008000800 */
[----:B----4-:R-:W-:Y:S01]  /*51960*/  ISETP.GE.AND P4, PT, R74, UR61, PT ;  /* 0x0000003d4a007c0c */ /* 0x010fe2000bf86270 */
        /* <DEDUP_REMOVED lines=27> */
[----:B----4-:R-:W-:-:S03]  /*51b20*/  PRMT R68, R82, 0x7610, R68 ;  /* 0x0000761052447816 */ /* 0x010fc60000000044 */
[----:B------:R-:W-:Y:S01]  /*51b30*/  @P0 STG.E.U16 desc[UR20][R8.64], R69 ;  /* 0x0000004508000986 */ /* 0x000fe2000c101514 */
[----:B------:R-:W-:Y:S01]  /*51b40*/  ISETP.LT.AND P5, PT, R78, UR18, !P1 ;  /* 0x000000124e007c0c */ /* 0x000fe2000cfa1270 */
[----:B------:R-:W4:Y:S01]  /*51b50*/  LDCU UR38, c[0x0][0x398] ;  /* 0x00007300ff2677ac */ /* 0x000f220008000800 */
        /* <DEDUP_REMOVED lines=215> */
[----:B------:R-:W0:Y:S01]  /*528d0*/  LDL.LU R76, [R1+0x1770] ;  /* 0x00177000014c7983 */ /* 0x000e220000300800 */
        /* <DEDUP_REMOVED lines=149> */
[----:B------:R-:W3:Y:S01]  /*53230*/  LDL.LU.S16 R79, [R1+0x23e] ;  /* 0x00023e00014f7983 */ /* 0x000ee20000300600 */
[----:B------:R-:W-:-:S03]  /*53240*/  IADD3 R6, PT, PT, R0, UR28, RZ ;  /* 0x0000001c00067c10 */ /* 0x000fc6000fffe0ff */
[----:B------:R-:W-:Y:S04]  /*53250*/  @P1 STG.E.U16 desc[UR20][R68.64], R7 ;  /* 0x0000000744001986 */ /* 0x000fe8000c101514 */
        /* <DEDUP_REMOVED lines=741> */
[----:B--2---:R-:W-:Y:S01]  /*560b0*/  ISETP.GE.AND P0, PT, R76, UR52, PT ;  /* 0x000000344c007c0c */ /* 0x004fe2000bf06270 */
[----:B------:R-:W1:Y:S01]  /*560c0*/  LDCU UR52, c[0x0][0x398] ;  /* 0x00007300ff3477ac */ /* 0x000e620008000800 */
[----:B------:R-:W2:Y:S01]  /*560d0*/  LDL.LU R76, [R1+0x1800] ;  /* 0x00180000014c7983 */ /* 0x000ea20000300800 */
[----:B------:R-:W-:-:S03]  /*560e0*/  PRMT R69, R75, 0x7610, R69 ;  /* 0x000076104b457816 */ /* 0x000fc60000000045 */
[----:B------:R-:W2:Y:S04]  /*560f0*/  LDL.LU.S16 R75, [R1+0x2fa] ;  /* 0x0002fa00014b7983 */ /* 0x000ea80000300600 */
[----:B------:R-:W-:Y:S04]  /*56100*/  @P4 STG.E.U16 desc[UR20][R8.64], R69 ;  /* 0x0000004508004986 */ /* 0x000fe8000c101514 */
[----:B------:R-:W2:Y:S01]  /*56110*/  LDL.S16 R82, [R1+0x2fc] ;  /* 0x0002fc0001527983 */ /* 0x000ea20000100600 */
[----:B---3--:R-:W-:Y:S01]  /*56120*/  ISETP.GE.AND P4, PT, R74, UR70, PT ;  /* 0x000000464a007c0c */ /* 0x008fe2000bf86270 */
[----:B------:R-:W3:Y:S02]  /*56130*/  LDCU UR70, c[0x0][0x398] ;  /* 0x00007300ff4677ac */ /* 0x000ee40008000800 */
[----:B------:R-:W3:Y:S01]  /*56140*/  LDL.LU R74, [R1+0x1804] ;  /* 0x00180400014a7983 */ /* 0x000ee20000300800 */
[----:B------:R-:W-:-:S02]  /*56150*/  ISETP.LT.AND P6, PT, R78, UR43, !P1 ;  /* 0x0000002b4e007c0c */ /* 0x000fc4000cfc1270 */
[----:B------:R-:W-:Y:S01]  /*56160*/  IADD3 R0, PT, PT, R6, UR28, RZ ;  /* 0x0000001c06007c10 */ /* 0x000fe2000fffe0ff */
[----:B------:R-:W0:Y:S01]  /*56170*/  LDCU UR43, c[0x0][0x398] ;  /* 0x00007300ff2b77ac */ /* 0x000e220008000800 */
[----:B------:R-:W-:Y:S02]  /*56180*/  ISETP.LT.AND P1, PT, R77, UR30, !P1 ;  /* 0x0000001e4d007c0c */ /* 0x000fe4000cf21270 */
[----:B------:R-:W-:Y:S01]  /*56190*/  PRMT R68, R81, 0x7610, R68 ;  /* 0x0000761051447816 */ /* 0x000fe20000000044 */
[----:B------:R-:W-:Y:S01]  /*561a0*/  IMAD.WIDE R6, R0, 0x2, R2 ;  /* 0x0000000200067825 */ /* 0x000fe200078e0202 */
[----:B------:R-:W-:Y:S01]  /*561b0*/  ISETP.LT.AND P5, PT, R78, UR72, !P0 ;  /* 0x000000484e007c0c */ /* 0x000fe2000c7a1270 */
[----:B------:R-:W0:Y:S04]  /*561c0*/  LDCU UR30, c[0x0][0x39c] ;  /* 0x00007380ff1e77ac */ /* 0x000e280008000800 */
[----:B------:R4:W-:Y:S01]  /*561d0*/  @P6 STG.E.U16 desc[UR20][R6.64], R68 ;  /* 0x0000004406006986 */ /* 0x0009e2000c101514 */
[----:B------:R-:W-:Y:S01]  /*561e0*/  ISETP.LT.AND P0, PT, R77, UR53, !P0 ;  /* 0x000000354d007c0c */ /* 0x000fe2000c701270 */
[----:B------:R-:W0:Y:S01]  /*561f0*/  LDCU UR53, c[0x0][0x39c] ;  /* 0x00007380ff3577ac */ /* 0x000e220008000800 */
[----:B------:R-:W0:Y:S01]  /*56200*/  LDCU UR72, c[0x0][0x398] ;  /* 0x00007300ff4877ac */ /* 0x000e220008000800 */
[----:B----4-:R-:W-:Y:S01]  /*56210*/  PRMT R7, R79, 0x7610, R7 ;  /* 0x000076104f077816 */ /* 0x010fe20000000007 */
        /* <DEDUP_REMOVED lines=8> */
[----:B0-----:R-:W-:Y:S01]  /*562a0*/  IMAD.WIDE R8, R6, 0x2, R4 ;  /* 0x0000000206087825 */ /* 0x001fe200078e0204 */
[----:B--2---:R-:W-:Y:S02]  /*562b0*/  ISETP.GE.AND P1, PT, R76, UR69, PT ;  /* 0x000000454c007c0c */ /* 0x004fe4000bf26270 */
[----:B------:R-:W-:Y:S01]  /*562c0*/  PRMT R69, R75, 0x7610, R69 ;  /* 0x000076104b457816 */ /* 0x000fe20000000045 */
[----:B------:R-:W2:Y:S01]  /*562d0*/  LDL.LU R76, [R1+0x1808] ;  /* 0x00180800014c7983 */ /* 0x000ea20000300800 */
[----:B------:R-:W-:Y:S01]  /*562e0*/  ISETP.LT.AND P6, PT, R78, UR71, !P4 ;  /* 0x000000474e007c0c */ /* 0x000fe2000e7c1270 */
[----:B------:R-:W-:Y:S01]  /*562f0*/  VIADD R0, R6, UR28 ;  /* 0x0000001c06007c36 */ /* 0x000fe20008000000 */
[----:B------:R-:W0:Y:S01]  /*56300*/  LDCU UR69, c[0x0][0x398] ;  /* 0x00007300ff4577ac */ /* 0x000e220008000800 */
[----:B------:R-:W2:Y:S01]  /*56310*/  LDL.LU.S16 R75, [R1+0x102] ;  /* 0x00010200014b7983 */ /* 0x000ea20000300600 */
[----:B------:R-:W-:-:S03]  /*56320*/  PRMT R68, R82, 0x7610, R68 ;  /* 0x0000761052447816 */ /* 0x000fc60000000044 */
[----:B------:R-:W-:Y:S01]  /*56330*/  @P0 STG.E.U16 desc[UR20][R8.64], R69 ;  /* 0x0000004508000986 */ /* 0x000fe2000c101514 */
[----:B------:R-:W-:Y:S01]  /*56340*/  ISETP.LT.AND P5, PT, R78, UR34, !P1 ;  /* 0x000000224e007c0c */ /* 0x000fe2000cfa1270 */
[----:B------:R-:W0:Y:S01]  /*56350*/  LDCU UR71, c[0x0][0x398] ;  /* 0x00007300ff4777ac */ /* 0x000e220008000800 */
        /* <DEDUP_REMOVED lines=11> */
[----:B-1----:R-:W-:Y:S01]  /*56410*/  IMAD.WIDE R68, R0, 0x2, R4 ;  /* 0x0000000200447825 */ /* 0x002fe200078e0204 */
[----:B----4-:R-:W-:-:S02]  /*56420*/  PRMT R7, R79, 0x7610, R7 ;  /* 0x000076104f077816 */ /* 0x010fc40000000007 */
        /* <DEDUP_REMOVED lines=19> */
[----:B------:R-:W-:Y:S01]  /*56560*/  ISETP.GE.AND P1, PT, R74, UR66, PT ;  /* 0x000000424a007c0c */ /* 0x000fe2000bf26270 */
[----:B------:R-:W3:Y:S01]  /*56570*/  LDL.S16 R81, [R1+0x10c] ;  /* 0x00010c0001517983 */ /* 0x000ee20000100600 */
[C---:B------:R-:W-:Y:S01]  /*56580*/  ISETP.LT.AND P0, PT, R77.reuse, UR51, !P0 ;  /* 0x000000334d007c0c */ /* 0x040fe2000c701270 */
[C---:B------:R-:W-:Y:S01]  /*56590*/  IMAD.WIDE R6, R0.reuse, 0x2, R2 ;  /* 0x0000000200067825 */ /* 0x040fe200078e0202 */
[----:B------:R-:W-:Y:S01]  /*565a0*/  ISETP.LT.AND P4, PT, R77, UR67, !P4 ;  /* 0x000000434d007c0c */ /* 0x000fe2000e781270 */
[----:B------:R-:W3:Y:S01]  /*565b0*/  LDL.LU R74, [R1+0x1714] ;  /* 0x00171400014a7983 */ /* 0x000ee20000300800 */
[----:B------:R-:W0:Y:S03]  /*565c0*/  LDCU UR51, c[0x0][0x39c] ;  /* 0x00007380ff3377ac */ /* 0x000e260008000800 */
[----:B------:R1:W-:Y:S01]  /*565d0*/  @P6 STG.E.U16 desc[UR20][R6.64], R68 ;  /* 0x0000004406006986 */ /* 0x0003e2000c101514 */
[----:B------:R-:W0:Y:S03]  /*565e0*/  LDCU UR67, c[0x0][0x39c] ;  /* 0x00007380ff4377ac */ /* 0x000e260008000800 */
[----:B------:R-:W3:Y:S01]  /*565f0*/  LDL.LU.S16 R80, [R1+0x10e] ;  /* 0x00010e0001507983 */ /* 0x000ee20000300600 */
[----:B------:R-:W0:Y:S01]  /*56600*/  LDCU UR6, c[0x0][0x398] ;  /* 0x00007300ff0677ac */ /* 0x000e220008000800 */
[----:B------:R-:W0:Y:S01]  /*56610*/  LDCU UR66, c[0x0][0x398] ;  /* 0x00007300ff4277ac */ /* 0x000e220008000800 */
[----:B-1----:R-:W-:Y:S01]  /*56620*/  IMAD.WIDE R68, R0, 0x2, R4 ;  /* 0x0000000200447825 */ /* 0x002fe200078e0204 */
[----:B----4-:R-:W-:-:S02]  /*56630*/  PRMT R7, R79, 0x7610, R7 ;  /* 0x000076104f077816 */ /* 0x010fc40000000007 */
[----:B------:R-:W4:Y:S01]  /*56640*/  LDL.S16 R79, [R1+0x110] ;  /* 0x00011000014f7983 */ /* 0x000f220000100600 */
[----:B------:R-:W-:-:S03]  /*56650*/  VIADD R6, R0, UR28 ;  /* 0x0000001c00067c36 */ /* 0x000fc60008000000 */
[----:B------:R-:W-:Y:S01]  /*56660*/  @P0 STG.E.U16 desc[UR20][R68.64], R7 ;  /* 0x0000000744000986 */ /* 0x000fe2000c101514 */
[----:B------:R-:W-:Y:S01]  /*56670*/  IMAD.WIDE R8, R6, 0x2, R2 ;  /* 0x0000000206087825 */ /* 0x000fe200078e0202 */
[----:B------:R-:W-:-:S05]  /*56680*/  PRMT R0, R82, 0x7610, R0 ;  /* 0x0000761052007816 */ /* 0x000fca0000000000 */
        /* <DEDUP_REMOVED lines=16> */
[----:B------:R-:W-:Y:S01]  /*56790*/  IMAD.WIDE R6, R0, 0x2, R2 ;  /* 0x0000000200067825 */ /* 0x000fe200078e0202 */
        /* <DEDUP_REMOVED lines=8> */
[----:B-1----:R-:W-:Y:S01]  /*56820*/  PRMT R7, R80, 0x7610, R7 ;  /* 0x0000761050077816 */ /* 0x002fe20000000007 */
[C---:B------:R-:W-:Y:S01]  /*56830*/  IMAD.WIDE R68, R0.reuse, 0x2, R4 ;  /* 0x0000000200447825 */ /* 0x040fe200078e0204 */
[----:B------:R-:W3:Y:S04]  /*56840*/  LDL.S16 R80, [R1+0x118] ;  /* 0x0001180001507983 */ /* 0x000ee80000100600 */
[----:B------:R-:W-:Y:S01]  /*56850*/  @P1 STG.E.U16 desc[UR20][R68.64], R7 ;  /* 0x0000000744001986 */ /* 0x000fe2000c101514 */
[----:B------:R-:W-:Y:S01]  /*56860*/  VIADD R6, R0, UR28 ;  /* 0x0000001c00067c36 */ /* 0x000fe20008000000 */
[----:B----4-:R-:W-:-:S03]  /*56870*/  PRMT R0, R79, 0x7610, R0 ;  /* 0x000076104f007816 */ /* 0x010fc60000000000 */
        /* <DEDUP_REMOVED lines=9> */
[----:B------:R-:W4:Y:S01]  /*56910*/  LDL.LU.S16 R79, [R1+0x11a] ;  /* 0x00011a00014f7983 */ /* 0x000f220000300600 */
[----:B---3--:R-:W-:-:S03]  /*56920*/  PRMT R68, R82, 0x7610, R68 ;  /* 0x0000761052447816 */ /* 0x008fc60000000044 */
[----:B------:R-:W3:Y:S04]  /*56930*/  LDL.S16 R75, [R1+0x11c] ;  /* 0x00011c00014b7983 */ /* 0x000ee80000100600 */
[----:B------:R-:W-:Y:S01]  /*56940*/  @P0 STG.E.U16 desc[UR20][R8.64], R69 ;  /* 0x0000004508000986 */ /* 0x000fe2000c101514 */
[----:B------:R-:W-:Y:S01]  /*56950*/  ISETP.GE.AND P0, PT, R74, UR10, PT ;  /* 0x0000000a4a007c0c */ /* 0x000fe2000bf06270 */
[----:B------:R-:W0:Y:S02]  /*56960*/  LDCU UR14, c[0x0][0x398] ;  /* 0x00007300ff0e77ac */ /* 0x000e240008000800 */
[----:B------:R-:W3:Y:S01]  /*56970*/  LDL.LU R74, [R1+0x180c] ;  /* 0x00180c00014a7983 */ /* 0x000ee20000300800 */
[C---:B------:R-:W-:Y:S01]  /*56980*/  ISETP.LT.AND P4, PT, R77.reuse, UR65, !P4 ;  /* 0x000000414d007c0c */ /* 0x040fe2000e781270 */
[----:B------:R-:W-:Y:S01]  /*56990*/  IMAD.WIDE R6, R0, 0x2, R2 ;  /* 0x0000000200067825 */ /* 0x000fe200078e0202 */
[----:B------:R-:W-:Y:S01]  /*569a0*/  ISETP.LT.AND P5, PT, R78, UR63, !P1 ;  /* 0x0000003f4e007c0c */ /* 0x000fe2000cfa1270 */
[----:B------:R-:W3:Y:S01]  /*569b0*/  LDL.LU.S16 R82, [R1+0x11e] ;  /* 0x00011e0001527983 */ /* 0x000ee20000300600 */
[----:B------:R-:W0:Y:S03]  /*569c0*/  LDCU UR65, c[0x0][0x39c] ;  /* 0x00007380ff4177ac */ /* 0x000e260008000800 */
[----:B------:R1:W-:Y:S01]  /*569d0*/  @P6 STG.E.U16 desc[UR20][R6.64], R68 ;  /* 0x0000004406006986 */ /* 0x0003e2000c101514 */
[----:B------:R-:W-:Y:S01]  /*569e0*/  ISETP.LT.AND P1, PT, R77, UR64, !P1 ;  /* 0x000000404d007c0c */ /* 0x000fe2000cf21270 */
[----:B------:R-:W0:Y:S01]  /*569f0*/  LDCU UR63, c[0x0][0x398] ;  /* 0x00007300ff3f77ac */ /* 0x000e220008000800 */
[----:B------:R-:W0:Y:S01]  /*56a00*/  LDCU UR10, c[0x0][0x398] ;  /* 0x00007300ff0a77ac */ /* 0x000e220008000800 */
[----:B-1----:R-:W-:Y:S01]  /*56a10*/  PRMT R7, R81, 0x7610, R7 ;  /* 0x0000761051077816 */ /* 0x002fe20000000007 */
[C---:B------:R-:W-:Y:S01]  /*56a20*/  IMAD.WIDE R68, R0.reuse, 0x2, R4 ;  /* 0x0000000200447825 */ /* 0x040fe200078e0204 */
[----:B------:R-:W3:Y:S03]  /*56a30*/  LDL.S16 R81, [R1+0x120] ;  /* 0x0001200001517983 */ /* 0x000ee60000100600 */
[----:B------:R-:W-:Y:S01]  /*56a40*/  VIADD R6, R0, UR28 ;  /* 0x0000001c00067c36 */ /* 0x000fe20008000000 */
[----:B------:R-:W-:Y:S01]  /*56a50*/  @P4 STG.E.U16 desc[UR20][R68.64], R7 ;  /* 0x0000000744004986 */ /* 0x000fe2000c101514 */
[----:B------:R-:W-:Y:S01]  /*56a60*/  PRMT R0, R80, 0x7610, R0 ;  /* 0x0000761050007816 */ /* 0x000fe20000000000 */
[----:B------:R-:W1:Y:S01]  /*56a70*/  LDCU UR64, c[0x0][0x39c] ;  /* 0x00007380ff4077ac */ /* 0x000e620008000800 */
[----:B------:R-:W-:-:S05]  /*56a80*/  IMAD.WIDE R8, R6, 0x2, R2 ;  /* 0x0000000206087825 */ /* 0x000fca00078e0202 */
[----:B------:R0:W-:Y:S02]  /*56a90*/  @P5 STG.E.U16 desc[UR20][R8.64], R0 ;  /* 0x0000000008005986 */ /* 0x0001e4000c101514 */
[----:B0-----:R-:W-:Y:S01]  /*56aa0*/  IMAD.WIDE R8, R6, 0x2, R4 ;  /* 0x0000000206087825 */ /* 0x001fe200078e0204 */
[----:B--2---:R-:W-:Y:S02]  /*56ab0*/  ISETP.GE.AND P4, PT, R76, UR16, PT ;  /* 0x000000104c007c0c */ /* 0x004fe4000bf86270 */
[----:B----4-:R-:W-:Y:S01]  /*56ac0*/  PRMT R69, R79, 0x7610, R69 ;  /* 0x000076104f457816 */ /* 0x010fe20000000045 */
[----:B------:R-:W2:Y:S01]  /*56ad0*/  LDL.LU R76, [R1+0x1810] ;  /* 0x00181000014c7983 */ /* 0x000ea20000300800 */
[----:B---3--:R-:W-:-:S03]  /*56ae0*/  PRMT R68, R75, 0x7610, R68 ;  /* 0x000076104b447816 */ /* 0x008fc60000000044 */
[----:B------:R-:W3:Y:S01]  /*56af0*/  LDL.LU.S16 R80, [R1+0x122] ;  /* 0x0001220001507983 */ /* 0x000ee20000300600 */
[----:B------:R-:W-:Y:S01]  /*56b00*/  ISETP.LT.AND P6, PT, R78, UR62, !P0 ;  /* 0x0000003e4e007c0c */ /* 0x000fe2000c7c1270 */
[----:B------:R-:W-:Y:S01]  /*56b10*/  VIADD R0, R6, UR28 ;  /* 0x0000001c06007c36 */ /* 0x000fe20008000000 */
[----:B------:R-:W0:Y:S01]  /*56b20*/  LDCU UR16, c[0x0][0x398] ;  /* 0x00007300ff1077ac */ /* 0x000e220008000800 */
[----:B------:R-:W4:Y:S01]  /*56b30*/  LDL.S16 R79, [R1+0x124] ;  /* 0x00012400014f7983 */ /* 0x000f220000100600 */
[----:B------:R-:W-:Y:S01]  /*56b40*/  ISETP.LT.AND P5, PT, R78, UR61, !P4 ;  /* 0x0000003d4e007c0c */ /* 0x000fe2000e7a1270 */
[----:B------:R-:W0:Y:S02]  /*56b50*/  LDCU UR62, c[0x0][0x398] ;  /* 0x00007300ff3e77ac */ /* 0x000e240008000800 */
[----:B------:R-:W4:Y:S04]  /*56b60*/  LDL.LU R75, [R1+0x1814] ;  /* 0x00181400014b7983 */ /* 0x000f280000300800 */
[----:B------:R-:W-:Y:S01]  /*56b70*/  @P1 STG.E.U16 desc[UR20][R8.64], R69 ;  /* 0x0000004508001986 */ /* 0x000fe2000c101514 */
[----:B------:R-:W-:Y:S01]  /*56b80*/  ISETP.GE.AND P1, PT, R74, UR45, PT ;  /* 0x0000002d4a007c0c */ /* 0x000fe2000bf26270 */
[C---:B------:R-:W-:Y:S01]  /*56b90*/  IMAD.WIDE R6, R0.reuse, 0x2, R2 ;  /* 0x0000000200067825 */ /* 0x040fe200078e0202 */
[C---:B------:R-:W-:Y:S01]  /*56ba0*/  ISETP.LT.AND P0, PT, R77.reuse, UR47, !P0 ;  /* 0x0000002f4d007c0c */ /* 0x040fe2000c701270 */
[----:B------:R-:W4:Y:S01]  /*56bb0*/  LDL.LU.S16 R74, [R1+0x126] ;  /* 0x00012600014a7983 */ /* 0x000f220000300600 */
[----:B------:R-:W-:Y:S01]  /*56bc0*/  ISETP.LT.AND P4, PT, R77, UR38, !P4 ;  /* 0x000000264d007c0c */ /* 0x000fe2000e781270 */
[----:B------:R-:W0:Y:S02]  /*56bd0*/  LDCU UR47, c[0x0][0x39c] ;  /* 0x00007380ff2f77ac */ /* 0x000e240008000800 */
[----:B------:R1:W-:Y:S01]  /*56be0*/  @P6 STG.E.U16 desc[UR20][R6.64], R68 ;  /* 0x0000004406006986 */ /* 0x0003e2000c101514 */
[----:B------:R-:W0:Y:S03]  /*56bf0*/  LDCU UR38, c[0x0][0x39c] ;  /* 0x00007380ff2677ac */ /* 0x000e260008000800 */
[----:B------:R-:W4:Y:S01]  /*56c00*/  LDL.S16 R84, [R1+0x128] ;  /* 0x0001280001547983 */ /* 0x000f220000100600 */
[----:B------:R-:W0:Y:S01]  /*56c10*/  LDCU UR61, c[0x0][0x398] ;  /* 0x00007300ff3d77ac */ /* 0x000e220008000800 */
[----:B------:R-:W0:Y:S01]  /*56c20*/  LDCU UR45, c[0x0][0x398] ;  /* 0x00007300ff2d77ac */ /* 0x000e220008000800 */
[----:B-1----:R-:W-:Y:S01]  /*56c30*/  VIADD R6, R0, UR28 ;  /* 0x0000001c00067c36 */ /* 0x002fe20008000000 */
[----:B------:R-:W-:Y:S01]  /*56c40*/  PRMT R7, R82, 0x7610, R7 ;  /* 0x0000761052077816 */ /* 0x000fe20000000007 */
[----:B------:R-:W-:Y:S01]  /*56c50*/  IMAD.WIDE R68, R0, 0x2, R4 ;  /* 0x0000000200447825 */ /* 0x000fe200078e0204 */
[----:B------:R-:W-:-:S03]  /*56c60*/  PRMT R0, R81, 0x7610, R0 ;  /* 0x0000761051007816 */ /* 0x000fc60000000000 */
[----:B------:R-:W-:Y:S01]  /*56c70*/  IMAD.WIDE R8, R6, 0x2, R2 ;  /* 0x0000000206087825 */ /* 0x000fe200078e0202 */
[----:B------:R-:W-:Y:S01]  /*56c80*/  @P0 STG.E.U16 desc[UR20][R68.64], R7 ;  /* 0x0000000744000986 */ /* 0x000fe2000c101514 */
[----:B------:R-:W-:Y:S01]  /*56c90*/  ISETP.LT.AND P6, PT, R78, UR31, !P1 ;  /* 0x0000001f4e007c0c */ /* 0x000fe2000cfc1270 */
[----:B------:R-:W1:Y:S02]  /*56ca0*/  LDCU UR31, c[0x0][0x398] ;  /* 0x00007300ff1f77ac */ /* 0x000e640008000800 */
[----:B------:R0:W-:Y:S02]  /*56cb0*/  @P5 STG.E.U16 desc[UR20][R8.64], R0 ;  /* 0x0000000008005986 */ /* 0x0001e4000c101514 */
[----:B0-----:R-:W-:-:S04]  /*56cc0*/  IMAD.WIDE R8, R6, 0x2, R4 ;  /* 0x0000000206087825 */ /* 0x001fc800078e0204 */
[----:B------:R-:W-:-:S04]  /*56cd0*/  VIADD R0, R6, UR28 ;  /* 0x0000001c06007c36 */ /* 0x000fc80008000000 */
[----:B------:R-:W-:Y:S01]  /*56ce0*/  IMAD.WIDE R6, R0, 0x2, R2 ;  /* 0x0000000200067825 */ /* 0x000fe200078e0202 */
[----:B--2---:R-:W-:Y:S01]  /*56cf0*/  ISETP.GE.AND P0, PT, R76, UR60, PT ;  /* 0x0000003c4c007c0c */ /* 0x004fe2000bf06270 */
[----:B------:R-:W0:Y:S01]  /*56d00*/  LDCU UR60, c[0x0][0x398] ;  /* 0x00007300ff3c77ac */ /* 0x000e220008000800 */
[----:B------:R-:W2:Y:S01]  /*56d10*/  LDL.LU R76, [R1+0x1728] ;  /* 0x00172800014c7983 */ /* 0x000ea20000300800 */
[----:B---3--:R-:W-:-:S03]  /*56d20*/  PRMT R69, R80, 0x7610, R69 ;  /* 0x0000761050457816 */ /* 0x008fc60000000045 */
[----:B------:R-:W3:Y:S04]  /*56d30*/  LDL.LU.S16 R83, [R1+0x12a] ;  /* 0x00012a0001537983 */ /* 0x000ee80000300600 */
[----:B------:R-:W2:Y:S04]  /*56d40*/  LDL.LU R82, [R1+0x170c] ;  /* 0x00170c0001527983 */ /* 0x000ea80000300800 */
[----:B------:R-:W2:Y:S04]  /*56d50*/  LDL.S16 R81, [R1+0x12c] ;  /* 0x00012c0001517983 */ /* 0x000ea80000100600 */
[----:B------:R-:W-:Y:S01]  /*56d60*/  @P4 STG.E.U16 desc[UR20][R8.64], R69 ;  /* 0x0000004508004986 */ /* 0x000fe2000c101514 */
[----:B----4-:R-:W-:Y:S01]  /*56d70*/  ISETP.GE.AND P4, PT, R75, UR29, PT ;  /* 0x0000001d4b007c0c */ /* 0x010fe2000bf86270 */
[----:B------:R-:W4:Y:S02]  /*56d80*/  LDCU UR29, c[0x0][0x398] ;  /* 0x00007300ff1d77ac */ /* 0x000f240008000800 */
[----:B------:R-:W4:Y:S01]  /*56d90*/  LDL.LU R80, [R1+0x1710] ;  /* 0x0017100001507983 */ /* 0x000f220000300800 */
[----:B------:R-:W-:-:S03]  /*56da0*/  PRMT R68, R79, 0x7610, R68 ;  /* 0x000076104f447816 */ /* 0x000fc60000000044 */
[----:B------:R-:W4:Y:S04]  /*56db0*/  LDL.LU.S16 R75, [R1+0x12e] ;  /* 0x00012e00014b7983 */ /* 0x000f280000300600 */
[----:B------:R0:W-:Y:S04]  /*56dc0*/  @P6 STG.E.U16 desc[UR20][R6.64], R68 ;  /* 0x0000004406006986 */ /* 0x0001e8000c101514 */
[----:B------:R-:W4:Y:S01]  /*56dd0*/  LDL.S16 R79, [R1+0x130] ;  /* 0x00013000014f7983 */ /* 0x000f220000100600 */
[----:B0-----:R-:W-:-:S03]  /*56de0*/  PRMT R6, R74, 0x7610, R6 ;  /* 0x000076104a067816 */ /* 0x001fc60000000006 */
[----:B------:R-:W4:Y:S01]  /*56df0*/  LDL.LU.S16 R74, [R1+0x132] ;  /* 0x00013200014a7983 */ /* 0x000f220000300600 */
[C---:B------:R-:W-:Y:S02]  /*56e00*/  ISETP.LT.AND P1, PT, R77.reuse, UR18, !P1 ;  /* 0x000000124d007c0c */ /* 0x040fe4000cf21270 */
[----:B------:R-:W-:Y:S01]  /*56e10*/  ISETP.LT.AND P5, PT, R78, UR59, !P0 ;  /* 0x0000003b4e007c0c */ /* 0x000fe2000c7a1270 */
[C---:B------:R-:W-:Y:S01]  /*56e20*/  IMAD.WIDE R68, R0.reuse, 0x2, R4 ;  /* 0x0000000200447825 */ /* 0x040fe200078e0204 */
[----:B------:R-:W-:Y:S01]  /*56e30*/  ISETP.LT.AND P0, PT, R77, UR46, !P0 ;  /* 0x0000002e4d007c0c */ /* 0x000fe2000c701270 */
[----:B------:R-:W0:Y:S02]  /*56e40*/  LDCU UR18, c[0x0][0x39c] ;  /* 0x00007380ff1277ac */ /* 0x000e240008000800 */
[----:B------:R-:W-:Y:S01]  /*56e50*/  VIADD R7, R0, UR28 ;  /* 0x0000001c00077c36 */ /* 0x000fe20008000000 */
[----:B------:R-:W-:Y:S01]  /*56e60*/  PRMT R0, R84, 0x7610, R0 ;  /* 0x0000761054007816 */ /* 0x000fe20000000000 */
[----:B------:R-:W0:Y:S02]  /*56e70*/  LDCU UR46, c[0x0][0x39c] ;  /* 0x00007380ff2e77ac */ /* 0x000e240008000800 */
[----:B------:R-:W-:-:S02]  /*56e80*/  IMAD.WIDE R8, R7, 0x2, R2 ;  /* 0x0000000207087825 */ /* 0x000fc400078e0202 */
[----:B------:R0:W-:Y:S01]  /*56e90*/  @P1 STG.E.U16 desc[UR20][R68.64], R6 ;  /* 0x0000000644001986 */ /* 0x0001e2000c101514 */
[----:B---3--:R-:W-:Y:S01]  /*56ea0*/  PRMT R70, R83, 0x7610, R70 ;  /* 0x0000761053467816 */ /* 0x008fe20000000046 */
[----:B0-----:R-:W-:Y:S01]  /*56eb0*/  IMAD.WIDE R68, R7, 0x2, R4 ;  /* 0x0000000207447825 */ /* 0x001fe200078e0204 */
[----:B--2---:R-:W-:Y:S01]  /*56ec0*/  ISETP.GE.AND P1, PT, R76, UR35, PT ;  /* 0x000000234c007c0c */ /* 0x004fe2000bf26270 */
[----:B------:R0:W-:Y:S01]  /*56ed0*/  @P5 STG.E.U16 desc[UR20][R8.64], R0 ;  /* 0x0000000008005986 */ /* 0x0001e2000c101514 */
[----:B----4-:R-:W-:-:S03]  /*56ee0*/  PRMT R72, R75, 0x7610, R72 ;  /* 0x000076104b487816 */ /* 0x010fc60000000048 */
[----:B------:R-:W2:Y:S01]  /*56ef0*/  LDL.LU R76, [R1+0x1724] ;  /* 0x00172400014c7983 */ /* 0x000ea20000300800 */
[----:B0-----:R-:W-:Y:S02]  /*56f00*/  PRMT R0, R81, 0x7610, R0 ;  /* 0x0000761051007816 */ /* 0x001fe40000000000 */
[----:B------:R-:W-:Y:S01]  /*56f10*/  ISETP.LT.AND P6, PT, R78, UR36, !P4 ;  /* 0x000000244e007c0c */ /* 0x000fe2000e7c1270 */
[----:B------:R-:W3:Y:S01]  /*56f20*/  LDL.S16 R83, [R1+0x134] ;  /* 0x0001340001537983 */ /* 0x000ee20000100600 */
[----:B------:R-:W-:Y:S01]  /*56f30*/  VIADD R6, R7, UR28 ;  /* 0x0000001c07067c36 */ /* 0x000fe20008000000 */
[----:B------:R-:W-:Y:S02]  /*56f40*/  PRMT R71, R79, 0x7610, R71 ;  /* 0x000076104f477816 */ /* 0x000fe40000000047 */
[----:B------:R0:W-:Y:S01]  /*56f50*/  @P0 STG.E.U16 desc[UR20][R68.64], R70 ;  /* 0x0000004644000986 */ /* 0x0001e2000c101514 */
[----:B------:R-:W-:Y:S01]  /*56f60*/  ISETP.GE.AND P0, PT, R80, UR55, PT ;  /* 0x0000003750007c0c */ /* 0x000fe2000bf06270 */
[----:B------:R-:W4:Y:S02]  /*56f70*/  LDCU UR35, c[0x0][0x39c] ;  /* 0x00007380ff2377ac */ /* 0x000f240008000800 */
[----:B------:R-:W4:Y:S01]  /*56f80*/  LDL.LU.S16 R81, [R1+0x136] ;  /* 0x0001360001517983 */ /* 0x000f220000300600 */
[----:B------:R-:W-:Y:S01]  /*56f90*/  IMAD.WIDE R8, R6, 0x2, R2 ;  /* 0x0000000206087825 */ /* 0x000fe200078e0202 */
[----:B------:R-:W-:Y:S01]  /*56fa0*/  ISETP.LT.AND P4, PT, R77, UR37, !P4 ;  /* 0x000000254d007c0c */ /* 0x000fe2000e781270 */
[----:B------:R-:W1:Y:S01]  /*56fb0*/  LDCU UR59, c[0x0][0x398] ;  /* 0x00007300ff3b77ac */ /* 0x000e620008000800 */
[----:B------:R-:W4:Y:S01]  /*56fc0*/  LDL.S16 R80, [R1+0x138] ;  /* 0x0001380001507983 */ /* 0x000f220000100600 */
[----:B------:R-:W-:Y:S01]  /*56fd0*/  ISETP.GE.AND P5, PT, R82, UR26, PT ;  /* 0x0000001a52007c0c */ /* 0x000fe2000bfa6270 */
[----:B------:R-:W1:Y:S02]  /*56fe0*/  LDCU UR36, c[0x0][0x398] ;  /* 0x00007300ff2477ac */ /* 0x000e640008000800 */
[----:B------:R-:W4:Y:S01]  /*56ff0*/  LDL.LU R75, [R1+0x181c] ;  /* 0x00181c00014b7983 */ /* 0x000f220000300800 */
[----:B0-----:R-:W-:Y:S01]  /*57000*/  PRMT R70, R74, 0x7610, R70 ;  /* 0x000076104a467816 */ /* 0x001fe20000000046 */
[----:B------:R-:W-:Y:S01]  /*57010*/  IMAD.WIDE R68, R6, 0x2, R4 ;  /* 0x0000000206447825 */ /* 0x000fe200078e0204 */
[----:B------:R-:W0:Y:S01]  /*57020*/  LDCU UR26, c[0x0][0x398] ;  /* 0x00007300ff1a77ac */ /* 0x000e220008000800 */
[----:B------:R-:W4:Y:S01]  /*57030*/  LDL.LU.S16 R74, [R1+0x13a] ;  /* 0x00013a00014a7983 */ /* 0x000f220000300600 */
[----:B------:R-:W0:Y:S03]  /*57040*/  LDCU UR37, c[0x0][0x398] ;  /* 0x00007300ff2577ac */ /* 0x000e260008000800 */
[----:B------:R1:W-:Y:S01]  /*57050*/  @P6 STG.E.U16 desc[UR20][R8.64], R0 ;  /* 0x0000000008006986 */ /* 0x0003e2000c101514 */
[----:B------:R-:W-:-:S02]  /*57060*/  ISETP.LT.AND P6, PT, R78, UR44, !P1 ;  /* 0x0000002c4e007c0c */ /* 0x000fc4000cfc1270 */
[----:B------:R-:W-:Y:S01]  /*57070*/  ISETP.LT.AND P1, PT, R77, UR58, !P1 ;  /* 0x0000003a4d007c0c */ /* 0x000fe2000cf21270 */
[----:B------:R-:W-:Y:S01]  /*57080*/  @P4 STG.E.U16 desc[UR20][R68.64], R72 ;  /* 0x0000004844004986 */ /* 0x000fe2000c101514 */
[----:B------:R-:W0:Y:S03]  /*57090*/  LDCU UR44, c[0x0][0x39c] ;  /* 0x00007380ff2c77ac */ /* 0x000e260008000800 */
[----:B------:R-:W4:Y:S01]  /*570a0*/  LDL.S16 R82, [R1+0x13c] ;  /* 0x00013c0001527983 */ /* 0x000f220000100600 */
[----:B------:R-:W0:Y:S01]  /*570b0*/  LDCU UR55, c[0x0][0x398] ;  /* 0x00007300ff3777ac */ /* 0x000e220008000800 */
[----:B-1----:R-:W-:Y:S02]  /*570c0*/  VIADD R0, R6, UR28 ;  /* 0x0000001c06007c36 */ /* 0x002fe40008000000 */
[----:B------:R-:W4:Y:S01]  /*570d0*/  LDL.LU.S16 R79, [R1+0x13e] ;  /* 0x00013e00014f7983 */ /* 0x000f220000300600 */
[----:B------:R-:W1:Y:S01]  /*570e0*/  LDCU UR58, c[0x0][0x398] ;  /* 0x00007300ff3a77ac */ /* 0x000e620008000800 */
[----:B------:R-:W-:-:S04]  /*570f0*/  IMAD.WIDE R8, R0, 0x2, R2 ;  /* 0x0000000200087825 */ /* 0x000fc800078e0202 */
[----:B------:R-:W-:Y:S01]  /*57100*/  IMAD.WIDE R6, R0, 0x2, R4 ;  /* 0x0000000200067825 */ /* 0x000fe200078e0204 */
[----:B------:R-:W-:Y:S04]  /*57110*/  @P6 STG.E.U16 desc[UR20][R8.64], R71 ;  /* 0x0000004708006986 */ /* 0x000fe8000c101514 */
[----:B------:R0:W-:Y:S01]  /*57120*/  @P1 STG.E.U16 desc[UR20][R6.64], R70 ;  /* 0x0000004606001986 */ /* 0x0001e2000c101514 */
[----:B------:R-:W-:Y:S01]  /*57130*/  ISETP.LT.AND P1, PT, R78, UR76, !P5 ;  /* 0x0000004c4e007c0c */ /* 0x000fe2000ef21270 */
[----:B------:R-:W-:Y:S01]  /*57140*/  VIADD R0, R0, UR28 ;  /* 0x0000001c00007c36 */ /* 0x000fe20008000000 */
[----:B------:R-:W-:Y:S01]  /*57150*/  ISETP.LT.AND P5, PT, R77, UR56, !P5 ;  /* 0x000000384d007c0c */ /* 0x000fe2000efa1270 */
[----:B------:R-:W1:Y:S02]  /*57160*/  LDCU UR56, c[0x0][0x39c] ;  /* 0x00007380ff3877ac */ /* 0x000e640008000800 */
[----:B0-----:R-:W-:-:S04]  /*57170*/  IMAD.WIDE R70, R0, 0x2, R2 ;  /* 0x0000000200467825 */ /* 0x001fc800078e0202 */
[----:B------:R-:W-:Y:S01]  /*57180*/  IMAD.WIDE R8, R0, 0x2, R4 ;  /* 0x0000000200087825 */ /* 0x000fe200078e0204 */
[----:B--2---:R-:W-:Y:S02]  /*57190*/  ISETP.GE.AND P4, PT, R76, UR41, PT ;  /* 0x000000294c007c0c */ /* 0x004fe4000bf86270 */
[----:B---3--:R-:W-:Y:S01]  /*571a0*/  PRMT R73, R83, 0x7610, R73 ;  /* 0x0000761053497816 */ /* 0x008fe20000000049 */
[----:B------:R-:W2:Y:S01]  /*571b0*/  LDL.LU R76, [R1+0x1824] ;  /* 0x00182400014c7983 */ /* 0x000ea20000300800 */
[----:B----4-:R-:W-:-:S03]  /*571c0*/  PRMT R72, R81, 0x7610, R72 ;  /* 0x0000761051487816 */ /* 0x010fc60000000048 */
[----:B------:R-:W3:Y:S01]  /*571d0*/  LDL.S16 R84, [R1+0x140] ;  /* 0x0001400001547983 */ /* 0x000ee20000100600 */
[----:B------:R-:W-:-:S03]  /*571e0*/  PRMT R69, R80, 0x7610, R69 ;  /* 0x0000761050457816 */ /* 0x000fc60000000045 */
[----:B------:R-:W-:Y:S01]  /*571f0*/  @P1 STG.E.U16 desc[UR20][R70.64], R73 ;  /* 0x0000004946001986 */ /* 0x000fe2000c101514 */
[----:B------:R-:W-:Y:S01]  /*57200*/  ISETP.LT.AND P6, PT, R78, UR75, !P0 ;  /* 0x0000004b4e007c0c */ /* 0x000fe2000c7c1270 */
[----:B------:R-:W-:Y:S01]  /*57210*/  VIADD R68, R0, UR28 ;  /* 0x0000001c00447c36 */ /* 0x000fe20008000000 */
[----:B------:R-:W-:Y:S01]  /*57220*/  ISETP.GE.AND P1, PT, R75, UR74, PT ;  /* 0x0000004a4b007c0c */ /* 0x000fe2000bf26270 */
[----:B------:R-:W4:Y:S01]  /*57230*/  LDL.LU R81, [R1+0x1828] ;  /* 0x0018280001517983 */ /* 0x000f220000300800 */
[----:B------:R-:W0:Y:S03]  /*57240*/  LDCU UR41, c[0x0][0x398] ;  /* 0x00007300ff2977ac */ /* 0x000e260008000800 */
[----:B------:R-:W4:Y:S04]  /*57250*/  LDL.LU.S16 R75, [R1+0x142] ;  /* 0x00014200014b7983 */ /* 0x000f280000300600 */
[----:B------:R0:W-:Y:S04]  /*57260*/  @P5 STG.E.U16 desc[UR20][R8.64], R72 ;  /* 0x0000004808005986 */ /* 0x0001e8000c101514 */
[----:B------:R-:W4:Y:S01]  /*57270*/  LDL.S16 R80, [R1+0x144] ;  /* 0x0001440001507983 */ /* 0x000f220000100600 */
[----:B0-----:R-:W-:-:S03]  /*57280*/  PRMT R8, R74, 0x7610, R8 ;  /* 0x000076104a087816 */ /* 0x001fc60000000008 */
[----:B------:R-:W4:Y:S01]  /*57290*/  LDL.LU R74, [R1+0x1820] ;  /* 0x00182000014a7983 */ /* 0x000f220000300800 */
[C---:B------:R-:W-:Y:S01]  /*572a0*/  ISETP.LT.AND P0, PT, R77.reuse, UR57, !P0 ;  /* 0x000000394d007c0c */ /* 0x040fe2000c701270 */
[----:B------:R-:W-:Y:S01]  /*572b0*/  IMAD.WIDE R6, R68, 0x2, R2 ;  /* 0x0000000244067825 */ /* 0x000fe200078e0202 */
[----:B------:R-:W-:Y:S01]  /*572c0*/  ISETP.LT.AND P5, PT, R78, UR54, !P4 ;  /* 0x000000364e007c0c */ /* 0x000fe2000e7a1270 */
[----:B------:R-:W4:Y:S01]  /*572d0*/  LDL.LU.S16 R83, [R1+0x146] ;  /* 0x0001460001537983 */ /* 0x000f220000300600 */
[----:B------:R-:W-:Y:S01]  /*572e0*/  ISETP.LT.AND P4, PT, R77, UR42, !P4 ;  /* 0x0000002a4d007c0c */ /* 0x000fe2000e781270 */
[----:B------:R-:W-:Y:S01]  /*572f0*/  VIADD R0, R68, UR28 ;  /* 0x0000001c44007c36 */ /* 0x000fe20008000000 */
[----:B------:R-:W0:Y:S01]  /*57300*/  LDCU UR42, c[0x0][0x39c] ;  /* 0x00007380ff2a77ac */ /* 0x000e220008000800 */
[----:B------:R1:W-:Y:S01]  /*57310*/  @P6 STG.E.U16 desc[UR20][R6.64], R69 ;  /* 0x0000004506006986 */ /* 0x0003e2000c101514 */
[----:B------:R-:W-:Y:S01]  /*57320*/  ISETP.LT.AND P6, PT, R78, UR73, !P1 ;  /* 0x000000494e007c0c */ /* 0x000fe2000cfc1270 */
[----:B------:R-:W0:Y:S01]  /*57330*/  LDCU UR57, c[0x0][0x398] ;  /* 0x00007300ff3977ac */ /* 0x000e220008000800 */
[----:B------:R-:W0:Y:S01]  /*57340*/  LDCU UR54, c[0x0][0x398] ;  /* 0x00007300ff3677ac */ /* 0x000e220008000800 */
[----:B-1----:R-:W-:Y:S01]  /*57350*/  IMAD.WIDE R6, R68, 0x2, R4 ;  /* 0x0000000244067825 */ /* 0x002fe200078e0204 */
[----:B------:R-:W-:-:S02]  /*57360*/  PRMT R69, R82, 0x7610, R69 ;  /* 0x0000761052457816 */ /* 0x000fc40000000045 */
[----:B------:R-:W-:Y:S01]  /*57370*/  PRMT R68, R79, 0x7610, R68 ;  /* 0x000076104f447816 */ /* 0x000fe20000000044 */
[----:B------:R-:W4:Y:S04]  /*57380*/  LDL.LU R82, [R1+0x1740] ;  /* 0x0017400001527983 */ /* 0x000f280000300800 */
[----:B------:R1:W-:Y:S04]  /*57390*/  @P0 STG.E.U16 desc[UR20][R6.64], R8 ;  /* 0x0000000806000986 */ /* 0x0003e8000c101514 */
[----:B------:R-:W4:Y:S01]  /*573a0*/  LDL.S16 R79, [R1+0x148] ;  /* 0x00014800014f7983 */ /* 0x000f220000100600 */
[----:B-1----:R-:W-:-:S04]  /*573b0*/  IMAD.WIDE R8, R0, 0x2, R2 ;  /* 0x0000000200087825 */ /* 0x002fc800078e0202 */
[C---:B------:R-:W-:Y:S01]  /*573c0*/  IMAD.WIDE R6, R0.reuse, 0x2, R4 ;  /* 0x0000000200067825 */ /* 0x040fe200078e0204 */
[----:B------:R-:W-:Y:S03]  /*573d0*/  @P5 STG.E.U16 desc[UR20][R8.64], R69 ;  /* 0x0000004508005986 */ /* 0x000fe6000c101514 */
[----:B------:R-:W-:Y:S01]  /*573e0*/  VIADD R0, R0, UR28 ;  /* 0x0000001c00007c36 */ /* 0x000fe20008000000 */
[----:B------:R1:W-:Y:S03]  /*573f0*/  @P4 STG.E.U16 desc[UR20][R6.64], R68 ;  /* 0x0000004406004986 */ /* 0x0003e6000c101514 */
[----:B-1----:R-:W-:Y:S01]  /*57400*/  IMAD.WIDE R6, R0, 0x2, R2 ;  /* 0x0000000200067825 */ /* 0x002fe200078e0202 */
[----:B--2---:R-:W-:Y:S02]  /*57410*/  ISETP.GE.AND P0, PT, R76, UR12, PT ;  /* 0x0000000c4c007c0c */ /* 0x004fe4000bf06270 */
[----:B---3--:R-:W-:Y:S01]  /*57420*/  PRMT R8, R84, 0x7610, R8 ;  /* 0x0000761054087816 */ /* 0x008fe20000000008 */
[----:B------:R-:W2:Y:S01]  /*57430*/  LDL.LU R76, [R1+0x1748] ;  /* 0x00174800014c7983 */ /* 0x000ea20000300800 */
[----:B----4-:R-:W-:-:S02]  /*57440*/  PRMT R70, R75, 0x7610, R70 ;  /* 0x000076104b467816 */ /* 0x010fc40000000046 */
[----:B------:R-:W-:Y:S01]  /*57450*/  ISETP.LT.AND P1, PT, R77, UR22, !P1 ;  /* 0x000000164d007c0c */ /* 0x000fe2000cf21270 */
[----:B------:R-:W3:Y:S01]  /*57460*/  LDL.LU.S16 R75, [R1+0x14a] ;  /* 0x00014a00014b7983 */ /* 0x000ee20000300600 */
[----:B------:R-:W-:Y:S01]  /*57470*/  ISETP.GE.AND P4, PT, R81, UR30, PT ;  /* 0x0000001e51007c0c */ /* 0x000fe2000bf86270 */
[----:B------:R-:W-:Y:S01]  /*57480*/  IMAD.WIDE R68, R0, 0x2, R4 ;  /* 0x0000000200447825 */ /* 0x000fe200078e0204 */
[----:B------:R-:W-:Y:S01]  /*57490*/  ISETP.LT.AND P5, PT, R78, UR40, !P0 ;  /* 0x000000284e007c0c */ /* 0x000fe2000c7a1270 */
[----:B------:R1:W-:Y:S01]  /*574a0*/  @P6 STG.E.U16 desc[UR20][R6.64], R8 ;  /* 0x0000000806006986 */ /* 0x0003e2000c101514 */
[----:B------:R-:W4:Y:S03]  /*574b0*/  LDCU UR22, c[0x0][0x39c] ;  /* 0x00007380ff1677ac */ /* 0x000f260008000800 */
[----:B------:R-:W4:Y:S01]  /*574c0*/  LDL.S16 R81, [R1+0x14c] ;  /* 0x00014c0001517983 */ /* 0x000f220000100600 */
[----:B------:R-:W0:Y:S01]  /*574d0*/  LDCU UR12, c[0x0][0x398] ;  /* 0x00007300ff0c77ac */ /* 0x000e220008000800 */
[----:B------:R-:W0:Y:S01]  /*574e0*/  LDCU UR30, c[0x0][0x398] ;  /* 0x00007300ff1e77ac */ /* 0x000e220008000800 */
[----:B------:R-:W-:-:S02]  /*574f0*/  ISETP.GE.AND P6, PT, R74, UR53, PT ;  /* 0x000000354a007c0c */ /* 0x000fc4000bfc6270 */
[----:B------:R-:W4:Y:S01]  /*57500*/  LDL.LU.S16 R74, [R1+0x14e] ;  /* 0x00014e00014a7983 */ /* 0x000f220000300600 */
[----:B------:R-:W-:Y:S01]  /*57510*/  ISETP.LT.AND P0, PT, R77, UR43, !P0 ;  /* 0x0000002b4d007c0c */ /* 0x000fe2000c701270 */
[----:B-1----:R-:W-:Y:S01]  /*57520*/  VIADD R7, R0, UR28 ;  /* 0x0000001c00077c36 */ /* 0x002fe20008000000 */
[----:B------:R-:W-:Y:S01]  /*57530*/  PRMT R6, R80, 0x7610, R6 ;  /* 0x0000761050067816 */ /* 0x000fe20000000006 */
[----:B------:R1:W-:Y:S01]  /*57540*/  @P1 STG.E.U16 desc[UR20][R68.64], R70 ;  /* 0x0000004644001986 */ /* 0x0003e2000c101514 */
[----:B------:R-:W0:Y:S01]  /*57550*/  LDCU UR40, c[0x0][0x398] ;  /* 0x00007300ff2877ac */ /* 0x000e220008000800 */
[----:B------:R-:W-:Y:S02]  /*57560*/  IMAD.WIDE R8, R7, 0x2, R2 ;  /* 0x0000000207087825 */ /* 0x000fe400078e0202 */
[----:B------:R-:W4:Y:S01]  /*57570*/  LDL.LU R80, [R1+0x16b0] ;  /* 0x0016b00001507983 */ /* 0x000f220000300800 */
[----:B------:R-:W0:Y:S03]  /*57580*/  LDCU UR43, c[0x0][0x398] ;  /* 0x00007300ff2b77ac */ /* 0x000e260008000800 */
[----:B------:R0:W-:Y:S01]  /*57590*/  @P5 STG.E.U16 desc[UR20][R8.64], R6 ;  /* 0x0000000608005986 */ /* 0x0001e2000c101514 */
[----:B------:R-:W0:Y:S01]  /*575a0*/  LDCU UR53, c[0x0][0x398] ;  /* 0x00007300ff3577ac */ /* 0x000e220008000800 */
[----:B-1----:R-:W-:Y:S01]  /*575b0*/  PRMT R70, R83, 0x7610, R70 ;  /* 0x0000761053467816 */ /* 0x002fe20000000046 */
[----:B------:R-:W-:Y:S01]  /*575c0*/  IMAD.WIDE R68, R7, 0x2, R4 ;  /* 0x0000000207447825 */ /* 0x000fe200078e0204 */
[----:B------:R-:W4:Y:S04]  /*575d0*/  LDL.S16 R83, [R1+0x150] ;  /* 0x0001500001537983 */ /* 0x000f280000100600 */
[----:B------:R4:W-:Y:S01]  /*575e0*/  @P0 STG.E.U16 desc[UR20][R68.64], R70 ;  /* 0x0000004644000986 */ /* 0x0009e2000c101514 */
[----:B------:R-:W-:-:S03]  /*575f0*/  PRMT R0, R79, 0x7610, R0 ;  /* 0x000076104f007816 */ /* 0x000fc60000000000 */
[----:B------:R-:W4:Y:S01]  /*57600*/  LDL.LU.S16 R79, [R1+0x152] ;  /* 0x00015200014f7983 */ /* 0x000f220000300600 */
[----:B--2---:R-:W-:Y:S02]  /*57610*/  ISETP.GE.AND P0, PT, R76, UR24, PT ;  /* 0x000000184c007c0c */ /* 0x004fe4000bf06270 */
[----:B---3--:R-:W-:Y:S01]  /*57620*/  PRMT R72, R75, 0x7610, R72 ;  /* 0x000076104b487816 */ /* 0x008fe20000000048 */
[----:B------:R-:W2:Y:S01]  /*57630*/  LDL.S16 R76, [R1+0x154] ;  /* 0x00015400014c7983 */ /* 0x000ea20000100600 */
[----:B------:R-:W-:Y:S01]  /*57640*/  ISETP.LT.AND P5, PT, R78, UR52, !P4 ;  /* 0x000000344e007c0c */ /* 0x000fe2000e7a1270 */
[----:B0-----:R-:W-:Y:S01]  /*57650*/  VIADD R6, R7, UR28 ;  /* 0x0000001c07067c36 */ /* 0x001fe20008000000 */
[----:B------:R-:W-:Y:S01]  /*57660*/  ISETP.GE.AND P1, PT, R82, UR32, PT ;  /* 0x0000002052007c0c */ /* 0x000fe2000bf26270 */
[----:B------:R-:W3:Y:S01]  /*57670*/  LDL.LU R75, [R1+0x16b8] ;  /* 0x0016b800014b7983 */ /* 0x000ee20000300800 */
[----:B----4-:R-:W-:Y:S01]  /*57680*/  PRMT R70, R74, 0x7610, R70 ;  /* 0x000076104a467816 */ /* 0x010fe20000000046 */
[----:B------:R-:W-:-:S02]  /*57690*/  IMAD.WIDE R8, R6, 0x2, R2 ;  /* 0x0000000206087825 */ /* 0x000fc400078e0202 */
[----:B------:R-:W4:Y:S01]  /*576a0*/  LDL.LU.S16 R74, [R1+0x156] ;  /* 0x00015600014a7983 */ /* 0x000f220000300600 */
[C---:B------:R-:W-:Y:S01]  /*576b0*/  ISETP.LT.AND P4, PT, R77.reuse, UR72, !P4 ;  /* 0x000000484d007c0c */ /* 0x040fe2000e781270 */
[----:B------:R-:W0:Y:S04]  /*576c0*/  LDCU UR32, c[0x0][0x39c] ;  /* 0x00007380ff2077ac */ /* 0x000e280008000800 */
[----:B------:R1:W-:Y:S01]  /*576d0*/  @P5 STG.E.U16 desc[UR20][R8.64], R0 ;  /* 0x0000000008005986 */ /* 0x0003e2000c101514 */
[----:B------:R-:W-:Y:S01]  /*576e0*/  ISETP.LT.AND P5, PT, R78, UR70, !P6 ;  /* 0x000000464e007c0c */ /* 0x000fe2000f7a1270 */
[C---:B------:R-:W-:Y:S01]  /*576f0*/  IMAD.WIDE R68, R6.reuse, 0x2, R4 ;  /* 0x0000000206447825 */ /* 0x040fe200078e0204 */
[----:B------:R-:W-:Y:S01]  /*57700*/  ISETP.LT.AND P6, PT, R77, UR71, !P6 ;  /* 0x000000474d007c0c */ /* 0x000fe2000f7c1270 */
[----:B------:R-:W4:Y:S01]  /*57710*/  LDL.S16 R82, [R1+0x158] ;  /* 0x0001580001527983 */ /* 0x000f220000100600 */
[----:B------:R-:W-:Y:S01]  /*57720*/  PRMT R71, R81, 0x7610, R71 ;  /* 0x0000761051477816 */ /* 0x000fe20000000047 */
[----:B------:R-:W0:Y:S02]  /*57730*/  LDCU UR24, c[0x0][0x398] ;  /* 0x00007300ff1877ac */ /* 0x000e240008000800 */
[----:B------:R-:W4:Y:S01]  /*57740*/  LDL.LU.S16 R81, [R1+0x15a] ;  /* 0x00015a0001517983 */ /* 0x000f220000300600 */
[----:B------:R-:W0:Y:S01]  /*57750*/  LDCU UR52, c[0x0][0x398] ;  /* 0x00007300ff3477ac */ /* 0x000e220008000800 */
[----:B-1----:R-:W-:-:S04]  /*57760*/  VIADD R0, R6, UR28 ;  /* 0x0000001c06007c36 */ /* 0x002fc80008000000 */
[----:B------:R-:W-:Y:S01]  /*57770*/  IMAD.WIDE R8, R0, 0x2, R2 ;  /* 0x0000000200087825 */ /* 0x000fe200078e0202 */
[----:B------:R1:W-:Y:S04]  /*57780*/  @P4 STG.E.U16 desc[UR20][R68.64], R72 ;  /* 0x0000004844004986 */ /* 0x0003e8000c101514 */
[----:B------:R-:W-:Y:S01]  /*57790*/  @P5 STG.E.U16 desc[UR20][R8.64], R71 ;  /* 0x0000004708005986 */ /* 0x000fe2000c101514 */
[----:B------:R-:W-:Y:S01]  /*577a0*/  ISETP.LT.AND P5, PT, R78, UR69, !P1 ;  /* 0x000000454e007c0c */ /* 0x000fe2000cfa1270 */
[----:B------:R-:W-:-:S04]  /*577b0*/  IMAD.WIDE R6, R0, 0x2, R4 ;  /* 0x0000000200067825 */ /* 0x000fc800078e0204 */
[----:B------:R-:W-:Y:S01]  /*577c0*/  VIADD R0, R0, UR28 ;  /* 0x0000001c00007c36 */ /* 0x000fe20008000000 */
[----:B------:R0:W-:Y:S01]  /*577d0*/  @P6 STG.E.U16 desc[UR20][R6.64], R70 ;  /* 0x0000004606006986 */ /* 0x0001e2000c101514 */
[----:B------:R-:W-:Y:S02]  /*577e0*/  PRMT R73, R83, 0x7610, R73 ;  /* 0x0000761053497816 */ /* 0x000fe40000000049 */
[----:B------:R-:W-:Y:S02]  /*577f0*/  ISETP.LT.AND P1, PT, R77, UR34, !P1 ;  /* 0x000000224d007c0c */ /* 0x000fe4000cf21270 */
[----:B------:R-:W-:Y:S02]  /*57800*/  ISETP.GE.AND P4, PT, R80, UR51, PT ;  /* 0x0000003350007c0c */ /* 0x000fe4000bf86270 */
[----:B-1----:R-:W-:Y:S01]  /*57810*/  PRMT R72, R79, 0x7610, R72 ;  /* 0x000076104f487816 */ /* 0x002fe20000000048 */
[----:B------:R-:W4:Y:S01]  /*57820*/  LDL.LU R80, [R1+0x1834] ;  /* 0x0018340001507983 */ /* 0x000f220000300800 */
[----:B0-----:R-:W-:-:S03]  /*57830*/  IMAD.WIDE R70, R0, 0x2, R2 ;  /* 0x0000000200467825 */ /* 0x001fc600078e0202 */
[----:B------:R-:W4:Y:S01]  /*57840*/  LDL.S16 R84, [R1+0x15c] ;  /* 0x00015c0001547983 */ /* 0x000f220000100600 */
[----:B------:R-:W-:-:S03]  /*57850*/  IMAD.WIDE R8, R0, 0x2, R4 ;  /* 0x0000000200087825 */ /* 0x000fc600078e0204 */
[----:B------:R-:W-:Y:S01]  /*57860*/  @P5 STG.E.U16 desc[UR20][R70.64], R73 ;  /* 0x0000004946005986 */ /* 0x000fe2000c101514 */
[----:B--2---:R-:W-:-:S03]  /*57870*/  PRMT R69, R76, 0x7610, R69 ;  /* 0x000076104c457816 */ /* 0x004fc60000000045 */
[----:B------:R-:W2:Y:S01]  /*57880*/  LDL.LU R79, [R1+0x1838] ;  /* 0x00183800014f7983 */ /* 0x000ea20000300800 */
[----:B------:R-:W-:Y:S01]  /*57890*/  ISETP.LT.AND P6, PT, R78, UR68, !P0 ;  /* 0x000000444e007c0c */ /* 0x000fe2000c7c1270 */
[----:B------:R-:W-:Y:S01]  /*578a0*/  VIADD R68, R0, UR28 ;  /* 0x0000001c00447c36 */ /* 0x000fe20008000000 */
[----:B---3--:R-:W-:Y:S01]  /*578b0*/  ISETP.GE.AND P5, PT, R75, UR67, PT ;  /* 0x000000434b007c0c */ /* 0x008fe2000bfa6270 */
[----:B------:R-:W0:Y:S01]  /*578c0*/  LDCU UR51, c[0x0][0x39c] ;  /* 0x00007380ff3377ac */ /* 0x000e220008000800 */
[----:B------:R-:W3:Y:S01]  /*578d0*/  LDL.LU.S16 R75, [R1+0x15e] ;  /* 0x00015e00014b7983 */ /* 0x000ee20000300600 */
[----:B------:R-:W1:Y:S03]  /*578e0*/  LDCU UR34, c[0x0][0x39c] ;  /* 0x00007380ff2277ac */ /* 0x000e660008000800 */
[----:B------:R4:W-:Y:S04]  /*578f0*/  @P1 STG.E.U16 desc[UR20][R8.64], R72 ;  /* 0x0000004808001986 */ /* 0x0009e8000c101514 */
[----:B------:R-:W2:Y:S01]  /*57900*/  LDL.S16 R76, [R1+0x160] ;  /* 0x00016000014c7983 */ /* 0x000ea20000100600 */
[----:B----4-:R-:W-:-:S03]  /*57910*/  PRMT R8, R74, 0x7610, R8 ;  /* 0x000076104a087816 */ /* 0x010fc60000000008 */
        /* <DEDUP_REMOVED lines=13> */
[----:B------:R-:W-:Y:S01]  /*579f0*/  PRMT R69, R82, 0x7610, R69 ;  /* 0x0000761052457816 */ /* 0x000fe20000000045 */
[----:B------:R-:W1:Y:S01]  /*57a00*/  LDCU UR66, c[0x0][0x39c] ;  /* 0x00007380ff4277ac */ /* 0x000e620008000800 */
[----:B------:R-:W-:Y:S01]  /*57a10*/  PRMT R68, R81, 0x7610, R68 ;  /* 0x0000761051447816 */ /* 0x000fe20000000044 */
[----:B------:R-:W4:Y:S04]  /*57a20*/  LDL.LU R82, [R1+0x182c] ;  /* 0x00182c0001527983 */ /* 0x000f280000300800 */
[----:B------:R0:W-:Y:S04]  /*57a30*/  @P0 STG.E.U16 desc[UR20][R6.64], R8 ;  /* 0x0000000806000986 */ /* 0x0001e8000c101514 */
[----:B------:R-:W4:Y:S01]  /*57a40*/  LDL.S16 R81, [R1+0x164] ;  /* 0x0001640001517983 */ /* 0x000f220000100600 */
[----:B------:R-:W-:-:S03]  /*57a50*/  ISETP.GE.AND P0, PT, R80, UR77, PT ;  /* 0x0000004d50007c0c */ /* 0x000fc6000bf06270 */
[----:B------:R-:W4:Y:S01]  /*57a60*/  LDL.LU R80, [R1+0x16d8] ;  /* 0x0016d80001507983 */ /* 0x000f220000300800 */
[----:B0-----:R-:W-:-:S04]  /*57a70*/  IMAD.WIDE R8, R0, 0x2, R2 ;  /* 0x0000000200087825 */ /* 0x001fc800078e0202 */
[C---:B------:R-:W-:Y:S01]  /*57a80*/  IMAD.WIDE R6, R0.reuse, 0x2, R4 ;  /* 0x0000000200067825 */ /* 0x040fe200078e0204 */
[----:B------:R0:W-:Y:S03]  /*57a90*/  @P1 STG.E.U16 desc[UR20][R8.64], R69 ;  /* 0x0000004508001986 */ /* 0x0001e6000c101514 */
[----:B------:R-:W-:Y:S01]  /*57aa0*/  VIADD R0, R0, UR28 ;  /* 0x0000001c00007c36 */ /* 0x000fe20008000000 */
[----:B------:R1:W-:Y:S01]  /*57ab0*/  @P4 STG.E.U16 desc[UR20][R6.64], R68 ;  /* 0x0000004406004986 */ /* 0x0003e2000c101514 */
[----:B0-----:R-:W-:Y:S02]  /*57ac0*/  PRMT R8, R84, 0x7610, R8 ;  /* 0x0000761054087816 */ /* 0x001fe40000000008 */
[----:B-1----:R-:W-:-:S05]  /*57ad0*/  IMAD.WIDE R6, R0, 0x2, R2 ;  /* 0x0000000200067825 */ /* 0x002fca00078e0202 */
[----:B------:R0:W-:Y:S01]  /*57ae0*/  @P6 STG.E.U16 desc[UR20][R6.64], R8 ;  /* 0x0000000806006986 */ /* 0x0001e2000c101514 */
[----:B---3--:R-:W-:-:S03]  /*57af0*/  PRMT R70, R75, 0x7610, R70 ;  /* 0x000076104b467816 */ /* 0x008fc60000000046 */
[----:B------:R-:W3:Y:S01]  /*57b00*/  LDL.LU.S16 R75, [R1+0x166] ;  /* 0x00016600014b7983 */ /* 0x000ee20000300600 */
[----:B--2---:R-:W-:Y:S02]  /*57b10*/  ISETP.GE.AND P1, PT, R79, UR49, PT ;  /* 0x000000314f007c0c */ /* 0x004fe4000bf26270 */
[----:B------:R-:W-:Y:S01]  /*57b20*/  ISETP.LT.AND P5, PT, R77, UR7, !P5 ;  /* 0x000000074d007c0c */ /* 0x000fe2000efa1270 */
[----:B------:R-:W2:Y:S01]  /*57b30*/  LDL.S16 R79, [R1+0x168] ;  /* 0x00016800014f7983 */ /* 0x000ea20000100600 */
[----:B------:R-:W-:Y:S01]  /*57b40*/  ISETP.LT.AND P4, PT, R78, UR50, !P0 ;  /* 0x000000324e007c0c */ /* 0x000fe2000c781270 */
[----:B------:R-:W-:Y:S01]  /*57b50*/  IMAD.WIDE R68, R0, 0x2, R4 ;  /* 0x0000000200447825 */ /* 0x000fe200078e0204 */
[----:B----4-:R-:W-:-:S03]  /*57b60*/  ISETP.GE.AND P6, PT, R74, UR65, PT ;  /* 0x000000414a007c0c */ /* 0x010fc6000bfc6270 */
[----:B0-----:R-:W-:Y:S01]  /*57b70*/  VIADD R7, R0, UR28 ;  /* 0x0000001c00077c36 */ /* 0x001fe20008000000 */
[----:B------:R-:W4:Y:S01]  /*57b80*/  LDL.LU.S16 R74, [R1+0x16a] ;  /* 0x00016a00014a7983 */ /* 0x000f220000300600 */
[----:B------:R-:W-:Y:S01]  /*57b90*/  ISETP.LT.AND P0, PT, R77, UR8, !P0 ;  /* 0x000000084d007c0c */ /* 0x000fe2000c701270 */
[----:B------:R-:W0:Y:S01]  /*57ba0*/  LDCU UR7, c[0x0][0x398] ;  /* 0x00007300ff0777ac */ /* 0x000e220008000800 */
[----:B------:R-:W-:Y:S01]  /*57bb0*/  PRMT R6, R76, 0x7610, R6 ;  /* 0x000076104c067816 */ /* 0x000fe20000000006 */
[----:B------:R-:W-:Y:S01]  /*57bc0*/  IMAD.WIDE R8, R7, 0x2, R2 ;  /* 0x0000000207087825 */ /* 0x000fe200078e0202 */
[----:B------:R1:W-:Y:S01]  /*57bd0*/  @P5 STG.E.U16 desc[UR20][R68.64], R70 ;  /* 0x0000004644005986 */ /* 0x0003e2000c101514 */
[----:B------:R-:W0:Y:S03]  /*57be0*/  LDCU UR8, c[0x0][0x39c] ;  /* 0x00007380ff0877ac */ /* 0x000e260008000800 */
        /* <DEDUP_REMOVED lines=10> */
[----:B------:R-:W-:Y:S02]  /*57c90*/  ISETP.GE.AND P0, PT, R80, UR47, PT ;  /* 0x0000002f50007c0c */ /* 0x000fe4000bf06270 */
[----:B---3--:R-:W-:Y:S01]  /*57ca0*/  PRMT R72, R75, 0x7610, R72 ;  /* 0x000076104b487816 */ /* 0x008fe20000000048 */
[----:B------:R-:W3:Y:S01]  /*57cb0*/  LDL.S16 R80, [R1+0x170] ;  /* 0x0001700001507983 */ /* 0x000ee20000100600 */
[----:B------:R-:W-:Y:S01]  /*57cc0*/  ISETP.LT.AND P5, PT, R78, UR48, !P1 ;  /* 0x000000304e007c0c */ /* 0x000fe2000cfa1270 */
[----:B0-----:R-:W-:Y:S01]  /*57cd0*/  VIADD R6, R7, UR28 ;  /* 0x0000001c07067c36 */ /* 0x001fe20008000000 */
[----:B--2---:R-:W-:Y:S01]  /*57ce0*/  PRMT R71, R79, 0x7610, R71 ;  /* 0x000076104f477816 */ /* 0x004fe20000000047 */
[----:B------:R-:W2:Y:S01]  /*57cf0*/  LDL.LU R75, [R1+0x16f4] ;  /* 0x0016f400014b7983 */ /* 0x000ea20000300800 */
[----:B------:R-:W-:Y:S02]  /*57d00*/  ISETP.GE.AND P4, PT, R82, UR64, PT ;  /* 0x0000004052007c0c */ /* 0x000fe4000bf86270 */
[----:B----4-:R-:W-:Y:S01]  /*57d10*/  PRMT R70, R74, 0x7610, R70 ;  /* 0x000076104a467816 */ /* 0x010fe20000000046 */
[----:B------:R-:W0:Y:S01]  /*57d20*/  LDCU UR48, c[0x0][0x398] ;  /* 0x00007300ff3077ac */ /* 0x000e220008000800 */
[----:B------:R-:W4:Y:S01]  /*57d30*/  LDL.LU.S16 R74, [R1+0x172] ;  /* 0x00017200014a7983 */ /* 0x000f220000300600 */
[----:B------:R-:W-:Y:S01]  /*57d40*/  IMAD.WIDE R8, R6, 0x2, R2 ;  /* 0x0000000206087825 */ /* 0x000fe200078e0202 */
[C---:B------:R-:W-:Y:S01]  /*57d50*/  ISETP.LT.AND P1, PT, R77.reuse, UR14, !P1 ;  /* 0x0000000e4d007c0c */ /* 0x040fe2000cf21270 */
[----:B------:R-:W1:Y:S01]  /*57d60*/  LDCU UR14, c[0x0][0x39c] ;  /* 0x00007380ff0e77ac */ /* 0x000e620008000800 */
[----:B------:R-:W4:Y:S01]  /*57d70*/  LDL.S16 R82, [R1+0x174] ;  /* 0x0001740001527983 */ /* 0x000f220000100600 */
[----:B------:R-:W0:Y:S03]  /*57d80*/  LDCU UR47, c[0x0][0x39c] ;  /* 0x00007380ff2f77ac */ /* 0x000e260008000800 */
[----:B------:R1:W-:Y:S01]  /*57d90*/  @P5 STG.E.U16 desc[UR20][R8.64], R0 ;  /* 0x0000000008005986 */ /* 0x0003e2000c101514 */
[----:B------:R-:W-:Y:S01]  /*57da0*/  ISETP.LT.AND P5, PT, R78, UR33, !P6 ;  /* 0x000000214e007c0c */ /* 0x000fe2000f7a1270 */
[C---:B------:R-:W-:Y:S01]  /*57db0*/  IMAD.WIDE R68, R6.reuse, 0x2, R4 ;  /* 0x0000000206447825 */ /* 0x040fe200078e0204 */
[----:B------:R-:W-:Y:S01]  /*57dc0*/  ISETP.LT.AND P6, PT, R77, UR63, !P6 ;  /* 0x0000003f4d007c0c */ /* 0x000fe2000f7c1270 */
[----:B------:R-:W4:Y:S01]  /*57dd0*/  LDL.LU.S16 R79, [R1+0x176] ;  /* 0x00017600014f7983 */ /* 0x000f220000300600 */
[----:B------:R-:W0:Y:S01]  /*57de0*/  LDCU UR33, c[0x0][0x398] ;  /* 0x00007300ff2177ac */ /* 0x000e220008000800 */
[----:B-1----:R-:W-:-:S04]  /*57df0*/  VIADD R0, R6, UR28 ;  /* 0x0000001c06007c36 */ /* 0x002fc80008000000 */
[----:B------:R-:W-:Y:S01]  /*57e00*/  IMAD.WIDE R8, R0, 0x2, R2 ;  /* 0x0000000200087825 */ /* 0x000fe200078e0202 */
[----:B------:R1:W-:Y:S04]  /*57e10*/  @P1 STG.E.U16 desc[UR20][R68.64], R72 ;  /* 0x0000004844001986 */ /* 0x0003e8000c101514 */
[----:B------:R-:W-:Y:S01]  /*57e20*/  @P5 STG.E.U16 desc[UR20][R8.64], R71 ;  /* 0x0000004708005986 */ /* 0x000fe2000c101514 */
[----:B------:R-:W-:Y:S01]  /*57e30*/  ISETP.LT.AND P5, PT, R78, UR10, !P4 ;  /* 0x0000000a4e007c0c */ /* 0x000fe2000e7a1270 */
[C---:B------:R-:W-:Y:S01]  /*57e40*/  IMAD.WIDE R6, R0.reuse, 0x2, R4 ;  /* 0x0000000200067825 */ /* 0x040fe200078e0204 */
[----:B------:R-:W-:Y:S01]  /*57e50*/  PRMT R73, R83, 0x7610, R73 ;  /* 0x0000761053497816 */ /* 0x000fe20000000049 */
[----:B------:R-:W0:Y:S02]  /*57e60*/  LDCU UR10, c[0x0][0x39c] ;  /* 0x00007380ff0a77ac */ /* 0x000e240008000800 */
[----:B------:R-:W-:Y:S01]  /*57e70*/  VIADD R0, R0, UR28 ;  /* 0x0000001c00007c36 */ /* 0x000fe20008000000 */
[----:B------:R0:W-:Y:S01]  /*57e80*/  @P6 STG.E.U16 desc[UR20][R6.64], R70 ;  /* 0x0000004606006986 */ /* 0x0001e2000c101514 */
[----:B------:R-:W-:-:S02]  /*57e90*/  ISETP.LT.AND P4, PT, R77, UR62, !P4 ;  /* 0x0000003e4d007c0c */ /* 0x000fc4000e781270 */
[----:B------:R-:W-:Y:S02]  /*57ea0*/  ISETP.GE.AND P1, PT, R76, UR38, PT ;  /* 0x000000264c007c0c */ /* 0x000fe4000bf26270 */
[----:B-1----:R-:W-:Y:S01]  /*57eb0*/  PRMT R72, R81, 0x7610, R72 ;  /* 0x0000761051487816 */ /* 0x002fe20000000048 */
[----:B------:R-:W4:Y:S01]  /*57ec0*/  LDL.LU R76, [R1+0x16fc] ;  /* 0x0016fc00014c7983 */ /* 0x000f220000300800 */
[----:B0-----:R-:W-:-:S03]  /*57ed0*/  IMAD.WIDE R70, R0, 0x2, R2 ;  /* 0x0000000200467825 */ /* 0x001fc600078e0202 */
[----:B------:R-:W4:Y:S01]  /*57ee0*/  LDL.S16 R84, [R1+0x178] ;  /* 0x0001780001547983 */ /* 0x000f220000100600 */
[----:B------:R-:W-:-:S03]  /*57ef0*/  IMAD.WIDE R8, R0, 0x2, R4 ;  /* 0x0000000200087825 */ /* 0x000fc600078e0204 */
[----:B------:R-:W-:Y:S01]  /*57f00*/  @P5 STG.E.U16 desc[UR20][R70.64], R73 ;  /* 0x0000004946005986 */ /* 0x000fe2000c101514 */
[----:B---3--:R-:W-:-:S03]  /*57f10*/  PRMT R69, R80, 0x7610, R69 ;  /* 0x0000761050457816 */ /* 0x008fc60000000045 */
[----:B------:R-:W3:Y:S01]  /*57f20*/  LDL.LU R81, [R1+0x1844] ;  /* 0x0018440001517983 */ /* 0x000ee20000300800 */
[----:B------:R-:W-:Y:S01]  /*57f30*/  ISETP.LT.AND P6, PT, R78, UR16, !P0 ;  /* 0x000000104e007c0c */ /* 0x000fe2000c7c1270 */
[----:B------:R-:W-:Y:S01]  /*57f40*/  VIADD R68, R0, UR28 ;  /* 0x0000001c00447c36 */ /* 0x000fe20008000000 */
[----:B--2---:R-:W-:Y:S01]  /*57f50*/  ISETP.GE.AND P5, PT, R75, UR18, PT ;  /* 0x000000124b007c0c */ /* 0x004fe2000bfa6270 */
[----:B------:R4:W-:Y:S01]  /*57f60*/  @P4 STG.E.U16 desc[UR20][R8.64], R72 ;  /* 0x0000004808004986 */ /* 0x0009e2000c101514 */
[----:B------:R-:W-:Y:S01]  /*57f70*/  ISETP.LT.AND P0, PT, R77, UR61, !P0 ;  /* 0x0000003d4d007c0c */ /* 0x000fe2000c701270 */
[C---:B------:R-:W-:Y:S01]  /*57f80*/  IMAD.WIDE R6, R68.reuse, 0x2, R2 ;  /* 0x0000000244067825 */ /* 0x040fe200078e0202 */
[----:B------:R-:W0:Y:S01]  /*57f90*/  LDCU UR38, c[0x0][0x398] ;  /* 0x00007300ff2677ac */ /* 0x000e220008000800 */
[----:B------:R-:W2:Y:S02]  /*57fa0*/  LDL.LU.S16 R75, [R1+0x17a] ;  /* 0x00017a00014b7983 */ /* 0x000ea40000300600 */
[----:B------:R-:W-:Y:S01]  /*57fb0*/  VIADD R0, R68, UR28 ;  /* 0x0000001c44007c36 */ /* 0x000fe20008000000 */
[----:B------:R-:W1:Y:S01]  /*57fc0*/  LDCU UR16, c[0x0][0x398] ;  /* 0x00007300ff1077ac */ /* 0x000e620008000800 */
[----:B------:R-:W3:Y:S01]  /*57fd0*/  LDL.S16 R80, [R1+0x17c] ;  /* 0x00017c0001507983 */ /* 0x000ee20000100600 */
[----:B------:R-:W0:Y:S01]  /*57fe0*/  LDCU UR18, c[0x0][0x398] ;  /* 0x00007300ff1277ac */ /* 0x000e220008000800 */
[----:B----4-:R-:W-:-:S02]  /*57ff0*/  PRMT R8, R74, 0x7610, R8 ;  /* 0x000076104a087816 */ /* 0x010fc40000000008 */
[----:B------:R-:W4:Y:S01]  /*58000*/  LDL.LU R74, [R1+0x1848] ;  /* 0x00184800014a7983 */ /* 0x000f220000300800 */
[C---:B------:R-:W-:Y:S01]  /*58010*/  ISETP.LT.AND P4, PT, R78.reuse, UR45, !P1 ;  /* 0x0000002d4e007c0c */ /* 0x040fe2000cf81270 */
[----:B------:R-:W0:Y:S01]  /*58020*/  LDCU UR45, c[0x0][0x39c] ;  /* 0x00007380ff2d77ac */ /* 0x000e220008000800 */
[----:B------:R-:W-:Y:S01]  /*58030*/  ISETP.LT.AND P1, PT, R77, UR31, !P1 ;  /* 0x0000001f4d007c0c */ /* 0x000fe2000cf21270 */
[----:B------:R1:W-:Y:S01]  /*58040*/  @P6 STG.E.U16 desc[UR20][R6.64], R69 ;  /* 0x0000004506006986 */ /* 0x0003e2000c101514 */
[----:B------:R-:W-:Y:S01]  /*58050*/  ISETP.LT.AND P6, PT, R78, UR60, !P5 ;  /* 0x0000003c4e007c0c */ /* 0x000fe2000efc1270 */
[----:B------:R-:W0:Y:S02]  /*58060*/  LDCU UR31, c[0x0][0x398] ;  /* 0x00007300ff1f77ac */ /* 0x000e240008000800 */
[----:B------:R-:W4:Y:S01]  /*58070*/  LDL.LU.S16 R83, [R1+0x17e] ;  /* 0x00017e0001537983 */ /* 0x000f220000300600 */
[----:B-1----:R-:W-:Y:S01]  /*58080*/  IMAD.WIDE R6, R68, 0x2, R4 ;  /* 0x0000000244067825 */ /* 0x002fe200078e0204 */
[----:B------:R-:W-:-:S02]  /*58090*/  PRMT R69, R82, 0x7610, R69 ;  /* 0x0000761052457816 */ /* 0x000fc40000000045 */
[----:B------:R-:W-:Y:S01]  /*580a0*/  PRMT R68, R79, 0x7610, R68 ;  /* 0x000076104f447816 */ /* 0x000fe20000000044 */
[----:B------:R-:W4:Y:S04]  /*580b0*/  LDL.LU R82, [R1+0x183c] ;  /* 0x00183c0001527983 */ /* 0x000f280000300800 */
[----:B------:R1:W-:Y:S04]  /*580c0*/  @P0 STG.E.U16 desc[UR20][R6.64], R8 ;  /* 0x0000000806000986 */ /* 0x0003e8000c101514 */
[----:B------:R-:W4:Y:S01]  /*580d0*/  LDL.S16 R79, [R1+0x180] ;  /* 0x00018000014f7983 */ /* 0x000f220000100600 */
[----:B-1----:R-:W-:-:S04]  /*580e0*/  IMAD.WIDE R8, R0, 0x2, R2 ;  /* 0x0000000200087825 */ /* 0x002fc800078e0202 */
[----:B------:R-:W-:Y:S01]  /*580f0*/  IMAD.WIDE R6, R0, 0x2, R4 ;  /* 0x0000000200067825 */ /* 0x000fe200078e0204 */
[----:B------:R-:W-:Y:S01]  /*58100*/  ISETP.GE.AND P0, PT, R76, UR46, PT ;  /* 0x0000002e4c007c0c */ /* 0x000fe2000bf06270 */
[----:B------:R1:W-:Y:S01]  /*58110*/  @P4 STG.E.U16 desc[UR20][R8.64], R69 ;  /* 0x0000004508004986 */ /* 0x0003e2000c101514 */
[----:B--2---:R-:W-:-:S03]  /*58120*/  PRMT R70, R75, 0x7610, R70 ;  /* 0x000076104b467816 */ /* 0x004fc60000000046 */
[----:B------:R-:W2:Y:S01]  /*58130*/  LDL.LU R76, [R1+0x1840] ;  /* 0x00184000014c7983 */ /* 0x000ea20000300800 */
[----:B------:R-:W-:Y:S01]  /*58140*/  VIADD R0, R0, UR28 ;  /* 0x0000001c00007c36 */ /* 0x000fe20008000000 */
[----:B------:R-:W-:Y:S01]  /*58150*/  ISETP.LT.AND P5, PT, R77, UR59, !P5 ;  /* 0x0000003b4d007c0c */ /* 0x000fe2000efa1270 */
[----:B------:R-:W0:Y:S01]  /*58160*/  LDCU UR46, c[0x0][0x398] ;  /* 0x00007300ff2e77ac */ /* 0x000e220008000800 */
[----:B------:R-:W2:Y:S01]  /*58170*/  LDL.LU.S16 R75, [R1+0x182] ;  /* 0x00018200014b7983 */ /* 0x000ea20000300600 */
[----:B-1----:R-:W-:-:S03]  /*58180*/  PRMT R8, R84, 0x7610, R8 ;  /* 0x0000761054087816 */ /* 0x002fc60000000008 */
[----:B------:R1:W-:Y:S01]  /*58190*/  @P1 STG.E.U16 desc[UR20][R6.64], R68 ;  /* 0x0000004406001986 */ /* 0x0003e2000c101514 */
[----:B---3--:R-:W-:Y:S01]  /*581a0*/  ISETP.GE.AND P1, PT, R81, UR35, PT ;  /* 0x0000002351007c0c */ /* 0x008fe2000bf26270 */
[----:B------:R-:W3:Y:S02]  /*581b0*/  LDCU UR35, c[0x0][0x398] ;  /* 0x00007300ff2377ac */ /* 0x000ee40008000800 */
[----:B------:R-:W3:Y:S01]  /*581c0*/  LDL.S16 R81, [R1+0x184] ;  /* 0x0001840001517983 */ /* 0x000ee20000100600 */
[----:B-1----:R-:W-:-:S05]  /*581d0*/  IMAD.WIDE R6, R0, 0x2, R2 ;  /* 0x0000000200067825 */ /* 0x002fca00078e0202 */
[----:B------:R1:W-:Y:S01]  /*581e0*/  @P6 STG.E.U16 desc[UR20][R6.64], R8 ;  /* 0x0000000806006986 */ /* 0x0003e2000c101514 */
[----:B----4-:R-:W-:Y:S02]  /*581f0*/  ISETP.GE.AND P6, PT, R74, UR44, PT ;  /* 0x0000002c4a007c0c */ /* 0x010fe4000bfc6270 */
[----:B------:R-:W-:Y:S01]  /*58200*/  ISETP.LT.AND P4, PT, R78, UR29, !P0 ;  /* 0x0000001d4e007c0c */ /* 0x000fe2000c781270 */
[----:B------:R-:W4:Y:S01]  /*58210*/  LDL.LU.S16 R74, [R1+0x186] ;  /* 0x00018600014a7983 */ /* 0x000f220000300600 */
[----:B------:R-:W-:Y:S01]  /*58220*/  ISETP.LT.AND P0, PT, R77, UR36, !P0 ;  /* 0x000000244d007c0c */ /* 0x000fe2000c701270 */
[C---:B------:R-:W-:Y:S01]  /*58230*/  IMAD.WIDE R68, R0.reuse, 0x2, R4 ;  /* 0x0000000200447825 */ /* 0x040fe200078e0204 */
[----:B------:R-:W0:Y:S03]  /*58240*/  LDCU UR36, c[0x0][0x39c] ;  /* 0x00007380ff2477ac */ /* 0x000e260008000800 */
[----:B-1----:R-:W-:Y:S01]  /*58250*/  VIADD R7, R0, UR28 ;  /* 0x0000001c00077c36 */ /* 0x002fe20008000000 */
[----:B------:R-:W-:Y:S01]  /*58260*/  PRMT R6, R80, 0x7610, R6 ;  /* 0x0000761050067816 */ /* 0x000fe20000000006 */
[----:B------:R1:W-:Y:S01]  /*58270*/  @P5 STG.E.U16 desc[UR20][R68.64], R70 ;  /* 0x0000004644005986 */ /* 0x0003e2000c101514 */
[----:B------:R-:W0:Y:S01]  /*58280*/  LDCU UR29, c[0x0][0x398] ;  /* 0x00007300ff1d77ac */ /* 0x000e220008000800 */
[----:B------:R-:W-:-:S02]  /*58290*/  IMAD.WIDE R8, R7, 0x2, R2 ;  /* 0x0000000207087825 */ /* 0x000fc400078e0202 */
[----:B------:R-:W3:Y:S01]  /*582a0*/  LDL.LU R80, [R1+0x1720] ;  /* 0x0017200001507983 */ /* 0x000ee20000300800 */
[----:B------:R-:W-:Y:S01]  /*582b0*/  PRMT R0, R79, 0x7610, R0 ;  /* 0x000076104f007816 */ /* 0x000fe20000000000 */
[----:B------:R-:W0:Y:S02]  /*582c0*/  LDCU UR44, c[0x0][0x398] ;  /* 0x00007300ff2c77ac */ /* 0x000e240008000800 */
[----:B------:R0:W-:Y:S01]  /*582d0*/  @P4 STG.E.U16 desc[UR20][R8.64], R6 ;  /* 0x0000000608004986 */ /* 0x0001e2000c101514 */
[----:B-1----:R-:W-:Y:S01]  /*582e0*/  PRMT R70, R83, 0x7610, R70 ;  /* 0x0000761053467816 */ /* 0x002fe20000000046 */
[----:B------:R-:W-:Y:S02]  /*582f0*/  IMAD.WIDE R68, R7, 0x2, R4 ;  /* 0x0000000207447825 */ /* 0x000fe400078e0204 */
[----:B------:R-:W3:Y:S04]  /*58300*/  LDL.S16 R83, [R1+0x188] ;  /* 0x0001880001537983 */ /* 0x000ee80000100600 */
[----:B------:R4:W-:Y:S04]  /*58310*/  @P0 STG.E.U16 desc[UR20][R68.64], R70 ;  /* 0x0000004644000986 */ /* 0x0009e8000c101514 */
[----:B------:R-:W3:Y:S01]  /*58320*/  LDL.LU.S16 R79, [R1+0x18a] ;  /* 0x00018a00014f7983 */ /* 0x000ee20000300600 */
[----:B--2---:R-:W-:-:S02]  /*58330*/  ISETP.GE.AND P0, PT, R76, UR42, PT ;  /* 0x0000002a4c007c0c */ /* 0x004fc4000bf06270 */
[----:B------:R-:W-:Y:S01]  /*58340*/  PRMT R72, R75, 0x7610, R72 ;  /* 0x000076104b487816 */ /* 0x000fe20000000048 */
[----:B------:R-:W2:Y:S01]  /*58350*/  LDL.S16 R76, [R1+0x18c] ;  /* 0x00018c00014c7983 */ /* 0x000ea20000100600 */
[----:B------:R-:W-:Y:S01]  /*58360*/  ISETP.LT.AND P5, PT, R78, UR26, !P1 ;  /* 0x0000001a4e007c0c */ /* 0x000fe2000cfa1270 */
[----:B0-----:R-:W-:Y:S01]  /*58370*/  VIADD R6, R7, UR28 ;  /* 0x0000001c07067c36 */ /* 0x001fe20008000000 */
[----:B------:R-:W-:Y:S01]  /*58380*/  ISETP.GE.AND P4, PT, R82, UR56, PT ;  /* 0x0000003852007c0c */ /* 0x000fe2000bf86270 */
[----:B------:R-:W2:Y:S01]  /*58390*/  LDL.LU R75, [R1+0x172c] ;  /* 0x00172c00014b7983 */ /* 0x000ea20000300800 */
[----:B------:R-:W0:Y:S01]  /*583a0*/  LDCU UR42, c[0x0][0x39c] ;  /* 0x00007380ff2a77ac */ /* 0x000e220008000800 */
[----:B----4-:R-:W-:Y:S01]  /*583b0*/  PRMT R70, R74, 0x7610, R70 ;  /* 0x000076104a467816 */ /* 0x010fe20000000046 */
[----:B------:R-:W1:Y:S01]  /*583c0*/  LDCU UR26, c[0x0][0x398] ;  /* 0x00007300ff1a77ac */ /* 0x000e620008000800 */
[----:B------:R-:W4:Y:S01]  /*583d0*/  LDL.LU.S16 R74, [R1+0x18e] ;  /* 0x00018e00014a7983 */ /* 0x000f220000300600 */
[C---:B------:R-:W-:Y:S01]  /*583e0*/  IMAD.WIDE R8, R6.reuse, 0x2, R2 ;  /* 0x0000000206087825 */ /* 0x040fe200078e0202 */
[----:B------:R-:W-:Y:S01]  /*583f0*/  ISETP.LT.AND P1, PT, R77, UR37, !P1 ;  /* 0x000000254d007c0c */ /* 0x000fe2000cf21270 */
[----:B------:R-:W0:Y:S01]  /*58400*/  LDCU UR37, c[0x0][0x398] ;  /* 0x00007300ff2577ac */ /* 0x000e220008000800 */
[----:B---3--:R-:W-:Y:S01]  /*58410*/  PRMT R71, R81, 0x7610, R71 ;  /* 0x0000761051477816 */ /* 0x008fe20000000047 */
[----:B------:R-:W-:Y:S01]  /*58420*/  IMAD.WIDE R68, R6, 0x2, R4 ;  /* 0x0000000206447825 */ /* 0x000fe200078e0204 */
[----:B------:R3:W-:Y:S01]  /*58430*/  @P5 STG.E.U16 desc[UR20][R8.64], R0 ;  /* 0x0000000008005986 */ /* 0x0007e2000c101514 */
[----:B------:R-:W-:Y:S01]  /*58440*/  ISETP.LT.AND P5, PT, R78, UR41, !P6 ;  /* 0x000000294e007c0c */ /* 0x000fe2000f7a1270 */
[----:B------:R-:W0:Y:S01]  /*58450*/  LDCU UR41, c[0x0][0x398] ;  /* 0x00007300ff2977ac */ /* 0x000e220008000800 */
[----:B------:R-:W-:Y:S01]  /*58460*/  ISETP.LT.AND P6, PT, R77, UR55, !P6 ;  /* 0x000000374d007c0c */ /* 0x000fe2000f7c1270 */
[----:B------:R-:W4:Y:S04]  /*58470*/  LDL.S16 R82, [R1+0x190] ;  /* 0x0001900001527983 */ /* 0x000f280000100600 */
[----:B------:R-:W4:Y:S01]  /*58480*/  LDL.LU.S16 R81, [R1+0x192] ;  /* 0x0001920001517983 */ /* 0x000f220000300600 */
[----:B---3--:R-:W-:-:S04]  /*58490*/  VIADD R0, R6, UR28 ;  /* 0x0000001c06007c36 */ /* 0x008fc80008000000 */
        /* <DEDUP_REMOVED lines=10> */
[----:B---3--:R-:W-:Y:S01]  /*58540*/  PRMT R72, R79, 0x7610, R72 ;  /* 0x000076104f487816 */ /* 0x008fe20000000048 */
[----:B------:R-:W3:Y:S01]  /*58550*/  LDL.LU R80, [R1+0x1734] ;  /* 0x0017340001507983 */ /* 0x000ee20000300800 */
[----:B0-----:R-:W-:-:S03]  /*58560*/  IMAD.WIDE R70, R0, 0x2, R2 ;  /* 0x0000000200467825 */ /* 0x001fc600078e0202 */
[----:B------:R-:W3:Y:S01]  /*58570*/  LDL.S16 R84, [R1+0x194] ;  /* 0x0001940001547983 */ /* 0x000ee20000100600 */
[----:B------:R-:W-:-:S03]  /*58580*/  IMAD.WIDE R8, R0, 0x2, R4 ;  /* 0x0000000200087825 */ /* 0x000fc600078e0204 */
[----:B------:R-:W-:Y:S01]  /*58590*/  @P5 STG.E.U16 desc[UR20][R70.64], R73 ;  /* 0x0000004946005986 */ /* 0x000fe2000c101514 */
[----:B--2---:R-:W-:-:S03]  /*585a0*/  PRMT R69, R76, 0x7610, R69 ;  /* 0x000076104c457816 */ /* 0x004fc60000000045 */
[----:B------:R-:W2:Y:S01]  /*585b0*/  LDL.LU R79, [R1+0x1730] ;  /* 0x00173000014f7983 */ /* 0x000ea20000300800 */
[----:B------:R-:W-:Y:S01]  /*585c0*/  ISETP.LT.AND P6, PT, R78, UR58, !P0 ;  /* 0x0000003a4e007c0c */ /* 0x000fe2000c7c1270 */
[----:B------:R-:W-:Y:S01]  /*585d0*/  VIADD R68, R0, UR28 ;  /* 0x0000001c00447c36 */ /* 0x000fe20008000000 */
[----:B------:R-:W-:Y:S01]  /*585e0*/  ISETP.GE.AND P5, PT, R75, UR32, PT ;  /* 0x000000204b007c0c */ /* 0x000fe2000bfa6270 */
[----:B------:R4:W-:Y:S01]  /*585f0*/  @P4 STG.E.U16 desc[UR20][R8.64], R72 ;  /* 0x0000004808004986 */ /* 0x0009e2000c101514 */
[----:B------:R-:W-:Y:S01]  /*58600*/  ISETP.LT.AND P0, PT, R77, UR12, !P0 ;  /* 0x0000000c4d007c0c */ /* 0x000fe2000c701270 */
[C---:B------:R-:W-:Y:S01]  /*58610*/  IMAD.WIDE R6, R68.reuse, 0x2, R2 ;  /* 0x0000000244067825 */ /* 0x040fe200078e0202 */
[----:B------:R-:W0:Y:S01]  /*58620*/  LDCU UR22, c[0x0][0x398] ;  /* 0x00007300ff1677ac */ /* 0x000e220008000800 */
[----:B------:R-:W2:Y:S02]  /*58630*/  LDL.LU.S16 R75, [R1+0x196] ;  /* 0x00019600014b7983 */ /* 0x000ea40000300600 */
[----:B------:R-:W-:Y:S01]  /*58640*/  VIADD R0, R68, UR28 ;  /* 0x0000001c44007c36 */ /* 0x000fe20008000000 */
[----:B------:R-:W0:Y:S01]  /*58650*/  LDCU UR32, c[0x0][0x398] ;  /* 0x00007300ff2077ac */ /* 0x000e220008000800 */
[----:B------:R-:W2:Y:S01]  /*58660*/  LDL.S16 R76, [R1+0x198] ;  /* 0x00019800014c7983 */ /* 0x000ea20000100600 */
[----:B----4-:R-:W-:Y:S01]  /*58670*/  PRMT R8, R74, 0x7610, R8 ;  /* 0x000076104a087816 */ /* 0x010fe20000000008 */
[----:B------:R-:W4:Y:S02]  /*58680*/  LDCU UR12, c[0x0][0x39c] ;  /* 0x00007380ff0c77ac */ /* 0x000f240008000800 */
[----:B------:R-:W4:Y:S01]  /*58690*/  LDL.LU R74, [R1+0x1858] ;  /* 0x00185800014a7983 */ /* 0x000f220000300800 */
[----:B------:R-:W-:-:S02]  /*586a0*/  ISETP.LT.AND P4, PT, R78, UR30, !P1 ;  /* 0x0000001e4e007c0c */ /* 0x000fc4000cf81270 */
[----:B------:R-:W-:Y:S01]  /*586b0*/  ISETP.LT.AND P1, PT, R77, UR40, !P1 ;  /* 0x000000284d007c0c */ /* 0x000fe2000cf21270 */
[----:B------:R0:W-:Y:S01]  /*586c0*/  @P6 STG.E.U16 desc[UR20][R6.64], R69 ;  /* 0x0000004506006986 */ /* 0x0001e2000c101514 */
[----:B------:R-:W-:Y:S01]  /*586d0*/  ISETP.LT.AND P6, PT, R78, UR24, !P5 ;  /* 0x000000184e007c0c */ /* 0x000fe2000efc1270 */
[----:B------:R-:W1:Y:S02]  /*586e0*/  LDCU UR30, c[0x0][0x39c] ;  /* 0x00007380ff1e77ac */ /* 0x000e640008000800 */
[----:B------:R-:W4:Y:S01]  /*586f0*/  LDL.LU.S16 R83, [R1+0x19a] ;  /* 0x00019a0001537983 */ /* 0x000f220000300600 */
[----:B------:R-:W1:Y:S01]  /*58700*/  LDCU UR40, c[0x0][0x398] ;  /* 0x00007300ff2877ac */ /* 0x000e620008000800 */
[----:B0-----:R-:W-:Y:S01]  /*58710*/  IMAD.WIDE R6, R68, 0x2, R4 ;  /* 0x0000000244067825 */ /* 0x001fe200078e0204 */
[----:B------:R-:W-:Y:S01]  /*58720*/  PRMT R69, R82, 0x7610, R69 ;  /* 0x0000761052457816 */ /* 0x000fe20000000045 */
[----:B------:R-:W0:Y:S01]  /*58730*/  LDCU UR24, c[0x0][0x39c] ;  /* 0x00007380ff1877ac */ /* 0x000e220008000800 */
[----:B------:R-:W-:Y:S01]  /*58740*/  PRMT R68, R81, 0x7610, R68 ;  /* 0x0000761051447816 */ /* 0x000fe20000000044 */
[----:B------:R-:W4:Y:S04]  /*58750*/  LDL.LU R82, [R1+0x184c] ;  /* 0x00184c0001527983 */ /* 0x000f280000300800 */
[----:B------:R0:W-:Y:S04]  /*58760*/  @P0 STG.E.U16 desc[UR20][R6.64], R8 ;  /* 0x0000000806000986 */ /* 0x0001e8000c101514 */
[----:B------:R-:W4:Y:S01]  /*58770*/  LDL.S16 R81, [R1+0x19c] ;  /* 0x00019c0001517983 */ /* 0x000f220000100600 */
[----:B0-----:R-:W-:-:S04]  /*58780*/  IMAD.WIDE R8, R0, 0x2, R2 ;  /* 0x0000000200087825 */ /* 0x001fc800078e0202 */
[----:B------:R-:W-:Y:S01]  /*58790*/  IMAD.WIDE R6, R0, 0x2, R4 ;  /* 0x0000000200067825 */ /* 0x000fe200078e0204 */
[----:B---3--:R-:W-:Y:S01]  /*587a0*/  ISETP.GE.AND P0, PT, R80, UR51, PT ;  /* 0x0000003350007c0c */ /* 0x008fe2000bf06270 */
[----:B------:R0:W-:Y:S01]  /*587b0*/  @P4 STG.E.U16 desc[UR20][R8.64], R69 ;  /* 0x0000004508004986 */ /* 0x0001e2000c101514 */
[----:B--2---:R-:W-:-:S03]  /*587c0*/  PRMT R70, R75, 0x7610, R70 ;  /* 0x000076104b467816 */ /* 0x004fc60000000046 */
[----:B------:R-:W2:Y:S01]  /*587d0*/  LDL.LU R80, [R1+0x1850] ;  /* 0x0018500001507983 */ /* 0x000ea20000300800 */
[----:B------:R-:W-:Y:S01]  /*587e0*/  VIADD R0, R0, UR28 ;  /* 0x0000001c00007c36 */ /* 0x000fe20008000000 */
[----:B------:R-:W-:Y:S01]  /*587f0*/  ISETP.LT.AND P5, PT, R77, UR43, !P5 ;  /* 0x0000002b4d007c0c */ /* 0x000fe2000efa1270 */
[----:B------:R-:W3:Y:S01]  /*58800*/  LDCU UR43, c[0x0][0x398] ;  /* 0x00007300ff2b77ac */ /* 0x000ee20008000800 */
[----:B------:R-:W3:Y:S01]  /*58810*/  LDL.LU.S16 R75, [R1+0x19e] ;  /* 0x00019e00014b7983 */ /* 0x000ee20000300600 */
[----:B0-----:R-:W-:Y:S01]  /*58820*/  PRMT R8, R84, 0x7610, R8 ;  /* 0x0000761054087816 */ /* 0x001fe20000000008 */
[----:B------:R-:W0:Y:S02]  /*58830*/  LDCU UR51, c[0x0][0x398] ;  /* 0x00007300ff3377ac */ /* 0x000e240008000800 */
[----:B------:R1:W-:Y:S01]  /*58840*/  @P1 STG.E.U16 desc[UR20][R6.64], R68 ;  /* 0x0000004406001986 */ /* 0x0003e2000c101514 */
[----:B------:R-:W-:Y:S02]  /*58850*/  ISETP.GE.AND P1, PT, R79, UR34, PT ;  /* 0x000000224f007c0c */ /* 0x000fe4000bf26270 */
[----:B------:R-:W-:Y:S01]  /*58860*/  ISETP.LT.AND P4, PT, R78, UR52, !P0 ;  /* 0x000000344e007c0c */ /* 0x000fe2000c781270 */
[----:B------:R-:W3:Y:S01]  /*58870*/  LDL.S16 R79, [R1+0x1a0] ;  /* 0x0001a000014f7983 */ /* 0x000ee20000100600 */
[----:B-1----:R-:W-:Y:S01]  /*58880*/  IMAD.WIDE R6, R0, 0x2, R2 ;  /* 0x0000000200067825 */ /* 0x002fe200078e0202 */
[----:B------:R-:W1:Y:S04]  /*58890*/  LDCU UR34, c[0x0][0x398] ;  /* 0x00007300ff2277ac */ /* 0x000e680008000800 */
[----:B------:R0:W-:Y:S01]  /*588a0*/  @P6 STG.E.U16 desc[UR20][R6.64], R8 ;  /* 0x0000000806006986 */ /* 0x0001e2000c101514 */
[----:B----4-:R-:W-:-:S03]  /*588b0*/  ISETP.GE.AND P6, PT, R74, UR66, PT ;  /* 0x000000424a007c0c */ /* 0x010fc6000bfc6270 */
[----:B------:R-:W4:Y:S01]  /*588c0*/  LDL.LU.S16 R74, [R1+0x1a2] ;  /* 0x0001a200014a7983 */ /* 0x000f220000300600 */
[----:B------:R-:W-:Y:S01]  /*588d0*/  ISETP.LT.AND P0, PT, R77, UR4, !P0 ;  /* 0x000000044d007c0c */ /* 0x000fe2000c701270 */
[C---:B------:R-:W-:Y:S01]  /*588e0*/  IMAD.WIDE R68, R0.reuse, 0x2, R4 ;  /* 0x0000000200447825 */ /* 0x040fe200078e0204 */
[----:B------:R-:W1:Y:S03]  /*588f0*/  LDCU UR4, c[0x0][0x39c] ;  /* 0x00007380ff0477ac */ /* 0x000e660008000800 */
[----:B0-----:R-:W-:Y:S01]  /*58900*/  VIADD R7, R0, UR28 ;  /* 0x0000001c00077c36 */ /* 0x001fe20008000000 */
[----:B------:R-:W-:Y:S01]  /*58910*/  PRMT R6, R76, 0x7610, R6 ;  /* 0x000076104c067816 */ /* 0x000fe20000000006 */
[----:B------:R0:W-:Y:S02]  /*58920*/  @P5 STG.E.U16 desc[UR20][R68.64], R70 ;  /* 0x0000004644005986 */ /* 0x0001e4000c101514 */
[----:B------:R-:W-:-:S02]  /*58930*/  IMAD.WIDE R8, R7, 0x2, R2 ;  /* 0x0000000207087825 */ /* 0x000fc400078e0202 */
[----:B------:R-:W4:Y:S01]  /*58940*/  LDL.LU R76, [R1+0x1854] ;  /* 0x00185400014c7983 */ /* 0x000f220000300800 */
[----:B------:R-:W-:-:S03]  /*58950*/  PRMT R0, R81, 0x7610, R0 ;  /* 0x0000761051007816 */ /* 0x000fc60000000000 */
[----:B------:R1:W-:Y:S01]  /*58960*/  @P4 STG.E.U16 desc[UR20][R8.64], R6 ;  /* 0x0000000608004986 */ /* 0x0003e2000c101514 */
[----:B0-----:R-:W-:Y:S01]  /*58970*/  PRMT R70, R83, 0x7610, R70 ;  /* 0x0000761053467816 */ /* 0x001fe20000000046 */
[----:B------:R-:W-:Y:S02]  /*58980*/  IMAD.WIDE R68, R7, 0x2, R4 ;  /* 0x0000000207447825 */ /* 0x000fe400078e0204 */
[----:B------:R-:W4:Y:S04]  /*58990*/  LDL.S16 R83, [R1+0x1a4] ;  /* 0x0001a40001537983 */ /* 0x000f280000100600 */
[----:B------:R4:W-:Y:S04]  /*589a0*/  @P0 STG.E.U16 desc[UR20][R68.64], R70 ;  /* 0x0000004644000986 */ /* 0x0009e8000c101514 */
[----:B------:R-:W4:Y:S01]  /*589b0*/  LDL.LU.S16 R81, [R1+0x1a6] ;  /* 0x0001a60001517983 */ /* 0x000f220000300600 */
[----:B--2---:R-:W-:-:S02]  /*589c0*/  ISETP.GE.AND P0, PT, R80, UR14, PT ;  /* 0x0000000e50007c0c */ /* 0x004fc4000bf06270 */
[----:B---3--:R-:W-:Y:S01]  /*589d0*/  PRMT R72, R75, 0x7610, R72 ;  /* 0x000076104b487816 */ /* 0x008fe20000000048 */
[----:B------:R-:W2:Y:S01]  /*589e0*/  LDL.S16 R80, [R1+0x1a8] ;  /* 0x0001a80001507983 */ /* 0x000ea20000100600 */
[----:B------:R-:W-:Y:S01]  /*589f0*/  ISETP.LT.AND P5, PT, R78, UR39, !P1 ;  /* 0x000000274e007c0c */ /* 0x000fe2000cfa1270 */
[----:B-1----:R-:W-:Y:S01]  /*58a00*/  VIADD R6, R7, UR28 ;  /* 0x0000001c07067c36 */ /* 0x002fe20008000000 */
[----:B------:R-:W-:Y:S01]  /*58a10*/  ISETP.GE.AND P4, PT, R82, UR8, PT ;  /* 0x0000000852007c0c */ /* 0x000fe2000bf86270 */
[----:B------:R-:W3:Y:S01]  /*58a20*/  LDL.LU R75, [R1+0x1744] ;  /* 0x00174400014b7983 */ /* 0x000ee20000300800 */
[----:B----4-:R-:W-:Y:S01]  /*58a30*/  PRMT R70, R74, 0x7610, R70 ;  /* 0x000076104a467816 */ /* 0x010fe20000000046 */
[----:B------:R-:W-:Y:S02]  /*58a40*/  IMAD.WIDE R8, R6, 0x2, R2 ;  /* 0x0000000206087825 */ /* 0x000fe400078e0202 */
        /* <DEDUP_REMOVED lines=12> */
[----:B-1----:R-:W-:Y:S01]  /*58b10*/  VIADD R0, R6, UR28 ;  /* 0x0000001c06007c36 */ /* 0x002fe20008000000 */
[----:B------:R-:W1:Y:S03]  /*58b20*/  LDCU UR8, c[0x0][0x39c] ;  /* 0x00007380ff0877ac */ /* 0x000e660008000800 */
[----:B------:R-:W-:Y:S01]  /*58b30*/  IMAD.WIDE R8, R0, 0x2, R2 ;  /* 0x0000000200087825 */ /* 0x000fe200078e0202 */
[----:B------:R0:W-:Y:S01]  /*58b40*/  @P1 STG.E.U16 desc[UR20][R68.64], R72 ;  /* 0x0000004844001986 */ /* 0x0001e2000c101514 */
[----:B------:R-:W-:Y:S01]  /*58b50*/  PRMT R73, R83, 0x7610, R73 ;  /* 0x0000761053497816 */ /* 0x000fe20000000049 */
[----:B------:R-:W1:Y:S02]  /*58b60*/  LDCU UR14, c[0x0][0x39c] ;  /* 0x00007380ff0e77ac */ /* 0x000e640008000800 */
[----:B------:R-:W-:Y:S01]  /*58b70*/  @P5 STG.E.U16 desc[UR20][R8.64], R71 ;  /* 0x0000004708005986 */ /* 0x000fe2000c101514 */
[----:B------:R-:W-:Y:S01]  /*58b80*/  ISETP.LT.AND P5, PT, R78, UR48, !P4 ;  /* 0x000000304e007c0c */ /* 0x000fe2000e7a1270 */
[----:B------:R-:W-:Y:S01]  /*58b90*/  IMAD.WIDE R6, R0, 0x2, R4 ;  /* 0x0000000200067825 */ /* 0x000fe200078e0204 */
[----:B------:R-:W-:Y:S01]  /*58ba0*/  ISETP.GE.AND P1, PT, R76, UR10, PT ;  /* 0x0000000a4c007c0c */ /* 0x000fe2000bf26270 */
[----:B------:R-:W1:Y:S01]  /*58bb0*/  LDCU UR48, c[0x0][0x398] ;  /* 0x00007300ff3077ac */ /* 0x000e620008000800 */
[----:B------:R-:W4:Y:S01]  /*58bc0*/  LDL.LU R76, [R1+0x174c] ;  /* 0x00174c00014c7983 */ /* 0x000f220000300800 */
[----:B------:R-:W-:Y:S01]  /*58bd0*/  VIADD R0, R0, UR28 ;  /* 0x0000001c00007c36 */ /* 0x000fe20008000000 */
[----:B------:R-:W-:Y:S01]  /*58be0*/  ISETP.LT.AND P4, PT, R77, UR49, !P4 ;  /* 0x000000314d007c0c */ /* 0x000fe2000e781270 */
[----:B------:R-:W1:Y:S01]  /*58bf0*/  LDCU UR10, c[0x0][0x39c] ;  /* 0x00007380ff0a77ac */ /* 0x000e620008000800 */
[----:B------:R1:W-:Y:S01]  /*58c00*/  @P6 STG.E.U16 desc[UR20][R6.64], R70 ;  /* 0x0000004606006986 */ /* 0x0003e2000c101514 */
[----:B0-----:R-:W-:-:S03]  /*58c10*/  PRMT R72, R81, 0x7610, R72 ;  /* 0x0000761051487816 */ /* 0x001fc60000000048 */
[----:B------:R-:W4:Y:S04]  /*58c20*/  LDL.S16 R84, [R1+0x1b0] ;  /* 0x0001b00001547983 */ /* 0x000f280000100600 */
[----:B------:R-:W4:Y:S01]  /*58c30*/  LDL.LU R81, [R1+0x1614] ;  /* 0x0016140001517983 */ /* 0x000f220000300800 */
[----:B-1----:R-:W-:-:S05]  /*58c40*/  IMAD.WIDE R70, R0, 0x2, R2 ;  /* 0x0000000200467825 */ /* 0x002fca00078e0202 */
[----:B------:R-:W-:Y:S01]  /*58c50*/  @P5 STG.E.U16 desc[UR20][R70.64], R73 ;  /* 0x0000004946005986 */ /* 0x000fe2000c101514 */
[----:B------:R-:W-:-:S05]  /*58c60*/  IMAD.WIDE R8, R0, 0x2, R4 ;  /* 0x0000000200087825 */ /* 0x000fca00078e0204 */
[----:B------:R4:W-:Y:S01]  /*58c70*/  @P4 STG.E.U16 desc[UR20][R8.64], R72 ;  /* 0x0000004808004986 */ /* 0x0009e2000c101514 */
[----:B---3--:R-:W-:-:S03]  /*58c80*/  ISETP.GE.AND P5, PT, R75, UR45, PT ;  /* 0x0000002d4b007c0c */ /* 0x008fc6000bfa6270 */
[----:B------:R-:W3:Y:S01]  /*58c90*/  LDL.LU.S16 R75, [R1+0x1b2] ;  /* 0x0001b200014b7983 */ /* 0x000ee20000300600 */
[----:B--2---:R-:W-:-:S03]  /*58ca0*/  PRMT R69, R80, 0x7610, R69 ;  /* 0x0000761050457816 */ /* 0x004fc60000000045 */
[----:B------:R-:W2:Y:S01]  /*58cb0*/  LDL.S16 R80, [R1+0x1b4] ;  /* 0x0001b40001507983 */ /* 0x000ea20000100600 */
[----:B----4-:R-:W-:-:S03]  /*58cc0*/  PRMT R8, R74, 0x7610, R8 ;  /* 0x000076104a087816 */ /* 0x010fc60000000008 */
[----:B------:R-:W4:Y:S01]  /*58cd0*/  LDL.LU R74, [R1+0x15f4] ;  /* 0x0015f400014a7983 */ /* 0x000f220000300800 */
[----:B------:R-:W-:Y:S01]  /*58ce0*/  ISETP.LT.AND P6, PT, R78, UR33, !P0 ;  /* 0x000000214e007c0c */ /* 0x000fe2000c7c1270 */
[----:B------:R-:W-:Y:S01]  /*58cf0*/  VIADD R68, R0, UR28 ;  /* 0x0000001c00447c36 */ /* 0x000fe20008000000 */
[C---:B------:R-:W-:Y:S01]  /*58d00*/  ISETP.LT.AND P0, PT, R77.reuse, UR38, !P0 ;  /* 0x000000264d007c0c */ /* 0x040fe2000c701270 */
[----:B------:R-:W2:Y:S01]  /*58d10*/  LDL.LU.S16 R83, [R1+0x1b6] ;  /* 0x0001b60001537983 */ /* 0x000ea20000300600 */
[----:B------:R-:W-:Y:S01]  /*58d20*/  ISETP.LT.AND P4, PT, R78, UR16, !P1 ;  /* 0x000000104e007c0c */ /* 0x000fe2000cf81270 */
[C---:B------:R-:W-:Y:S01]  /*58d30*/  IMAD.WIDE R6, R68.reuse, 0x2, R2 ;  /* 0x0000000244067825 */ /* 0x040fe200078e0202 */
[----:B------:R-:W-:Y:S01]  /*58d40*/  ISETP.LT.AND P1, PT, R77, UR18, !P1 ;  /* 0x000000124d007c0c */ /* 0x000fe2000cf21270 */
[----:B------:R-:W0:Y:S02]  /*58d50*/  LDCU UR33, c[0x0][0x398] ;  /* 0x00007300ff2177ac */ /* 0x000e240008000800 */
[C---:B------:R-:W-:Y:S01]  /*58d60*/  VIADD R0, R68.reuse, UR28 ;  /* 0x0000001c44007c36 */ /* 0x040fe20008000000 */
[----:B------:R-:W1:Y:S03]  /*58d70*/  LDCU UR16, c[0x0][0x398] ;  /* 0x00007300ff1077ac */ /* 0x000e660008000800 */
[----:B------:R0:W-:Y:S01]  /*58d80*/  @P6 STG.E.U16 desc[UR20][R6.64], R69 ;  /* 0x0000004506006986 */ /* 0x0001e2000c101514 */
[----:B------:R-:W1:Y:S01]  /*58d90*/  LDCU UR18, c[0x0][0x398] ;  /* 0x00007300ff1277ac */ /* 0x000e620008000800 */
[----:B0-----:R-:W-:Y:S01]  /*58da0*/  IMAD.WIDE R6, R68, 0x2, R4 ;  /* 0x0000000244067825 */ /* 0x001fe200078e0204 */
[----:B------:R-:W-:-:S02]  /*58db0*/  PRMT R69, R82, 0x7610, R69 ;  /* 0x0000761052457816 */ /* 0x000fc40000000045 */
[----:B------:R-:W-:Y:S01]  /*58dc0*/  PRMT R68, R79, 0x7610, R68 ;  /* 0x000076104f447816 */ /* 0x000fe20000000044 */
[----:B------:R-:W2:Y:S04]  /*58dd0*/  LDL.LU R82, [R1+0x1860] ;  /* 0x0018600001527983 */ /* 0x000ea80000300800 */
[----:B------:R0:W-:Y:S01]  /*58de0*/  @P0 STG.E.U16 desc[UR20][R6.64], R8 ;  /* 0x0000000806000986 */ /* 0x0001e2000c101514 */
[----:B------:R-:W-:-:S03]  /*58df0*/  ISETP.GE.AND P0, PT, R76, UR47, PT ;  /* 0x0000002f4c007c0c */ /* 0x000fc6000bf06270 */
[----:B------:R-:W2:Y:S04]  /*58e00*/  LDL.S16 R79, [R1+0x1b8] ;  /* 0x0001b800014f7983 */ /* 0x000ea80000100600 */
[----:B------:R-:W2:Y:S01]  /*58e10*/  LDL.LU R76, [R1+0x1868] ;  /* 0x00186800014c7983 */ /* 0x000ea20000300800 */
[----:B------:R-:W-:Y:S01]  /*58e20*/  ISETP.LT.AND P6, PT, R78, UR31, !P5 ;  /* 0x0000001f4e007c0c */ /* 0x000fe2000efc1270 */
[----:B------:R-:W1:Y:S01]  /*58e30*/  LDCU UR31, c[0x0][0x398] ;  /* 0x00007300ff1f77ac */ /* 0x000e620008000800 */
[----:B0-----:R-:W-:-:S04]  /*58e40*/  IMAD.WIDE R8, R0, 0x2, R2 ;  /* 0x0000000200087825 */ /* 0x001fc800078e0202 */
[C---:B------:R-:W-:Y:S01]  /*58e50*/  IMAD.WIDE R6, R0.reuse, 0x2, R4 ;  /* 0x0000000200067825 */ /* 0x040fe200078e0204 */
[----:B------:R-:W-:Y:S01]  /*58e60*/  IADD3 R0, PT, PT, R0, UR28, RZ ;  /* 0x0000001c00007c10 */ /* 0x000fe2000fffe0ff */
[----:B------:R0:W-:Y:S04]  /*58e70*/  @P4 STG.E.U16 desc[UR20][R8.64], R69 ;  /* 0x0000004508004986 */ /* 0x0001e8000c101514 */
[----:B------:R1:W-:Y:S01]  /*58e80*/  @P1 STG.E.U16 desc[UR20][R6.64], R68 ;  /* 0x0000004406001986 */ /* 0x0003e2000c101514 */
[----:B------:R-:W-:Y:S01]  /*58e90*/  ISETP.GE.AND P1, PT, R81, UR36, PT ;  /* 0x0000002451007c0c */ /* 0x000fe2000bf26270 */
[----:B------:R-:W2:Y:S01]  /*58ea0*/  LDCU UR36, c[0x0][0x398] ;  /* 0x00007300ff2477ac */ /* 0x000ea20008000800 */
[----:B0-----:R-:W-:Y:S01]  /*58eb0*/  PRMT R8, R84, 0x7610, R8 ;  /* 0x0000761054087816 */ /* 0x001fe20000000008 */
[----:B-1----:R-:W-:-:S05]  /*58ec0*/  IMAD.WIDE R6, R0, 0x2, R2 ;  /* 0x0000000200067825 */ /* 0x002fca00078e0202 */
[----:B------:R0:W-:Y:S01]  /*58ed0*/  @P6 STG.E.U16 desc[UR20][R6.64], R8 ;  /* 0x0000000806006986 */ /* 0x0001e2000c101514 */
[----:B---3--:R-:W-:-:S03]  /*58ee0*/  PRMT R70, R75, 0x7610, R70 ;  /* 0x000076104b467816 */ /* 0x008fc60000000046 */
[----:B------:R-:W3:Y:S04]  /*58ef0*/  LDL.LU.S16 R75, [R1+0x1ba] ;  /* 0x0001ba00014b7983 */ /* 0x000ee80000300600 */
[----:B------:R-:W3:Y:S01]  /*58f00*/  LDL.S16 R81, [R1+0x1bc] ;  /* 0x0001bc0001517983 */ /* 0x000ee20000100600 */
[----:B----4-:R-:W-:-:S03]  /*58f10*/  ISETP.GE.AND P6, PT, R74, UR42, PT ;  /* 0x0000002a4a007c0c */ /* 0x010fc6000bfc6270 */
[----:B------:R-:W4:Y:S01]  /*58f20*/  LDL.LU.S16 R74, [R1+0x1be] ;  /* 0x0001be00014a7983 */ /* 0x000f220000300600 */
[C---:B------:R-:W-:Y:S02]  /*58f30*/  ISETP.LT.AND P5, PT, R77.reuse, UR46, !P5 ;  /* 0x0000002e4d007c0c */ /* 0x040fe4000efa1270 */
[----:B------:R-:W-:Y:S01]  /*58f40*/  ISETP.LT.AND P4, PT, R78, UR29, !P0 ;  /* 0x0000001d4e007c0c */ /* 0x000fe2000c781270 */
[C---:B------:R-:W-:Y:S01]  /*58f50*/  IMAD.WIDE R68, R0.reuse, 0x2, R4 ;  /* 0x0000000200447825 */ /* 0x040fe200078e0204 */
[----:B------:R-:W-:Y:S01]  /*58f60*/  ISETP.LT.AND P0, PT, R77, UR35, !P0 ;  /* 0x000000234d007c0c */ /* 0x000fe2000c701270 */
[----:B------:R-:W1:Y:S02]  /*58f70*/  LDCU UR29, c[0x0][0x398] ;  /* 0x00007300ff1d77ac */ /* 0x000e640008000800 */
[----:B0-----:R-:W-:Y:S01]  /*58f80*/  VIADD R7, R0, UR28 ;  /* 0x0000001c00077c36 */ /* 0x001fe20008000000 */
[----:B--2---:R-:W-:Y:S01]  /*58f90*/  PRMT R6, R80, 0x7610, R6 ;  /* 0x0000761050067816 */ /* 0x004fe20000000006 */
[----:B------:R-:W0:Y:S01]  /*58fa0*/  LDCU UR35, c[0x0][0x398] ;  /* 0x00007300ff2377ac */ /* 0x000e220008000800 */
[----:B------:R-:W2:Y:S01]  /*58fb0*/  LDL.LU R80, [R1+0x185c] ;  /* 0x00185c0001507983 */ /* 0x000ea20000300800 */
[----:B------:R-:W-:-:S03]  /*58fc0*/  IMAD.WIDE R8, R7, 0x2, R2 ;  /* 0x0000000207087825 */ /* 0x000fc600078e0202 */
[----:B------:R1:W-:Y:S04]  /*58fd0*/  @P5 STG.E.U16 desc[UR20][R68.64], R70 ;  /* 0x0000004644005986 */ /* 0x0003e8000c101514 */
[----:B------:R0:W-:Y:S01]  /*58fe0*/  @P4 STG.E.U16 desc[UR20][R8.64], R6 ;  /* 0x0000000608004986 */ /* 0x0001e2000c101514 */
[----:B-1----:R-:W-:Y:S01]  /*58ff0*/  PRMT R70, R83, 0x7610, R70 ;  /* 0x0000761053467816 */ /* 0x002fe20000000046 */
[----:B------:R-:W-:Y:S02]  /*59000*/  IMAD.WIDE R68, R7, 0x2, R4 ;  /* 0x0000000207447825 */ /* 0x000fe400078e0204 */
[----:B------:R-:W2:Y:S04]  /*59010*/  LDL.S16 R83, [R1+0x1c0] ;  /* 0x0001c00001537983 */ /* 0x000ea80000100600 */
[----:B------:R4:W-:Y:S01]  /*59020*/  @P0 STG.E.U16 desc[UR20][R68.64], R70 ;  /* 0x0000004644000986 */ /* 0x0009e2000c101514 */
[----:B------:R-:W-:-:S03]  /*59030*/  PRMT R0, R79, 0x7610, R0 ;  /* 0x000076104f007816 */ /* 0x000fc60000000000 */
[----:B------:R-:W2:Y:S01]  /*59040*/  LDL.LU.S16 R79, [R1+0x1c2] ;  /* 0x0001c200014f7983 */ /* 0x000ea20000300600 */
[----:B------:R-:W-:Y:S02]  /*59050*/  ISETP.GE.AND P0, PT, R76, UR30, PT ;  /* 0x0000001e4c007c0c */ /* 0x000fe4000bf06270 */
[----:B---3--:R-:W-:Y:S01]  /*59060*/  PRMT R72, R75, 0x7610, R72 ;  /* 0x000076104b487816 */ /* 0x008fe20000000048 */
[----:B------:R-:W3:Y:S01]  /*59070*/  LDL.S16 R76, [R1+0x1c4] ;  /* 0x0001c400014c7983 */ /* 0x000ee20000100600 */
[----:B------:R-:W-:Y:S01]  /*59080*/  ISETP.LT.AND P5, PT, R78, UR26, !P1 ;  /* 0x0000001a4e007c0c */ /* 0x000fe2000cfa1270 */
[----:B0-----:R-:W-:Y:S01]  /*59090*/  VIADD R6, R7, UR28 ;  /* 0x0000001c07067c36 */ /* 0x001fe20008000000 */
[----:B------:R-:W-:Y:S01]  /*590a0*/  PRMT R71, R81, 0x7610, R71 ;  /* 0x0000761051477816 */ /* 0x000fe20000000047 */
[----:B------:R-:W3:Y:S01]  /*590b0*/  LDL.LU R75, [R1+0x1864] ;  /* 0x00186400014b7983 */ /* 0x000ee20000300800 */
[----:B------:R-:W-:Y:S02]  /*590c0*/  ISETP.GE.AND P4, PT, R82, UR12, PT ;  /* 0x0000000c52007c0c */ /* 0x000fe4000bf86270 */
[----:B----4-:R-:W-:Y:S01]  /*590d0*/  PRMT R70, R74, 0x7610, R70 ;  /* 0x000076104a467816 */ /* 0x010fe20000000046 */
[----:B------:R-:W-:Y:S01]  /*590e0*/  IMAD.WIDE R8, R6, 0x2, R2 ;  /* 0x0000000206087825 */ /* 0x000fe200078e0202 */
[----:B------:R-:W4:Y:S01]  /*590f0*/  LDL.LU.S16 R74, [R1+0x1c6] ;  /* 0x0001c600014a7983 */ /* 0x000f220000300600 */
[C---:B------:R-:W-:Y:S01]  /*59100*/  ISETP.LT.AND P1, PT, R77.reuse, UR37, !P1 ;  /* 0x000000254d007c0c */ /* 0x040fe2000cf21270 */
[----:B------:R-:W0:Y:S03]  /*59110*/  LDCU UR12, c[0x0][0x39c] ;  /* 0x00007380ff0c77ac */ /* 0x000e260008000800 */
[----:B------:R1:W-:Y:S01]  /*59120*/  @P5 STG.E.U16 desc[UR20][R8.64], R0 ;  /* 0x0000000008005986 */ /* 0x0003e2000c101514 */
[----:B------:R-:W-:Y:S01]  /*59130*/  ISETP.LT.AND P5, PT, R78, UR22, !P6 ;  /* 0x000000164e007c0c */ /* 0x000fe2000f7a1270 */
[C---:B------:R-:W-:Y:S01]  /*59140*/  IMAD.WIDE R68, R6.reuse, 0x2, R4 ;  /* 0x0000000206447825 */ /* 0x040fe200078e0204 */
[----:B------:R-:W-:Y:S01]  /*59150*/  ISETP.LT.AND P6, PT, R77, UR41, !P6 ;  /* 0x000000294d007c0c */ /* 0x000fe2000f7c1270 */
[----:B------:R-:W4:Y:S01]  /*59160*/  LDL.S16 R82, [R1+0x1c8] ;  /* 0x0001c80001527983 */ /* 0x000f220000100600 */
[----:B------:R-:W0:Y:S03]  /*59170*/  LDCU UR26, c[0x0][0x398] ;  /* 0x00007300ff1a77ac */ /* 0x000e260008000800 */
[----:B------:R-:W4:Y:S01]  /*59180*/  LDL.LU.S16 R81, [R1+0x1ca] ;  /* 0x0001ca0001517983 */ /* 0x000f220000300600 */
[----:B------:R-:W0:Y:S01]  /*59190*/  LDCU UR22, c[0x0][0x398] ;  /* 0x00007300ff1677ac */ /* 0x000e220008000800 */
[----:B-1----:R-:W-:Y:S01]  /*591a0*/  VIADD R0, R6, UR28 ;  /* 0x0000001c06007c36 */ /* 0x002fe20008000000 */
[----:B------:R-:W1:Y:S03]  /*591b0*/  LDCU UR30, c[0x0][0x398] ;  /* 0x00007300ff1e77ac */ /* 0x000e660008000800 */
[----:B------:R-:W-:Y:S01]  /*591c0*/  IMAD.WIDE R8, R0, 0x2, R2 ;  /* 0x0000000200087825 */ /* 0x000fe200078e0202 */
[----:B------:R0:W-:Y:S01]  /*591d0*/  @P1 STG.E.U16 desc[UR20][R68.64], R72 ;  /* 0x0000004844001986 */ /* 0x0001e2000c101514 */
[----:B--2---:R-:W-:Y:S01]  /*591e0*/  ISETP.GE.AND P1, PT, R80, UR24, PT ;  /* 0x0000001850007c0c */ /* 0x004fe2000bf26270 */
[----:B------:R-:W2:Y:S02]  /*591f0*/  LDCU UR24, c[0x0][0x398] ;  /* 0x00007300ff1877ac */ /* 0x000ea40008000800 */
[----:B------:R1:W-:Y:S01]  /*59200*/  @P5 STG.E.U16 desc[UR20][R8.64], R71 ;  /* 0x0000004708005986 */ /* 0x0003e2000c101514 */
[----:B------:R-:W-:Y:S01]  /*59210*/  ISETP.LT.AND P5, PT, R78, UR32, !P4 ;  /* 0x000000204e007c0c */ /* 0x000fe2000e7a1270 */
[C---:B------:R-:W-:Y:S01]  /*59220*/  IMAD.WIDE R6, R0.reuse, 0x2, R4 ;  /* 0x0000000200067825 */ /* 0x040fe200078e0204 */
[----:B------:R-:W-:Y:S01]  /*59230*/  PRMT R73, R83, 0x7610, R73 ;  /* 0x0000761053497816 */ /* 0x000fe20000000049 */
[----:B------:R-:W2:Y:S01]  /*59240*/  LDL.LU R80, [R1+0x1600] ;  /* 0x0016000001507983 */ /* 0x000ea20000300800 */
[----:B------:R-:W2:Y:S01]  /*59250*/  LDCU UR32, c[0x0][0x398] ;  /* 0x00007300ff2077ac */ /* 0x000ea20008000800 */
[----:B------:R-:W-:-:S02]  /*59260*/  VIADD R0, R0, UR28 ;  /* 0x0000001c00007c36 */ /* 0x000fc40008000000 */
[----:B------:R-:W2:Y:S01]  /*59270*/  LDL.S16 R84, [R1+0x1cc] ;  /* 0x0001cc0001547983 */ /* 0x000ea20000100600 */
[----:B------:R-:W2:Y:S01]  /*59280*/  LDCU UR37, c[0x0][0x398] ;  /* 0x00007300ff2577ac */ /* 0x000ea20008000800 */
[----:B0-----:R-:W-:Y:S02]  /*59290*/  PRMT R72, R79, 0x7610, R72 ;  /* 0x000076104f487816 */ /* 0x001fe40000000048 */
[----:B------:R-:W2:Y:S01]  /*592a0*/  LDL.LU R79, [R1+0x1604] ;  /* 0x00160400014f7983 */ /* 0x000ea20000300800 */
[----:B------:R-:W-:-:S03]  /*592b0*/  ISETP.LT.AND P4, PT, R77, UR44, !P4 ;  /* 0x0000002c4d007c0c */ /* 0x000fc6000e781270 */
[----:B------:R0:W-:Y:S01]  /*592c0*/  @P6 STG.E.U16 desc[UR20][R6.64], R70 ;  /* 0x0000004606006986 */ /* 0x0001e2000c101514 */
[----:B-1----:R-:W-:-:S04]  /*592d0*/  IMAD.WIDE R8, R0, 0x2, R4 ;  /* 0x0000000200087825 */ /* 0x002fc800078e0204 */
[----:B0-----:R-:W-:-:S05]  /*592e0*/  IMAD.WIDE R70, R0, 0x2, R2 ;  /* 0x0000000200467825 */ /* 0x001fca00078e0202 */
[----:B------:R-:W-:Y:S04]  /*592f0*/  @P5 STG.E.U16 desc[UR20][R70.64], R73 ;  /* 0x0000004946005986 */ /* 0x000fe8000c101514 */
[----:B------:R4:W-:Y:S01]  /*59300*/  @P4 STG.E.U16 desc[UR20][R8.64], R72 ;  /* 0x0000004808004986 */ /* 0x0009e2000c101514 */
[----:B---3--:R-:W-:-:S03]  /*59310*/  PRMT R69, R76, 0x7610, R69 ;  /* 0x000076104c457816 */ /* 0x008fc60000000045 */
[----:B------:R-:W3:Y:S01]  /*59320*/  LDL.LU.S16 R76, [R1+0x1ce] ;  /* 0x0001ce00014c7983 */ /* 0x000ee20000300600 */
[----:B------:R-:W-:Y:S01]  /*59330*/  ISETP.GE.AND P5, PT, R75, UR4, PT ;  /* 0x000000044b007c0c */ /* 0x000fe2000bfa6270 */
[----:B------:R-:W-:Y:S02]  /*59340*/  VIADD R68, R0, UR28 ;  /* 0x0000001c00447c36 */ /* 0x000fe40008000000 */
[----:B------:R-:W3:Y:S01]  /*59350*/  LDL.S16 R75, [R1+0x1d0] ;  /* 0x0001d000014b7983 */ /* 0x000ee20000100600 */
[----:B----4-:R-:W-:Y:S01]  /*59360*/  PRMT R8, R74, 0x7610, R8 ;  /* 0x000076104a087816 */ /* 0x010fe20000000008 */
[----:B------:R-:W0:Y:S02]  /*59370*/  LDCU UR4, c[0x0][0x39c] ;  /* 0x00007380ff0477ac */ /* 0x000e240008000800 */
[----:B------:R-:W4:Y:S01]  /*59380*/  LDL.LU R74, [R1+0x15f8] ;  /* 0x0015f800014a7983 */ /* 0x000f220000300800 */
[----:B------:R-:W-:Y:S02]  /*59390*/  ISETP.LT.AND P6, PT, R78, UR40, !P0 ;  /* 0x000000284e007c0c */ /* 0x000fe4000c7c1270 */
[C---:B------:R-:W-:Y:S01]  /*593a0*/  ISETP.LT.AND P0, PT, R77.reuse, UR50, !P0 ;  /* 0x000000324d007c0c */ /* 0x040fe2000c701270 */
[----:B------:R-:W-:Y:S01]  /*593b0*/  IMAD.WIDE R6, R68, 0x2, R2 ;  /* 0x0000000244067825 */ /* 0x000fe200078e0202 */
[----:B------:R-:W-:Y:S01]  /*593c0*/  ISETP.LT.AND P4, PT, R78, UR34, !P1 ;  /* 0x000000224e007c0c */ /* 0x000fe2000cf81270 */
[----:B------:R-:W4:Y:S01]  /*593d0*/  LDL.LU.S16 R83, [R1+0x1d2] ;  /* 0x0001d20001537983 */ /* 0x000f220000300600 */
[----:B------:R-:W-:Y:S01]  /*593e0*/  ISETP.LT.AND P1, PT, R77, UR39, !P1 ;  /* 0x000000274d007c0c */ /* 0x000fe2000cf21270 */
[----:B------:R-:W-:Y:S01]  /*593f0*/  VIADD R0, R68, UR28 ;  /* 0x0000001c44007c36 */ /* 0x000fe20008000000 */
[----:B------:R-:W1:Y:S05]  /*59400*/  LDCU UR34, c[0x0][0x398] ;  /* 0x00007300ff2277ac */ /* 0x000e6a0008000800 */
[----:B------:R0:W-:Y:S01]  /*59410*/  @P6 STG.E.U16 desc[UR20][R6.64], R69 ;  /* 0x0000004506006986 */ /* 0x0001e2000c101514 */
[----:B------:R-:W-:Y:S01]  /*59420*/  ISETP.LT.AND P6, PT, R78, UR43, !P5 ;  /* 0x0000002b4e007c0c */ /* 0x000fe2000efc1270 */
[----:B0-----:R-:W-:Y:S01]  /*59430*/  IMAD.WIDE R6, R68, 0x2, R4 ;  /* 0x0000000244067825 */ /* 0x001fe200078e0204 */
[----:B------:R-:W-:-:S02]  /*59440*/  PRMT R69, R82, 0x7610, R69 ;  /* 0x0000761052457816 */ /* 0x000fc40000000045 */
[----:B------:R-:W-:Y:S01]  /*59450*/  PRMT R68, R81, 0x7610, R68 ;  /* 0x0000761051447816 */ /* 0x000fe20000000044 */
[----:B------:R-:W4:Y:S04]  /*59460*/  LDL.LU R82, [R1+0x15fc] ;  /* 0x0015fc0001527983 */ /* 0x000f280000300800 */
[----:B------:R0:W-:Y:S01]  /*59470*/  @P0 STG.E.U16 desc[UR20][R6.64], R8 ;  /* 0x0000000806000986 */ /* 0x0001e2000c101514 */
[----:B--2---:R-:W-:Y:S01]  /*59480*/  ISETP.GE.AND P0, PT, R80, UR6, PT ;  /* 0x0000000650007c0c */ /* 0x004fe2000bf06270 */
[----:B------:R-:W2:Y:S02]  /*59490*/  LDCU UR6, c[0x0][0x39c] ;  /* 0x00007380ff0677ac */ /* 0x000ea40008000800 */
[----:B------:R-:W2:Y:S04]  /*594a0*/  LDL.S16 R81, [R1+0x1d4] ;  /* 0x0001d40001517983 */ /* 0x000ea80000100600 */
[----:B------:R-:W2:Y:S01]  /*594b0*/  LDL.LU R80, [R1+0x1870] ;  /* 0x0018700001507983 */ /* 0x000ea20000300800 */
[----:B0-----:R-:W-:-:S04]  /*594c0*/  IMAD.WIDE R8, R0, 0x2, R2 ;  /* 0x0000000200087825 */ /* 0x001fc800078e0202 */
[C---:B------:R-:W-:Y:S01]  /*594d0*/  IMAD.WIDE R6, R0.reuse, 0x2, R4 ;  /* 0x0000000200067825 */ /* 0x040fe200078e0204 */
[----:B------:R0:W-:Y:S03]  /*594e0*/  @P4 STG.E.U16 desc[UR20][R8.64], R69 ;  /* 0x0000004508004986 */ /* 0x0001e6000c101514 */
[----:B------:R-:W-:Y:S01]  /*594f0*/  VIADD R0, R0, UR28 ;  /* 0x0000001c00007c36 */ /* 0x000fe20008000000 */
[----:B------:R1:W-:Y:S01]  /*59500*/  @P1 STG.E.U16 desc[UR20][R6.64], R68 ;  /* 0x0000004406001986 */ /* 0x0003e2000c101514 */
[----:B------:R-:W-:Y:S01]  /*59510*/  ISETP.GE.AND P1, PT, R79, UR7, PT ;  /* 0x000000074f007c0c */ /* 0x000fe2000bf26270 */
[----:B------:R-:W2:Y:S01]  /*59520*/  LDCU UR7, c[0x0][0x39c] ;  /* 0x00007380ff0777ac */ /* 0x000ea20008000800 */
[----:B0-----:R-:W-:Y:S01]  /*59530*/  PRMT R8, R84, 0x7610, R8 ;  /* 0x0000761054087816 */ /* 0x001fe20000000008 */
[----:B-1----:R-:W-:-:S05]  /*59540*/  IMAD.WIDE R6, R0, 0x2, R2 ;  /* 0x0000000200067825 */ /* 0x002fca00078e0202 */
[----:B------:R0:W-:Y:S01]  /*59550*/  @P6 STG.E.U16 desc[UR20][R6.64], R8 ;  /* 0x0000000806006986 */ /* 0x0001e2000c101514 */
[----:B---3--:R-:W-:-:S03]  /*59560*/  PRMT R70, R76, 0x7610, R70 ;  /* 0x000076104c467816 */ /* 0x008fc60000000046 */
[----:B------:R-:W3:Y:S01]  /*59570*/  LDL.LU.S16 R76, [R1+0x1d6] ;  /* 0x0001d600014c7983 */ /* 0x000ee20000300600 */
[----:B0-----:R-:W-:-:S03]  /*59580*/  PRMT R6, R75, 0x7610, R6 ;  /* 0x000076104b067816 */ /* 0x001fc60000000006 */
[----:B------:R-:W3:Y:S04]  /*59590*/  LDL.S16 R79, [R1+0x1d8] ;  /* 0x0001d800014f7983 */ /* 0x000ee80000100600 */
[----:B------:R-:W3:Y:S01]  /*595a0*/  LDL.LU.S16 R75, [R1+0x1da] ;  /* 0x0001da00014b7983 */ /* 0x000ee20000300600 */
[----:B----4-:R-:W-:Y:S02]  /*595b0*/  ISETP.GE.AND P6, PT, R74, UR8, PT ;  /* 0x000000084a007c0c */ /* 0x010fe4000bfc6270 */
[----:B------:R-:W-:Y:S01]  /*595c0*/  ISETP.LT.AND P5, PT, R77, UR51, !P5 ;  /* 0x000000334d007c0c */ /* 0x000fe2000efa1270 */
[----:B------:R-:W4:Y:S01]  /*595d0*/  LDL.LU R74, [R1+0x186c] ;  /* 0x00186c00014a7983 */ /* 0x000f220000300800 */
[----:B------:R-:W-:Y:S01]  /*595e0*/  ISETP.LT.AND P4, PT, R78, UR48, !P0 ;  /* 0x000000304e007c0c */ /* 0x000fe2000c781270 */
[C---:B------:R-:W-:Y:S01]  /*595f0*/  VIADD R7, R0.reuse, UR28 ;  /* 0x0000001c00077c36 */ /* 0x040fe20008000000 */
[----:B------:R-:W0:Y:S01]  /*59600*/  LDCU UR8, c[0x0][0x39c] ;  /* 0x00007380ff0877ac */ /* 0x000e220008000800 */
[----:B------:R-:W-:-:S04]  /*59610*/  IMAD.WIDE R68, R0, 0x2, R4 ;  /* 0x0000000200447825 */ /* 0x000fc800078e0204 */
[----:B------:R-:W-:Y:S01]  /*59620*/  IMAD.WIDE R8, R7, 0x2, R2 ;  /* 0x0000000207087825 */ /* 0x000fe200078e0202 */
[----:B------:R-:W-:Y:S01]  /*59630*/  ISETP.LT.AND P0, PT, R77, UR33, !P0 ;  /* 0x000000214d007c0c */ /* 0x000fe2000c701270 */
[----:B------:R-:W1:Y:S02]  /*59640*/  LDCU UR33, c[0x0][0x398] ;  /* 0x00007300ff2177ac */ /* 0x000e640008000800 */
[----:B------:R0:W-:Y:S04]  /*59650*/  @P5 STG.E.U16 desc[UR20][R68.64], R70 ;  /* 0x0000004644005986 */ /* 0x0001e8000c101514 */
[----:B------:R1:W-:Y:S01]  /*59660*/  @P4 STG.E.U16 desc[UR20][R8.64], R6 ;  /* 0x0000000608004986 */ /* 0x0003e2000c101514 */
[----:B0-----:R-:W-:-:S03]  /*59670*/  PRMT R70, R83, 0x7610, R70 ;  /* 0x0000761053467816 */ /* 0x001fc60000000046 */
[----:B------:R-:W4:Y:S01]  /*59680*/  LDL.S16 R83, [R1+0x1dc] ;  /* 0x0001dc0001537983 */ /* 0x000f220000100600 */
[----:B------:R-:W-:Y:S01]  /*59690*/  ISETP.GE.AND P4, PT, R82, UR10, PT ;  /* 0x0000000a52007c0c */ /* 0x000fe2000bf86270 */
[----:B------:R-:W-:Y:S01]  /*596a0*/  IMAD.WIDE R68, R7, 0x2, R4 ;  /* 0x0000000207447825 */ /* 0x000fe200078e0204 */
[----:B------:R-:W-:Y:S01]  /*596b0*/  ISETP.LT.AND P5, PT, R78, UR16, !P1 ;  /* 0x000000104e007c0c */ /* 0x000fe2000cfa1270 */
[----:B------:R-:W4:Y:S01]  /*596c0*/  LDL.LU.S16 R82, [R1+0x1de] ;  /* 0x0001de0001527983 */ /* 0x000f220000300600 */
[----:B--2---:R-:W-:Y:S01]  /*596d0*/  PRMT R0, R81, 0x7610, R0 ;  /* 0x0000761051007816 */ /* 0x004fe20000000000 */
[----:B-1----:R-:W-:Y:S02]  /*596e0*/  VIADD R6, R7, UR28 ;  /* 0x0000001c07067c36 */ /* 0x002fe40008000000 */
[----:B------:R-:W2:Y:S01]  /*596f0*/  LDL.S16 R81, [R1+0x1e0] ;  /* 0x0001e00001517983 */ /* 0x000ea20000100600 */
[----:B------:R-:W-:Y:S01]  /*59700*/  ISETP.LT.AND P1, PT, R77, UR18, !P1 ;  /* 0x000000124d007c0c */ /* 0x000fe2000cf21270 */
[----:B------:R-:W0:Y:S02]  /*59710*/  LDCU UR10, c[0x0][0x39c] ;  /* 0x00007380ff0a77ac */ /* 0x000e240008000800 */
[----:B------:R1:W-:Y:S01]  /*59720*/  @P0 STG.E.U16 desc[UR20][R68.64], R70 ;  /* 0x0000004644000986 */ /* 0x0003e2000c101514 */
[----:B------:R-:W-:Y:S01]  /*59730*/  IMAD.WIDE R8, R6, 0x2, R2 ;  /* 0x0000000206087825 */ /* 0x000fe200078e0202 */
[----:B------:R-:W-:Y:S01]  /*59740*/  ISETP.GE.AND P0, PT, R80, UR12, PT ;  /* 0x0000000c50007c0c */ /* 0x000fe2000bf06270 */
[----:B------:R-:W0:Y:S03]  /*59750*/  LDCU UR16, c[0x0][0x398] ;  /* 0x00007300ff1077ac */ /* 0x000e260008000800 */
[----:B------:R0:W-:Y:S01]  /*59760*/  @P5 STG.E.U16 desc[UR20][R8.64], R0 ;  /* 0x0000000008005986 */ /* 0x0001e2000c101514 */
[----:B------:R-:W0:Y:S01]  /*59770*/  LDCU UR18, c[0x0][0x398] ;  /* 0x00007300ff1277ac */ /* 0x000e220008000800 */
[----:B-1----:R-:W-:Y:S01]  /*59780*/  IMAD.WIDE R68, R6, 0x2, R4 ;  /* 0x0000000206447825 */ /* 0x002fe200078e0204 */
[----:B---3--:R-:W-:Y:S01]  /*59790*/  PRMT R72, R76, 0x7610, R72 ;  /* 0x000076104c487816 */ /* 0x008fe20000000048 */
[----:B------:R-:W1:Y:S01]  /*597a0*/  LDCU UR12, c[0x0][0x398] ;  /* 0x00007300ff0c77ac */ /* 0x000e620008000800 */
[----:B------:R-:W3:Y:S01]  /*597b0*/  LDL.LU R76, [R1+0x1874] ;  /* 0x00187400014c7983 */ /* 0x000ee20000300800 */
[----:B------:R-:W-:-:S03]  /*597c0*/  PRMT R70, R75, 0x7610, R70 ;  /* 0x000076104b467816 */ /* 0x000fc60000000046 */
[----:B------:R-:W3:Y:S01]  /*597d0*/  LDL.LU.S16 R75, [R1+0x1e2] ;  /* 0x0001e200014b7983 */ /* 0x000ee20000300600 */
[----:B------:R-:W-:-:S03]  /*597e0*/  PRMT R71, R79, 0x7610, R71 ;  /* 0x000076104f477816 */ /* 0x000fc60000000047 */
[----:B------:R-:W-:Y:S04]  /*597f0*/  @P1 STG.E.U16 desc[UR20][R68.64], R72 ;  /* 0x0000004844001986 */ /* 0x000fe8000c101514 */
[----:B------:R-:W3:Y:S04]  /*59800*/  LDL.S16 R80, [R1+0x1e4] ;  /* 0x0001e40001507983 */ /* 0x000ee80000100600 */
[----:B------:R-:W3:Y:S01]  /*59810*/  LDL.LU.S16 R79, [R1+0x1e6] ;  /* 0x0001e600014f7983 */ /* 0x000ee20000300600 */
[----:B----4-:R-:W-:Y:S01]  /*59820*/  ISETP.GE.AND P1, PT, R74, UR14, PT ;  /* 0x0000000e4a007c0c */ /* 0x010fe2000bf26270 */
[----:B0-----:R-:W-:-:S02]  /*59830*/  VIADD R0, R6, UR28 ;  /* 0x0000001c06007c36 */ /* 0x001fc40008000000 */
[----:B------:R-:W4:Y:S01]  /*59840*/  LDL.LU R74, [R1+0x1878] ;  /* 0x00187800014a7983 */ /* 0x000f220000300800 */
[----:B------:R-:W-:Y:S01]  /*59850*/  ISETP.LT.AND P5, PT, R78, UR31, !P6 ;  /* 0x0000001f4e007c0c */ /* 0x000fe2000f7a1270 */
[----:B------:R-:W0:Y:S01]  /*59860*/  LDCU UR14, c[0x0][0x398] ;  /* 0x00007300ff0e77ac */ /* 0x000e220008000800 */
[----:B------:R-:W-:Y:S01]  /*59870*/  ISETP.LT.AND P6, PT, R77, UR29, !P6 ;  /* 0x0000001d4d007c0c */ /* 0x000fe2000f7c1270 */
[C---:B------:R-:W-:Y:S01]  /*59880*/  IMAD.WIDE R8, R0.reuse, 0x2, R2 ;  /* 0x0000000200087825 */ /* 0x040fe200078e0202 */
[----:B------:R-:W4:Y:S01]  /*59890*/  LDL.S16 R84, [R1+0x1e8] ;  /* 0x0001e80001547983 */ /* 0x000f220000100600 */
[----:B------:R-:W0:Y:S02]  /*598a0*/  LDCU UR29, c[0x0][0x398] ;  /* 0x00007300ff1d77ac */ /* 0x000e240008000800 */
[----:B------:R-:W-:-:S06]  /*598b0*/  IMAD.WIDE R6, R0, 0x2, R4 ;  /* 0x0000000200067825 */ /* 0x000fcc00078e0204 */
[----:B------:R-:W-:Y:S01]  /*598c0*/  @P5 STG.E.U16 desc[UR20][R8.64], R71 ;  /* 0x0000004708005986 */ /* 0x000fe2000c101514 */
[----:B------:R-:W-:Y:S01]  /*598d0*/  ISETP.LT.AND P5, PT, R78, UR26, !P4 ;  /* 0x0000001a4e007c0c */ /* 0x000fe2000e7a1270 */
[----:B------:R-:W-:Y:S02]  /*598e0*/  VIADD R0, R0, UR28 ;  /* 0x0000001c00007c36 */ /* 0x000fe40008000000 */
[----:B------:R0:W-:Y:S01]  /*598f0*/  @P6 STG.E.U16 desc[UR20][R6.64], R70 ;  /* 0x0000004606006986 */ /* 0x0001e2000c101514 */
[----:B------:R-:W-:Y:S01]  /*59900*/  ISETP.LT.AND P4, PT, R77, UR35, !P4 ;  /* 0x000000234d007c0c */ /* 0x000fe2000e781270 */
[----:B------:R-:W1:Y:S01]  /*59910*/  LDCU UR26, c[0x0][0x398] ;  /* 0x00007300ff1a77ac */ /* 0x000e620008000800 */
[----:B------:R-:W-:Y:S01]  /*59920*/  PRMT R73, R83, 0x7610, R73 ;  /* 0x0000761053497816 */ /* 0x000fe20000000049 */
[----:B0-----:R-:W-:Y:S01]  /*59930*/  IMAD.WIDE R70, R0, 0x2, R2 ;  /* 0x0000000200467825 */ /* 0x001fe200078e0202 */
[----:B------:R-:W-:Y:S01]  /*59940*/  ISETP.LT.AND P6, PT, R78, UR22, !P0 ;  /* 0x000000164e007c0c */ /* 0x000fe2000c7c1270 */
[----:B------:R-:W4:Y:S04]  /*59950*/  LDL.LU R83, [R1+0x1608] ;  /* 0x0016080001537983 */ /* 0x000f280000300800 */
[----:B------:R-:W-:Y:S01]  /*59960*/  @P5 STG.E.U16 desc[UR20][R70.64], R73 ;  /* 0x0000004946005986 */ /* 0x000fe2000c101514 */
[----:B------:R-:W-:Y:S01]  /*59970*/  VIADD R68, R0, UR28 ;  /* 0x0000001c00447c36 */ /* 0x000fe20008000000 */
[----:B------:R-:W-:Y:S01]  /*59980*/  PRMT R72, R82, 0x7610, R72 ;  /* 0x0000761052487816 */ /* 0x000fe20000000048 */
[----:B------:R-:W-:Y:S01]  /*59990*/  IMAD.WIDE R8, R0, 0x2, R4 ;  /* 0x0000000200087825 */ /* 0x000fe200078e0204 */
[----:B------:R-:W-:Y:S01]  /*599a0*/  ISETP.LT.AND P0, PT, R77, UR24, !P0 ;  /* 0x000000184d007c0c */ /* 0x000fe2000c701270 */
[----:B------:R-:W0:Y:S01]  /*599b0*/  LDCU UR22, c[0x0][0x398] ;  /* 0x00007300ff1677ac */ /* 0x000e220008000800 */
[----:B--2---:R-:W-:Y:S01]  /*599c0*/  PRMT R69, R81, 0x7610, R69 ;  /* 0x0000761051457816 */ /* 0x004fe20000000045 */
[C---:B------:R-:W-:Y:S01]  /*599d0*/  IMAD.WIDE R6, R68.reuse, 0x2, R2 ;  /* 0x0000000244067825 */ /* 0x040fe200078e0202 */
[----:B------:R-:W-:Y:S01]  /*599e0*/  @P4 STG.E.U16 desc[UR20][R8.64], R72 ;  /* 0x0000004808004986 */ /* 0x000fe2000c101514 */
[----:B------:R-:W2:Y:S03]  /*599f0*/  LDCU UR24, c[0x0][0x398] ;  /* 0x00007300ff1877ac */ /* 0x000ea60008000800 */
[----:B------:R0:W-:Y:S01]  /*59a00*/  @P6 STG.E.U16 desc[UR20][R6.64], R69 ;  /* 0x0000004506006986 */ /* 0x0001e2000c101514 */
[----:B------:R-:W-:-:S02]  /*59a10*/  VIADD R0, R68, UR28 ;  /* 0x0000001c44007c36 */ /* 0x000fc40008000000 */
[----:B0-----:R-:W-:Y:S01]  /*59a20*/  IMAD.WIDE R6, R68, 0x2, R4 ;  /* 0x0000000244067825 */ /* 0x001fe200078e0204 */
[----:B---3--:R-:W-:Y:S01]  /*59a30*/  ISETP.GE.AND P5, PT, R76, UR4, PT ;  /* 0x000000044c007c0c */ /* 0x008fe2000bfa6270 */
[----:B------:R-:W0:Y:S01]  /*59a40*/  LDCU UR4, c[0x0][0x39c] ;  /* 0x00007380ff0477ac */ /* 0x000e220008000800 */
[----:B------:R-:W3:Y:S04]  /*59a50*/  LDL.LU.S16 R76, [R1+0x1ea] ;  /* 0x0001ea00014c7983 */ /* 0x000ee80000300600 */
[----:B------:R-:W2:Y:S01]  /*59a60*/  LDL.S16 R82, [R1+0x1ec] ;  /* 0x0001ec0001527983 */ /* 0x000ea20000100600 */
[----:B------:R-:W-:-:S03]  /*59a70*/  PRMT R8, R75, 0x7610, R8 ;  /* 0x000076104b087816 */ /* 0x000fc60000000008 */
[----:B------:R-:W2:Y:S04]  /*59a80*/  LDL.LU R75, [R1+0x160c] ;  /* 0x00160c00014b7983 */ /* 0x000ea80000300800 */
[----:B------:R-:W2:Y:S01]  /*59a90*/  LDL.LU.S16 R81, [R1+0x1ee] ;  /* 0x0001ee0001517983 */ /* 0x000ea20000300600 */
[----:B------:R-:W-:-:S03]  /*59aa0*/  PRMT R69, R80, 0x7610, R69 ;  /* 0x0000761050457816 */ /* 0x000fc60000000045 */
[----:B------:R0:W-:Y:S01]  /*59ab0*/  @P0 STG.E.U16 desc[UR20][R6.64], R8 ;  /* 0x0000000806000986 */ /* 0x0001e2000c101514 */
[----:B------:R-:W-:-:S03]  /*59ac0*/  PRMT R68, R79, 0x7610, R68 ;  /* 0x000076104f447816 */ /* 0x000fc60000000044 */
[----:B------:R-:W2:Y:S01]  /*59ad0*/  LDL.LU R80, [R1+0x1610] ;  /* 0x0016100001507983 */ /* 0x000ea20000300800 */
[----:B----4-:R-:W-:Y:S01]  /*59ae0*/  ISETP.GE.AND P0, PT, R74, UR6, PT ;  /* 0x000000064a007c0c */ /* 0x010fe2000bf06270 */
[----:B------:R-:W4:Y:S02]  /*59af0*/  LDCU UR6, c[0x0][0x39c] ;  /* 0x00007380ff0677ac */ /* 0x000f240008000800 */
[----:B------:R-:W4:Y:S04]  /*59b00*/  LDL.S16 R79, [R1+0x1f0] ;  /* 0x0001f000014f7983 */ /* 0x000f280000100600 */
[----:B------:R-:W4:Y:S01]  /*59b10*/  LDL.LU R74, [R1+0x15c0] ;  /* 0x0015c000014a7983 */ /* 0x000f220000300800 */
[----:B------:R-:W-:Y:S02]  /*59b20*/  ISETP.LT.AND P4, PT, R78, UR30, !P1 ;  /* 0x0000001e4e007c0c */ /* 0x000fe4000cf81270 */
[----:B------:R-:W-:Y:S01]  /*59b30*/  ISETP.LT.AND P1, PT, R77, UR32, !P1 ;  /* 0x000000204d007c0c */ /* 0x000fe2000cf21270 */
[----:B0-----:R-:W-:Y:S01]  /*59b40*/  IMAD.WIDE R8, R0, 0x2, R2 ;  /* 0x0000000200087825 */ /* 0x001fe200078e0202 */
[----:B------:R-:W-:-:S03]  /*59b50*/  ISETP.LT.AND P6, PT, R78, UR34, !P5 ;  /* 0x000000224e007c0c */ /* 0x000fc6000efc1270 */
[----:B------:R-:W-:Y:S01]  /*59b60*/  IMAD.WIDE R6, R0, 0x2, R4 ;  /* 0x0000000200067825 */ /* 0x000fe200078e0204 */
[----:B------:R-:W-:-:S03]  /*59b70*/  ISETP.LT.AND P5, PT, R77, UR36, !P5 ;  /* 0x000000244d007c0c */ /* 0x000fc6000efa1270 */
[----:B------:R-:W-:Y:S02]  /*59b80*/  VIADD R0, R0, UR28 ;  /* 0x0000001c00007c36 */ /* 0x000fe40008000000 */
[----:B------:R0:W-:Y:S04]  /*59b90*/  @P4 STG.E.U16 desc[UR20][R8.64], R69 ;  /* 0x0000004508004986 */ /* 0x0001e8000c101514 */
[----:B------:R1:W-:Y:S01]  /*59ba0*/  @P1 STG.E.U16 desc[UR20][R6.64], R68 ;  /* 0x0000004406001986 */ /* 0x0003e2000c101514 */
[----:B------:R-:W-:Y:S02]  /*59bb0*/  ISETP.LT.AND P4, PT, R78, UR37, !P0 ;  /* 0x000000254e007c0c */ /* 0x000fe4000c781270 */
[----:B------:R-:W-:Y:S02]  /*59bc0*/  ISETP.LT.AND P0, PT, R77, UR33, !P0 ;  /* 0x000000214d007c0c */ /* 0x000fe4000c701270 */
[----:B0-----:R-:W-:Y:S01]  /*59bd0*/  PRMT R8, R84, 0x7610, R8 ;  /* 0x0000761054087816 */ /* 0x001fe20000000008 */
[C---:B-1----:R-:W-:Y:S01]  /*59be0*/  IMAD.WIDE R6, R0.reuse, 0x2, R2 ;  /* 0x0000000200067825 */ /* 0x042fe200078e0202 */
[----:B------:R-:W-:Y:S01]  /*59bf0*/  ISETP.GE.AND P1, PT, R83, UR7, PT ;  /* 0x0000000753007c0c */ /* 0x000fe2000bf26270 */
[----:B------:R-:W0:Y:S03]  /*59c00*/  LDCU UR7, c[0x0][0x39c] ;  /* 0x00007380ff0777ac */ /* 0x000e260008000800 */
[----:B------:R1:W-:Y:S01]  /*59c10*/  @P6 STG.E.U16 desc[UR20][R6.64], R8 ;  /* 0x0000000806006986 */ /* 0x0003e2000c101514 */
[----:B------:R-:W-:-:S04]  /*59c20*/  IMAD.WIDE R68, R0, 0x2, R4 ;  /* 0x0000000200447825 */ /* 0x000fc800078e0204 */
[----:B-1----:R-:W-:-:S04]  /*59c30*/  VIADD R7, R0, UR28 ;  /* 0x0000001c00077c36 */ /* 0x002fc80008000000 */
[----:B------:R-:W-:Y:S01]  /*59c40*/  IMAD.WIDE R8, R7, 0x2, R2 ;  /* 0x0000000207087825 */ /* 0x000fe200078e0202 */
[----:B---3--:R-:W-:Y:S02]  /*59c50*/  PRMT R70, R76, 0x7610, R70 ;  /* 0x000076104c467816 */ /* 0x008fe40000000046 */
[----:B------:R-:W3:Y:S01]  /*59c60*/  LDL.LU.S16 R76, [R1+0x1f2] ;  /* 0x0001f200014c7983 */ /* 0x000ee20000300600 */
[----:B--2---:R-:W-:-:S03]  /*59c70*/  PRMT R6, R82, 0x7610, R6 ;  /* 0x0000761052067816 */ /* 0x004fc60000000006 */
[----:B------:R-:W2:Y:S01]  /*59c80*/  LDL.S16 R83, [R1+0x1f4] ;  /* 0x0001f40001537983 */ /* 0x000ea20000100600 */
[----:B------:R-:W-:Y:S01]  /*59c90*/  ISETP.GE.AND P6, PT, R75, UR8, PT ;  /* 0x000000084b007c0c */ /* 0x000fe2000bfc6270 */
[----:B------:R-:W1:Y:S02]  /*59ca0*/  LDCU UR8, c[0x0][0x398] ;  /* 0x00007300ff0877ac */ /* 0x000e640008000800 */
[----:B------:R-:W2:Y:S04]  /*59cb0*/  LDL.LU.S16 R82, [R1+0x1f6] ;  /* 0x0001f60001527983 */ /* 0x000ea80000300600 */
[----:B------:R-:W2:Y:S04]  /*59cc0*/  LDL.LU R75, [R1+0x187c] ;  /* 0x00187c00014b7983 */ /* 0x000ea80000300800 */
[----:B------:R0:W-:Y:S04]  /*59cd0*/  @P5 STG.E.U16 desc[UR20][R68.64], R70 ;  /* 0x0000004644005986 */ /* 0x0001e8000c101514 */
[----:B------:R1:W-:Y:S01]  /*59ce0*/  @P4 STG.E.U16 desc[UR20][R8.64], R6 ;  /* 0x0000000608004986 */ /* 0x0003e2000c101514 */
[----:B------:R-:W-:Y:S01]  /*59cf0*/  ISETP.GE.AND P4, PT, R80, UR10, PT ;  /* 0x0000000a50007c0c */ /* 0x000fe2000bf86270 */
[----:B------:R-:W2:Y:S01]  /*59d00*/  LDCU UR10, c[0x0][0x398] ;  /* 0x00007300ff0a77ac */ /* 0x000ea20008000800 */
[----:B0-----:R-:W-:Y:S01]  /*59d10*/  PRMT R70, R81, 0x7610, R70 ;  /* 0x0000761051467816 */ /* 0x001fe20000000046 */
[----:B------:R-:W-:Y:S01]  /*59d20*/  IMAD.WIDE R68, R7, 0x2, R4 ;  /* 0x0000000207447825 */ /* 0x000fe200078e0204 */
[----:B------:R-:W2:Y:S04]  /*59d30*/  LDL.S16 R81, [R1+0x1f8] ;  /* 0x0001f80001517983 */ /* 0x000ea80000100600 */
[----:B------:R0:W-:Y:S01]  /*59d40*/  @P0 STG.E.U16 desc[UR20][R68.64], R70 ;  /* 0x0000004644000986 */ /* 0x0001e2000c101514 */
[----:B----4-:R-:W-:-:S02]  /*59d50*/  ISETP.GE.AND P0, PT, R74, UR4, PT ;  /* 0x000000044a007c0c */ /* 0x010fc4000bf06270 */
[----:B------:R-:W-:Y:S01]  /*59d60*/  ISETP.LT.AND P5, PT, R78, UR16, !P1 ;  /* 0x000000104e007c0c */ /* 0x000fe2000cfa1270 */
[----:B------:R-:W4:Y:S01]  /*59d70*/  LDL.LU.S16 R74, [R1+0x1fa] ;  /* 0x0001fa00014a7983 */ /* 0x000f220000300600 */
[----:B-1----:R-:W-:Y:S01]  /*59d80*/  VIADD R6, R7, UR28 ;  /* 0x0000001c07067c36 */ /* 0x002fe20008000000 */
[----:B------:R-:W-:Y:S01]  /*59d90*/  PRMT R0, R79, 0x7610, R0 ;  /* 0x000076104f007816 */ /* 0x000fe20000000000 */
[----:B------:R-:W1:Y:S01]  /*59da0*/  LDCU UR16, c[0x0][0x398] ;  /* 0x00007300ff1077ac */ /* 0x000e620008000800 */
[----:B------:R-:W4:Y:S01]  /*59db0*/  LDL.S16 R80, [R1+0x1fc] ;  /* 0x0001fc0001507983 */ /* 0x000f220000100600 */
[C---:B------:R-:W-:Y:S01]  /*59dc0*/  IMAD.WIDE R8, R6.reuse, 0x2, R2 ;  /* 0x0000000206087825 */ /* 0x040fe200078e0202 */
[----:B------:R-:W-:Y:S01]  /*59dd0*/  ISETP.LT.AND P1, PT, R77, UR12, !P1 ;  /* 0x0000000c4d007c0c */ /* 0x000fe2000cf21270 */
[----:B------:R-:W1:Y:S01]  /*59de0*/  LDCU UR4, c[0x0][0x39c] ;  /* 0x00007380ff0477ac */ /* 0x000e620008000800 */
[----:B------:R-:W4:Y:S01]  /*59df0*/  LDL.LU R79, [R1+0x1880] ;  /* 0x00188000014f7983 */ /* 0x000f220000300800 */
[----:B0-----:R-:W-:Y:S01]  /*59e00*/  IMAD.WIDE R68, R6, 0x2, R4 ;  /* 0x0000000206447825 */ /* 0x001fe200078e0204 */
[----:B------:R-:W0:Y:S02]  /*59e10*/  LDCU UR12, c[0x0][0x398] ;  /* 0x00007300ff0c77ac */ /* 0x000e240008000800 */
[----:B------:R1:W-:Y:S01]  /*59e20*/  @P5 STG.E.U16 desc[UR20][R8.64], R0 ;  /* 0x0000000008005986 */ /* 0x0003e2000c101514 */
[----:B------:R-:W-:-:S02]  /*59e30*/  ISETP.LT.AND P5, PT, R78, UR14, !P6 ;  /* 0x0000000e4e007c0c */ /* 0x000fc4000f7a1270 */
[----:B------:R-:W-:Y:S01]  /*59e40*/  ISETP.LT.AND P6, PT, R77, UR18, !P6 ;  /* 0x000000124d007c0c */ /* 0x000fe2000f7c1270 */
[----:B------:R-:W0:Y:S01]  /*59e50*/  LDCU UR14, c[0x0][0x398] ;  /* 0x00007300ff0e77ac */ /* 0x000e220008000800 */
[----:B------:R-:W0:Y:S01]  /*59e60*/  LDCU UR18, c[0x0][0x398] ;  /* 0x00007300ff1277ac */ /* 0x000e220008000800 */
[----:B-1----:R-:W-:-:S04]  /*59e70*/  VIADD R0, R6, UR28 ;  /* 0x0000001c06007c36 */ /* 0x002fc80008000000 */
[----:B------:R-:W-:-:S04]  /*59e80*/  IMAD.WIDE R8, R0, 0x2, R2 ;  /* 0x0000000200087825 */ /* 0x000fc800078e0202 */
[----:B------:R-:W-:-:S04]  /*59e90*/  IMAD.WIDE R6, R0, 0x2, R4 ;  /* 0x0000000200067825 */ /* 0x000fc800078e0204 */
[----:B------:R-:W-:Y:S01]  /*59ea0*/  VIADD R0, R0, UR28 ;  /* 0x0000001c00007c36 */ /* 0x000fe20008000000 */
[----:B---3--:R-:W-:Y:S02]  /*59eb0*/  PRMT R72, R76, 0x7610, R72 ;  /* 0x000076104c487816 */ /* 0x008fe40000000048 */
[----:B------:R-:W3:Y:S01]  /*59ec0*/  LDL.LU.S16 R76, [R1+0x1fe] ;  /* 0x0001fe00014c7983 */ /* 0x000ee20000300600 */
[----:B--2---:R-:W-:-:S03]  /*59ed0*/  PRMT R71, R83, 0x7610, R71 ;  /* 0x0000761053477816 */ /* 0x004fc60000000047 */
[----:B------:R1:W-:Y:S01]  /*59ee0*/  @P1 STG.E.U16 desc[UR20][R68.64], R72 ;  /* 0x0000004844001986 */ /* 0x0003e2000c101514 */
[----:B------:R-:W-:-:S03]  /*59ef0*/  PRMT R70, R82, 0x7610, R70 ;  /* 0x0000761052467816 */ /* 0x000fc60000000046 */
[----:B------:R2:W-:Y:S01]  /*59f00*/  @P5 STG.E.U16 desc[UR20][R8.64], R71 ;  /* 0x0000004708005986 */ /* 0x0005e2000c101514 */
[C---:B------:R-:W-:Y:S02]  /*59f10*/  ISETP.LT.AND P5, PT, R78.reuse, UR22, !P4 ;  /* 0x000000164e007c0c */ /* 0x040fe4000e7a1270 */
[----:B------:R-:W-:Y:S01]  /*59f20*/  ISETP.GE.AND P1, PT, R75, UR6, PT ;  /* 0x000000064b007c0c */ /* 0x000fe2000bf26270 */
[----:B------:R0:W-:Y:S01]  /*59f30*/  @P6 STG.E.U16 desc[UR20][R6.64], R70 ;  /* 0x0000004606006986 */ /* 0x0001e2000c101514 */
[----:B------:R-:W-:Y:S01]  /*59f40*/  ISETP.LT.AND P4, PT, R77, UR24, !P4 ;  /* 0x000000184d007c0c */ /* 0x000fe2000e781270 */
[----:B------:R-:W3:Y:S02]  /*59f50*/  LDCU UR6, c[0x0][0x39c] ;  /* 0x00007380ff0677ac */ /* 0x000ee40008000800 */
[----:B------:R-:W3:Y:S01]  /*59f60*/  LDL.LU R75, [R1+0x1888] ;  /* 0x00188800014b7983 */ /* 0x000ee20000300800 */
[----:B------:R-:W-:Y:S01]  /*59f70*/  ISETP.LT.AND P6, PT, R78, UR26, !P0 ;  /* 0x0000001a4e007c0c */ /* 0x000fe2000c7c1270 */
[----:B-1----:R-:W-:-:S02]  /*59f80*/  VIADD R68, R0, UR28 ;  /* 0x0000001c00447c36 */ /* 0x002fc40008000000 */
[----:B--2---:R-:W-:-:S04]  /*59f90*/  IMAD.WIDE R8, R0, 0x2, R4 ;  /* 0x0000000200087825 */ /* 0x004fc800078e0204 */
[----:B0-----:R-:W-:Y:S01]  /*59fa0*/  IMAD.WIDE R70, R0, 0x2, R2 ;  /* 0x0000000200467825 */ /* 0x001fe200078e0202 */
[----:B------:R-:W-:-:S03]  /*59fb0*/  PRMT R73, R81, 0x7610, R73 ;  /* 0x0000761051497816 */ /* 0x000fc60000000049 */
[----:B------:R-:W-:Y:S01]  /*59fc0*/  IMAD.WIDE R6, R68, 0x2, R2 ;  /* 0x0000000244067825 */ /* 0x000fe200078e0202 */
[----:B----4-:R-:W-:Y:S01]  /*59fd0*/  PRMT R72, R74, 0x7610, R72 ;  /* 0x000076104a487816 */ /* 0x010fe20000000048 */
[----:B------:R0:W-:Y:S01]  /*59fe0*/  @P5 STG.E.U16 desc[UR20][R70.64], R73 ;  /* 0x0000004946005986 */ /* 0x0001e2000c101514 */
[----:B------:R-:W-:-:S03]  /*59ff0*/  PRMT R69, R80, 0x7610, R69 ;  /* 0x0000761050457816 */ /* 0x000fc60000000045 */
[----:B------:R-:W-:Y:S01]  /*5a000*/  @P4 STG.E.U16 desc[UR20][R8.64], R72 ;  /* 0x0000004808004986 */ /* 0x000fe2000c101514 */
[----:B------:R-:W-:-:S03]  /*5a010*/  VIADD R0, R68, UR28 ;  /* 0x0000001c44007c36 */ /* 0x000fc60008000000 */
[----:B------:R-:W2:Y:S04]  /*5a020*/  LDL.LU R74, [R1+0x1578] ;  /* 0x00157800014a7983 */ /* 0x000ea80000300800 */
[----:B------:R1:W-:Y:S04]  /*5a030*/  @P6 STG.E.U16 desc[UR20][R6.64], R69 ;  /* 0x0000004506006986 */ /* 0x0003e8000c101514 */
[----:B0-----:R-:W4:Y:S01]  /*5a040*/  LDL.LU R73, [R1+0x1884] ;  /* 0x0018840001497983 */ /* 0x001f220000300800 */
[----:B-1----:R-:W-:Y:S01]  /*5a050*/  IMAD.WIDE R6, R68, 0x2, R4 ;  /* 0x0000000244067825 */ /* 0x002fe200078e0204 */
[----:B------:R-:W-:-:S02]  /*5a060*/  PRMT R69, R58, 0x7610, R69 ;  /* 0x000076103a457816 */ /* 0x000fc40000000045 */
[----:B------:R-:W2:Y:S01]  /*5a070*/  LDL.LU R58, [R1+0x1920] ;  /* 0x00192000013a7983 */ /* 0x000ea20000300800 */
[----:B------:R-:W-:-:S03]  /*5a080*/  PRMT R68, R59, 0x7610, R68 ;  /* 0x000076103b447816 */ /* 0x000fc60000000044 */
[----:B------:R-:W2:Y:S04]  /*5a090*/  LDL.LU R59, [R1+0x191c] ;  /* 0x00191c00013b7983 */ /* 0x000ea80000300800 */
[----:B------:R-:W2:Y:S01]  /*5a0a0*/  LDL.LU R71, [R1+0x15c4] ;  /* 0x0015c40001477983 */ /* 0x000ea20000300800 */
[C---:B------:R-:W-:Y:S02]  /*5a0b0*/  ISETP.LT.AND P0, PT, R77.reuse, UR29, !P0 ;  /* 0x0000001d4d007c0c */ /* 0x040fe4000c701270 */
[----:B------:R-:W-:Y:S01]  /*5a0c0*/  ISETP.LT.AND P4, PT, R78, UR8, !P1 ;  /* 0x000000084e007c0c */ /* 0x000fe2000cf81270 */
[----:B------:R-:W4:Y:S01]  /*5a0d0*/  LDL.LU R72, [R1+0x15c8] ;  /* 0x0015c80001487983 */ /* 0x000f220000300800 */
[----:B------:R-:W-:Y:S01]  /*5a0e0*/  ISETP.LT.AND P1, PT, R77, UR16, !P1 ;  /* 0x000000104d007c0c */ /* 0x000fe2000cf21270 */
[----:B------:R-:W0:Y:S01]  /*5a0f0*/  LDCU UR8, c[0x0][0x398] ;  /* 0x00007300ff0877ac */ /* 0x000e220008000800 */
[----:B------:R-:W-:-:S02]  /*5a100*/  ISETP.GE.AND P5, PT, R79, UR7, PT ;  /* 0x000000074f007c0c */ /* 0x000fc4000bfa6270 */
[----:B------:R-:W-:Y:S01]  /*5a110*/  PRMT R70, R61, 0x7610, R70 ;  /* 0x000076103d467816 */ /* 0x000fe20000000046 */
[----:B------:R-:W1:Y:S01]  /*5a120*/  LDCU UR7, c[0x0][0x39c] ;  /* 0x00007380ff0777ac */ /* 0x000e620008000800 */
[----:B------:R-:W-:Y:S02]  /*5a130*/  ISETP.LT.AND P6, PT, R78, UR10, !P5 ;  /* 0x0000000a4e007c0c */ /* 0x000fe4000efc1270 */
[----:B------:R-:W-:Y:S01]  /*5a140*/  ISETP.LT.AND P5, PT, R77, UR12, !P5 ;  /* 0x0000000c4d007c0c */ /* 0x000fe2000efa1270 */
[----:B------:R-:W0:Y:S01]  /*5a150*/  LDCU UR16, c[0x0][0x398] ;  /* 0x00007300ff1077ac */ /* 0x000e220008000800 */
[----:B------:R-:W0:Y:S01]  /*5a160*/  LDCU UR10, c[0x0][0x398] ;  /* 0x00007300ff0a77ac */ /* 0x000e220008000800 */
[----:B------:R-:W0:Y:S01]  /*5a170*/  LDCU UR12, c[0x0][0x398] ;  /* 0x00007300ff0c77ac */ /* 0x000e220008000800 */
[----:B---3--:R-:W-:-:S05]  /*5a180*/  PRMT R8, R76, 0x7610, R8 ;  /* 0x000076104c087816 */ /* 0x008fca0000000008 */
[----:B------:R3:W-:Y:S02]  /*5a190*/  @P0 STG.E.U16 desc[UR20][R6.64], R8 ;  /* 0x0000000806000986 */ /* 0x0007e4000c101514 */
[C---:B---3--:R-:W-:Y:S01]  /*5a1a0*/  IMAD.WIDE R8, R0.reuse, 0x2, R2 ;  /* 0x0000000200087825 */ /* 0x048fe200078e0202 */
[----:B------:R-:W-:Y:S01]  /*5a1b0*/  ISETP.GE.AND P0, PT, R75, UR4, PT ;  /* 0x000000044b007c0c */ /* 0x000fe2000bf06270 */
[----:B------:R-:W2:Y:S02]  /*5a1c0*/  LDCU UR4, c[0x0][0x39c] ;  /* 0x00007380ff0477ac */ /* 0x000ea40008000800 */
[C---:B------:R-:W-:Y:S01]  /*5a1d0*/  IMAD.WIDE R6, R0.reuse, 0x2, R4 ;  /* 0x0000000200067825 */ /* 0x040fe200078e0204 */
[----:B------:R3:W-:Y:S03]  /*5a1e0*/  @P4 STG.E.U16 desc[UR20][R8.64], R69 ;  /* 0x0000004508004986 */ /* 0x0007e6000c101514 */
[----:B------:R-:W-:Y:S01]  /*5a1f0*/  VIADD R0, R0, UR28 ;  /* 0x0000001c00007c36 */ /* 0x000fe20008000000 */
[----:B------:R0:W-:Y:S01]  /*5a200*/  @P1 STG.E.U16 desc[UR20][R6.64], R68 ;  /* 0x0000004406001986 */ /* 0x0001e2000c101514 */
[----:B------:R-:W-:Y:S01]  /*5a210*/  ISETP.LT.AND P4, PT, R78, UR14, !P0 ;  /* 0x0000000e4e007c0c */ /* 0x000fe2000c781270 */
[----:B------:R-:W1:Y:S01]  /*5a220*/  LDCU UR14, c[0x0][0x398] ;  /* 0x00007300ff0e77ac */ /* 0x000e620008000800 */
[----:B---3--:R-:W-:-:S02]  /*5a230*/  PRMT R8, R60, 0x7610, R8 ;  /* 0x000076103c087816 */ /* 0x008fc40000000008 */
[----:B------:R-:W3:Y:S01]  /*5a240*/  LDL.LU R60, [R1+0x1918] ;  /* 0x00191800013c7983 */ /* 0x000ee20000300800 */
[----:B0-----:R-:W-:-:S03]  /*5a250*/  IMAD.WIDE R6, R0, 0x2, R2 ;  /* 0x0000000200067825 */ /* 0x001fc600078e0202 */
[----:B------:R-:W3:Y:S04]  /*5a260*/  LDL.LU R61, [R1+0x1914] ;  /* 0x00191400013d7983 */ /* 0x000ee80000300800 */
[----:B------:R0:W-:Y:S01]  /*5a270*/  @P6 STG.E.U16 desc[UR20][R6.64], R8 ;  /* 0x0000000806006986 */ /* 0x0001e2000c101514 */
[----:B------:R-:W-:-:S04]  /*5a280*/  IMAD.WIDE R68, R0, 0x2, R4 ;  /* 0x0000000200447825 */ /* 0x000fc800078e0204 */
[----:B0-----:R-:W-:Y:S01]  /*5a290*/  VIADD R6, R0, UR28 ;  /* 0x0000001c00067c36 */ /* 0x001fe20008000000 */
[----:B------:R-:W-:Y:S01]  /*5a2a0*/  PRMT R7, R62, 0x7610, R7 ;  /* 0x000076103e077816 */ /* 0x000fe20000000007 */
[----:B------:R0:W-:Y:S02]  /*5a2b0*/  @P5 STG.E.U16 desc[UR20][R68.64], R70 ;  /* 0x0000004644005986 */ /* 0x0001e4000c101514 */
[----:B------:R-:W-:Y:S02]  /*5a2c0*/  IMAD.WIDE R8, R6, 0x2, R2 ;  /* 0x0000000206087825 */ /* 0x000fe400078e0202 */
[----:B------:R-:W3:Y:S04]  /*5a2d0*/  LDL.LU R62, [R1+0x1910] ;  /* 0x00191000013e7983 */ /* 0x000ee80000300800 */
[----:B------:R1:W-:Y:S01]  /*5a2e0*/  @P4 STG.E.U16 desc[UR20][R8.64], R7 ;  /* 0x0000000708004986 */ /* 0x0003e2000c101514 */
[----:B0-----:R-:W-:-:S03]  /*5a2f0*/  PRMT R69, R63, 0x7610, R69 ;  /* 0x000076103f457816 */ /* 0x001fc60000000045 */
[----:B------:R-:W3:Y:S01]  /*5a300*/  LDL.LU R63, [R1+0x190c] ;  /* 0x00190c00013f7983 */ /* 0x000ee20000300800 */
[----:B--2---:R-:W-:Y:S02]  /*5a310*/  ISETP.GE.AND P4, PT, R71, UR4, PT ;  /* 0x0000000447007c0c */ /* 0x004fe4000bf86270 */
[----:B----4-:R-:W-:Y:S01]  /*5a320*/  ISETP.GE.AND P6, PT, R73, UR6, PT ;  /* 0x0000000649007c0c */ /* 0x010fe2000bfc6270 */
[----:B------:R-:W2:Y:S01]  /*5a330*/  LDL.S16 R75, [R1+0x14] ;  /* 0x00001400014b7983 */ /* 0x000ea20000100600 */
[----:B------:R-:W-:Y:S01]  /*5a340*/  ISETP.LT.AND P0, PT, R77, UR18, !P0 ;  /* 0x000000124d007c0c */ /* 0x000fe2000c701270 */
[----:B------:R-:W-:Y:S01]  /*5a350*/  VIADD R0, R6, UR28 ;  /* 0x0000001c06007c36 */ /* 0x000fe20008000000 */
[----:B------:R-:W-:Y:S01]  /*5a360*/  PRMT R68, R64, 0x7610, R68 ;  /* 0x0000761040447816 */ /* 0x000fe20000000044 */
[----:B------:R-:W4:Y:S01]  /*5a370*/  LDL.LU R71, [R1+0x15d0] ;  /* 0x0015d00001477983 */ /* 0x000f220000300800 */
[----:B------:R-:W-:Y:S01]  /*5a380*/  ISETP.LT.AND P5, PT, R78, UR8, !P6 ;  /* 0x000000084e007c0c */ /* 0x000fe2000f7a1270 */
[----:B-1----:R-:W-:Y:S01]  /*5a390*/  IMAD.WIDE R8, R6, 0x2, R4 ;  /* 0x0000000206087825 */ /* 0x002fe200078e0204 */
[----:B------:R-:W-:Y:S01]  /*5a3a0*/  ISETP.GE.AND P1, PT, R74, UR27, PT ;  /* 0x0000001b4a007c0c */ /* 0x000fe2000bf26270 */
[----:B------:R-:W3:Y:S01]  /*5a3b0*/  LDL.LU R79, [R1+0x18] ;  /* 0x00001800014f7983 */ /* 0x000ee20000300800 */
[----:B------:R-:W4:Y:S01]  /*5a3c0*/  LDCU UR4, c[0x0][0x39c] ;  /* 0x00007380ff0477ac */ /* 0x000f220008000800 */
[----:B------:R-:W-:-:S02]  /*5a3d0*/  IMAD.WIDE R6, R0, 0x2, R2 ;  /* 0x0000000200067825 */ /* 0x000fc400078e0202 */
[----:B------:R-:W3:Y:S01]  /*5a3e0*/  LDL.LU R64, [R1+0x1908] ;  /* 0x0019080001407983 */ /* 0x000ee20000300800 */
[----:B------:R-:W-:Y:S01]  /*5a3f0*/  PRMT R70, R67, 0x7610, R70 ;  /* 0x0000761043467816 */ /* 0x000fe20000000046 */
[----:B------:R-:W0:Y:S02]  /*5a400*/  LDCU UR6, c[0x0][0x398] ;  /* 0x00007300ff0677ac */ /* 0x000e240008000800 */
[----:B------:R-:W3:Y:S01]  /*5a410*/  LDL.LU.S16 R74, [R1+0x16] ;  /* 0x00001600014a7983 */ /* 0x000ee20000300600 */
[----:B------:R-:W1:Y:S03]  /*5a420*/  LDCU UR8, c[0x0][0x398] ;  /* 0x00007300ff0877ac */ /* 0x000e660008000800 */
[----:B------:R-:W-:Y:S04]  /*5a430*/  @P0 STG.E.U16 desc[UR20][R8.64], R69 ;  /* 0x0000004508000986 */ /* 0x000fe8000c101514 */
[----:B------:R0:W-:Y:S01]  /*5a440*/  @P5 STG.E.U16 desc[UR20][R6.64], R68 ;  /* 0x0000004406005986 */ /* 0x0001e2000c101514 */
[----:B------:R-:W-:Y:S01]  /*5a450*/  ISETP.GE.AND P5, PT, R72, UR7, PT ;  /* 0x0000000748007c0c */ /* 0x000fe2000bfa6270 */
[----:B------:R-:W1:Y:S01]  /*5a460*/  LDCU UR7, c[0x0][0x398] ;  /* 0x00007300ff0777ac */ /* 0x000e620008000800 */
[----:B------:R-:W-:-:S02]  /*5a470*/  ISETP.LT.AND P6, PT, R77, UR16, !P6 ;  /* 0x000000104d007c0c */ /* 0x000fc4000f7c1270 */
[----:B------:R-:W-:Y:S01]  /*5a480*/  ISETP.LT.AND P0, PT, R78, UR10, !P4 ;  /* 0x0000000a4e007c0c */ /* 0x000fe2000e701270 */
[----:B------:R-:W1:Y:S01]  /*5a490*/  LDCU UR10, c[0x0][0x398] ;  /* 0x00007300ff0a77ac */ /* 0x000e620008000800 */
[----:B0-----:R-:W-:Y:S02]  /*5a4a0*/  PRMT R6, R65, 0x7610, R6 ;  /* 0x0000761041067816 */ /* 0x001fe40000000006 */
[----:B------:R-:W3:Y:S04]  /*5a4b0*/  LDL.LU R65, [R1+0x1904] ;  /* 0x0019040001417983 */ /* 0x000ee80000300800 */
[----:B------:R-:W3:Y:S04]  /*5a4c0*/  LDL.LU R72, [R1+0x15cc] ;  /* 0x0015cc0001487983 */ /* 0x000ee80000300800 */
[----:B------:R-:W3:Y:S01]  /*5a4d0*/  LDL.LU R76, [R1+0x1c] ;  /* 0x00001c00014c7983 */ /* 0x000ee20000300800 */
[----:B------:R-:W-:-:S02]  /*5a4e0*/  VIADD R7, R0, UR28 ;  /* 0x0000001c00077c36 */ /* 0x000fc40008000000 */
[----:B------:R-:W-:Y:S01]  /*5a4f0*/  IMAD.WIDE R68, R0, 0x2, R4 ;  /* 0x0000000200447825 */ /* 0x000fe200078e0204 */
[----:B------:R-:W-:Y:S02]  /*5a500*/  PRMT R0, R66, 0x7610, R0 ;  /* 0x0000761042007816 */ /* 0x000fe40000000000 */
[----:B------:R-:W3:Y:S01]  /*5a510*/  LDL.LU R66, [R1+0x1900] ;  /* 0x0019000001427983 */ /* 0x000ee20000300800 */
[----:B------:R-:W-:-:S03]  /*5a520*/  IMAD.WIDE R8, R7, 0x2, R2 ;  /* 0x0000000207087825 */ /* 0x000fc600078e0202 */
[----:B------:R-:W-:Y:S04]  /*5a530*/  @P6 STG.E.U16 desc[UR20][R68.64], R6 ;  /* 0x0000000644006986 */ /* 0x000fe8000c101514 */
[----:B------:R2:W-:Y:S04]  /*5a540*/  @P0 STG.E.U16 desc[UR20][R8.64], R0 ;  /* 0x0000000008000986 */ /* 0x0005e8000c101514 */
[----:B------:R-:W3:Y:S01]  /*5a550*/  LDL.LU R67, [R1+0x18fc] ;  /* 0x0018fc0001437983 */ /* 0x000ee20000300800 */
[----:B--2---:R-:W-:Y:S02]  /*5a560*/  PRMT R0, R75, 0x7610, R0 ;  /* 0x000076104b007816 */ /* 0x004fe40000000000 */
[----:B----4-:R-:W-:-:S02]  /*5a570*/  ISETP.GE.AND P0, PT, R71, UR4, PT ;  /* 0x0000000447007c0c */ /* 0x010fc4000bf06270 */
[----:B------:R-:W-:Y:S01]  /*5a580*/  ISETP.LT.AND P4, PT, R77, UR6, !P4 ;  /* 0x000000064d007c0c */ /* 0x000fe2000e781270 */
[----:B------:R-:W2:Y:S01]  /*5a590*/  LDL.LU R71, [R1+0x188c] ;  /* 0x00188c0001477983 */ /* 0x000ea20000300800 */
[----:B-1----:R-:W-:Y:S01]  /*5a5a0*/  ISETP.LT.AND P6, PT, R78, UR8, !P5 ;  /* 0x000000084e007c0c */ /* 0x002fe2000efc1270 */
[C---:B------:R-:W-:Y:S01]  /*5a5b0*/  IMAD.WIDE R68, R7.reuse, 0x2, R4 ;  /* 0x0000000207447825 */ /* 0x040fe200078e0204 */
[----:B---3--:R-:W-:Y:S01]  /*5a5c0*/  F2FP.BF16.F32.PACK_AB R10, R10, R79 ;  /* 0x0000004f0a0a723e */ /* 0x008fe200000010ff */
[----:B------:R-:W3:Y:S02]  /*5a5d0*/  LDL.LU R75, [R1+0x20] ;  /* 0x00002000014b7983 */ /* 0x000ee40000300800 */
[----:B------:R-:W-:Y:S01]  /*5a5e0*/  VIADD R6, R7, UR28 ;  /* 0x0000001c07067c36 */ /* 0x000fe20008000000 */
[----:B------:R-:W0:Y:S03]  /*5a5f0*/  LDCU UR6, c[0x0][0x39c] ;  /* 0x00007380ff0677ac */ /* 0x000e260008000800 */
[----:B------:R-:W-:Y:S01]  /*5a600*/  IMAD.WIDE R8, R6, 0x2, R2 ;  /* 0x0000000206087825 */ /* 0x000fe200078e0202 */
[----:B------:R-:W1:Y:S01]  /*5a610*/  LDCU UR8, c[0x0][0x398] ;  /* 0x00007300ff0877ac */ /* 0x000e620008000800 */
[----:B------:R4:W-:Y:S01]  /*5a620*/  @P4 STG.E.U16 desc[UR20][R68.64], R70 ;  /* 0x0000004644004986 */ /* 0x0009e2000c101514 */
[----:B------:R-:W-:Y:S01]  /*5a630*/  ISETP.LT.AND P5, PT, R77, UR12, !P5 ;  /* 0x0000000c4d007c0c */ /* 0x000fe2000efa1270 */
[----:B------:R-:W2:Y:S02]  /*5a640*/  LDCU UR4, c[0x0][0x39c] ;  /* 0x00007380ff0477ac */ /* 0x000ea40008000800 */
[----:B------:R0:W-:Y:S01]  /*5a650*/  @P6 STG.E.U16 desc[UR20][R8.64], R0 ;  /* 0x0000000008006986 */ /* 0x0001e2000c101514 */
[----:B------:R-:W-:-:S03]  /*5a660*/  ISETP.LT.AND P6, PT, R78, UR7, !P0 ;  /* 0x000000074e007c0c */ /* 0x000fc6000c7c1270 */
[----:B----4-:R-:W4:Y:S01]  /*5a670*/  LDL.LU R70, [R1+0x1890] ;  /* 0x0018900001467983 */ /* 0x010f220000300800 */
[----:B------:R-:W-:Y:S01]  /*5a680*/  PRMT R68, R74, 0x7610, R68 ;  /* 0x000076104a447816 */ /* 0x000fe20000000044 */
[----:B------:R-:W1:Y:S01]  /*5a690*/  LDCU UR12, c[0x0][0x398] ;  /* 0x00007300ff0c77ac */ /* 0x000e620008000800 */
[C---:B0-----:R-:W-:Y:S01]  /*5a6a0*/  VIADD R0, R6.reuse, UR28 ;  /* 0x0000001c06007c36 */ /* 0x041fe20008000000 */
[----:B------:R-:W4:Y:S01]  /*5a6b0*/  LDL.LU R74, [R1+0x24] ;  /* 0x00002400014a7983 */ /* 0x000f220000300800 */
[----:B------:R-:W-:Y:S01]  /*5a6c0*/  IMAD.WIDE R8, R6, 0x2, R4 ;  /* 0x0000000206087825 */ /* 0x000fe200078e0204 */
[----:B------:R-:W-:Y:S01]  /*5a6d0*/  ISETP.LT.AND P0, PT, R77, UR10, !P0 ;  /* 0x0000000a4d007c0c */ /* 0x000fe2000c701270 */
[----:B------:R-:W0:Y:S01]  /*5a6e0*/  LDCU UR7, c[0x0][0x398] ;  /* 0x00007300ff0777ac */ /* 0x000e220008000800 */
[----:B------:R-:W4:Y:S01]  /*5a6f0*/  LDL.LU R69, [R1+0x1898] ;  /* 0x0018980001457983 */ /* 0x000f220000300800 */
[----:B------:R-:W-:Y:S01]  /*5a700*/  IMAD.WIDE R6, R0, 0x2, R2 ;  /* 0x0000000200067825 */ /* 0x000fe200078e0202 */
[----:B------:R-:W-:Y:S01]  /*5a710*/  ISETP.GE.AND P4, PT, R72, UR6, PT ;  /* 0x0000000648007c0c */ /* 0x000fe2000bf86270 */
[----:B------:R-:W4:Y:S01]  /*5a720*/  LDCU UR6, c[0x0][0x39c] ;  /* 0x00007380ff0677ac */ /* 0x000f220008000800 */
[----:B------:R1:W-:Y:S01]  /*5a730*/  @P5 STG.E.U16 desc[UR20][R8.64], R68 ;  /* 0x0000004408005986 */ /* 0x0003e2000c101514 */
[----:B------:R-:W0:Y:S03]  /*5a740*/  LDCU UR10, c[0x0][0x398] ;  /* 0x00007300ff0a77ac */ /* 0x000e260008000800 */
[----:B------:R0:W-:Y:S01]  /*5a750*/  @P6 STG.E.U16 desc[UR20][R6.64], R10 ;  /* 0x0000000a06006986 */ /* 0x0001e2000c101514 */
[----:B-1----:R-:W-:-:S02]  /*5a760*/  PRMT R68, R10, 0x7632, R68 ;  /* 0x000076320a447816 */ /* 0x002fc40000000044 */
[----:B0-----:R-:W-:Y:S01]  /*5a770*/  F2FP.BF16.F32.PACK_AB R7, R11, R76 ;  /* 0x0000004c0b07723e */ /* 0x001fe200000010ff */
[----:B------:R-:W-:Y:S01]  /*5a780*/  IMAD.WIDE R10, R0, 0x2, R4 ;  /* 0x00000002000a7825 */ /* 0x000fe200078e0204 */
[----:B------:R-:W4:Y:S04]  /*5a790*/  LDL.LU R76, [R1+0x28] ;  /* 0x00002800014c7983 */ /* 0x000f280000300800 */
[----:B------:R0:W-:Y:S04]  /*5a7a0*/  @P0 STG.E.U16 desc[UR20][R10.64], R68 ;  /* 0x000000440a000986 */ /* 0x0001e8000c101514 */
[----:B0-----:R-:W4:Y:S01]  /*5a7b0*/  LDL.LU R68, [R1+0x1894] ;  /* 0x0018940001447983 */ /* 0x001f220000300800 */
[----:B---3--:R-:W-:-:S03]  /*5a7c0*/  F2FP.BF16.F32.PACK_AB R12, R12, R75 ;  /* 0x0000004b0c0c723e */ /* 0x008fc600000010ff */
[----:B------:R-:W3:Y:S01]  /*5a7d0*/  LDL.LU R75, [R1+0x2c] ;  /* 0x00002c00014b7983 */ /* 0x000ee20000300800 */
[----:B------:R-:W-:Y:S01]  /*5a7e0*/  ISETP.LT.AND P6, PT, R78, UR8, !P4 ;  /* 0x000000084e007c0c */ /* 0x000fe2000e7c1270 */
[----:B------:R-:W-:Y:S01]  /*5a7f0*/  VIADD R6, R0, UR28 ;  /* 0x0000001c00067c36 */ /* 0x000fe20008000000 */
[----:B------:R-:W0:Y:S01]  /*5a800*/  LDCU UR8, c[0x0][0x398] ;  /* 0x00007300ff0877ac */ /* 0x000e220008000800 */
[----:B--2---:R-:W-:Y:S02]  /*5a810*/  ISETP.GE.AND P5, PT, R71, UR4, PT ;  /* 0x0000000447007c0c */ /* 0x004fe4000bfa6270 */
[C---:B------:R-:W-:Y:S01]  /*5a820*/  IMAD.WIDE R8, R6.reuse, 0x2, R2 ;  /* 0x0000000206087825 */ /* 0x040fe200078e0202 */
[----:B------:R-:W-:Y:S01]  /*5a830*/  ISETP.LT.AND P4, PT, R77, UR12, !P4 ;  /* 0x0000000c4d007c0c */ /* 0x000fe2000e781270 */
[----:B------:R-:W1:Y:S02]  /*5a840*/  LDCU UR4, c[0x0][0x39c] ;  /* 0x00007380ff0477ac */ /* 0x000e640008000800 */
[----:B------:R-:W-:Y:S01]  /*5a850*/  VIADD R0, R6, UR28 ;  /* 0x0000001c06007c36 */ /* 0x000fe20008000000 */
[----:B------:R-:W-:Y:S01]  /*5a860*/  PRMT R10, R7, 0x7632, R10 ;  /* 0x00007632070a7816 */ /* 0x000fe2000000000a */
[----:B------:R-:W2:Y:S02]  /*5a870*/  LDCU UR12, c[0x0][0x398] ;  /* 0x00007300ff0c77ac */ /* 0x000ea40008000800 */
[----:B------:R0:W-:Y:S01]  /*5a880*/  @P6 STG.E.U16 desc[UR20][R8.64], R7 ;  /* 0x0000000708006986 */ /* 0x0001e2000c101514 */
[----:B------:R-:W-:Y:S01]  /*5a890*/  ISETP.LT.AND P6, PT, R78, UR7, !P5 ;  /* 0x000000074e007c0c */ /* 0x000fe2000efc1270 */
[----:B------:R-:W1:Y:S01]  /*5a8a0*/  LDCU UR7, c[0x0][0x398] ;  /* 0x00007300ff0777ac */ /* 0x000e620008000800 */
[----:B----4-:R-:W-:-:S02]  /*5a8b0*/  ISETP.GE.AND P0, PT, R70, UR6, PT ;  /* 0x0000000646007c0c */ /* 0x010fc4000bf06270 */
[----:B------:R-:W-:Y:S01]  /*5a8c0*/  ISETP.LT.AND P5, PT, R77, UR10, !P5 ;  /* 0x0000000a4d007c0c */ /* 0x000fe2000efa1270 */
[----:B------:R-:W4:Y:S01]  /*5a8d0*/  LDCU UR6, c[0x0][0x39c] ;  /* 0x00007380ff0677ac */ /* 0x000f220008000800 */
[----:B------:R-:W-:Y:S01]  /*5a8e0*/  F2FP.BF16.F32.PACK_AB R13, R13, R74 ;  /* 0x0000004a0d0d723e */ /* 0x000fe200000010ff */
[----:B------:R-:W2:Y:S01]  /*5a8f0*/  LDCU UR10, c[0x0][0x398] ;  /* 0x00007300ff0a77ac */ /* 0x000ea20008000800 */
[----:B0-----:R-:W-:-:S04]  /*5a900*/  IMAD.WIDE R8, R6, 0x2, R4 ;  /* 0x0000000206087825 */ /* 0x001fc800078e0204 */
[----:B------:R-:W-:Y:S01]  /*5a910*/  IMAD.WIDE R6, R0, 0x2, R2 ;  /* 0x0000000200067825 */ /* 0x000fe200078e0202 */
[----:B------:R0:W-:Y:S04]  /*5a920*/  @P4 STG.E.U16 desc[UR20][R8.64], R10 ;  /* 0x0000000a08004986 */ /* 0x0001e8000c101514 */
[----:B------:R2:W-:Y:S01]  /*5a930*/  @P6 STG.E.U16 desc[UR20][R6.64], R12 ;  /* 0x0000000c06006986 */ /* 0x0005e2000c101514 */
[----:B------:R-:W-:Y:S01]  /*5a940*/  ISETP.LT.AND P6, PT, R78, UR8, !P0 ;  /* 0x000000084e007c0c */ /* 0x000fe2000c7c1270 */
[----:B------:R-:W4:Y:S01]  /*5a950*/  LDCU UR8, c[0x0][0x398] ;  /* 0x00007300ff0877ac */ /* 0x000f220008000800 */
[----:B-1----:R-:W-:Y:S01]  /*5a960*/  ISETP.GE.AND P4, PT, R69, UR4, PT ;  /* 0x0000000445007c0c */ /* 0x002fe2000bf86270 */
[----:B0-----:R-:W-:-:S04]  /*5a970*/  IMAD.WIDE R10, R0, 0x2, R4 ;  /* 0x00000002000a7825 */ /* 0x001fc800078e0204 */
[----:B--2---:R-:W-:Y:S01]  /*5a980*/  VIADD R6, R0, UR28 ;  /* 0x0000001c00067c36 */ /* 0x004fe20008000000 */
[----:B------:R-:W-:Y:S01]  /*5a990*/  PRMT R7, R12, 0x7632, R7 ;  /* 0x000076320c077816 */ /* 0x000fe20000000007 */
[----:B------:R-:W2:Y:S01]  /*5a9a0*/  LDL.LU R69, [R1+0x15d4] ;  /* 0x0015d40001457983 */ /* 0x000ea20000300800 */
[----:B------:R-:W-:Y:S01]  /*5a9b0*/  ISETP.LT.AND P0, PT, R77, UR12, !P0 ;  /* 0x0000000c4d007c0c */ /* 0x000fe2000c701270 */
[----:B------:R-:W-:Y:S01]  /*5a9c0*/  IMAD.WIDE R8, R6, 0x2, R2 ;  /* 0x0000000206087825 */ /* 0x000fe200078e0202 */
[----:B------:R-:W-:Y:S01]  /*5a9d0*/  F2FP.BF16.F32.PACK_AB R14, R14, R76 ;  /* 0x0000004c0e0e723e */ /* 0x000fe200000010ff */
[----:B------:R0:W-:Y:S01]  /*5a9e0*/  @P5 STG.E.U16 desc[UR20][R10.64], R7 ;  /* 0x000000070a005986 */ /* 0x0001e2000c101514 */
[----:B------:R-:W2:Y:S03]  /*5a9f0*/  LDCU UR4, c[0x0][0x39c] ;  /* 0x00007380ff0477ac */ /* 0x000ea60008000800 */
[----:B------:R1:W-:Y:S01]  /*5aa00*/  @P6 STG.E.U16 desc[UR20][R8.64], R13 ;  /* 0x0000000d08006986 */ /* 0x0003e2000c101514 */
[----:B------:R-:W-:Y:S01]  /*5aa10*/  ISETP.LT.AND P6, PT, R78, UR7, !P4 ;  /* 0x000000074e007c0c */ /* 0x000fe2000e7c1270 */
[----:B------:R-:W-:Y:S01]  /*5aa20*/  VIADD R0, R6, UR28 ;  /* 0x0000001c06007c36 */ /* 0x000fe20008000000 */
[----:B------:R-:W3:Y:S01]  /*5aa30*/  LDCU UR12, c[0x0][0x398] ;  /* 0x00007300ff0c77ac */ /* 0x000ee20008000800 */
[----:B------:R-:W2:Y:S01]  /*5aa40*/  LDL.LU R74, [R1+0x30] ;  /* 0x00003000014a7983 */ /* 0x000ea20000300800 */
[----:B0-----:R-:W-:Y:S01]  /*5aa50*/  PRMT R10, R13, 0x7632, R10 ;  /* 0x000076320d0a7816 */ /* 0x001fe2000000000a */
[----:B------:R-:W0:Y:S01]  /*5aa60*/  LDCU UR7, c[0x0][0x398] ;  /* 0x00007300ff0777ac */ /* 0x000e220008000800 */
[----:B----4-:R-:W-:Y:S01]  /*5aa70*/  ISETP.GE.AND P5, PT, R68, UR6, PT ;  /* 0x0000000644007c0c */ /* 0x010fe2000bfa6270 */
[----:B-1----:R-:W-:Y:S01]  /*5aa80*/  IMAD.WIDE R8, R6, 0x2, R4 ;  /* 0x0000000206087825 */ /* 0x002fe200078e0204 */
[----:B------:R-:W4:Y:S01]  /*5aa90*/  LDL.LU R68, [R1+0x15dc] ;  /* 0x0015dc0001447983 */ /* 0x000f220000300800 */
[----:B------:R-:W-:Y:S01]  /*5aaa0*/  ISETP.LT.AND P4, PT, R77, UR10, !P4 ;  /* 0x0000000a4d007c0c */ /* 0x000fe2000e781270 */
[----:B------:R-:W4:Y:S01]  /*5aab0*/  LDCU UR6, c[0x0][0x39c] ;  /* 0x00007380ff0677ac */ /* 0x000f220008000800 */
[----:B------:R-:W-:Y:S01]  /*5aac0*/  IMAD.WIDE R6, R0, 0x2, R2 ;  /* 0x0000000200067825 */ /* 0x000fe200078e0202 */
[----:B------:R1:W-:Y:S01]  /*5aad0*/  @P0 STG.E.U16 desc[UR20][R8.64], R10 ;  /* 0x0000000a08000986 */ /* 0x0003e2000c101514 */
[----:B------:R-:W0:Y:S03]  /*5aae0*/  LDCU UR10, c[0x0][0x398] ;  /* 0x00007300ff0a77ac */ /* 0x000e260008000800 */
[----:B------:R0:W-:Y:S01]  /*5aaf0*/  @P6 STG.E.U16 desc[UR20][R6.64], R14 ;  /* 0x0000000e06006986 */ /* 0x0001e2000c101514 */
[----:B------:R-:W-:Y:S01]  /*5ab00*/  ISETP.LT.AND P6, PT, R78, UR8, !P5 ;  /* 0x000000084e007c0c */ /* 0x000fe2000efc1270 */
[----:B------:R-:W2:Y:S02]  /*5ab10*/  LDCU UR8, c[0x0][0x398] ;  /* 0x00007300ff0877ac */ /* 0x000ea40008000800 */
[----:B------:R-:W4:Y:S01]  /*5ab20*/  LDL.LU R76, [R1+0x34] ;  /* 0x00003400014c7983 */ /* 0x000f220000300800 */
[----:B-1----:R-:W-:-:S03]  /*5ab30*/  IMAD.WIDE R10, R0, 0x2, R4 ;  /* 0x00000002000a7825 */ /* 0x002fc600078e0204 */
[----:B------:R-:W4:Y:S01]  /*5ab40*/  LDL.LU R13, [R1+0x15d8] ;  /* 0x0015d800010d7983 */ /* 0x000f220000300800 */
[----:B0-----:R-:W-:Y:S01]  /*5ab50*/  VIADD R6, R0, UR28 ;  /* 0x0000001c00067c36 */ /* 0x001fe20008000000 */
[----:B------:R-:W-:-:S03]  /*5ab60*/  PRMT R7, R14, 0x7632, R7 ;  /* 0x000076320e077816 */ /* 0x000fc60000000007 */
[----:B------:R-:W-:Y:S02]  /*5ab70*/  IMAD.WIDE R8, R6, 0x2, R2 ;  /* 0x0000000206087825 */ /* 0x000fe400078e0202 */
[----:B------:R0:W-:Y:S01]  /*5ab80*/  @P4 STG.E.U16 desc[UR20][R10.64], R7 ;  /* 0x000000070a004986 */ /* 0x0001e2000c101514 */
[----:B---3--:R-:W-:-:S03]  /*5ab90*/  F2FP.BF16.F32.PACK_AB R15, R15, R75 ;  /* 0x0000004b0f0f723e */ /* 0x008fc600000010ff */
[----:B------:R-:W3:Y:S01]  /*5aba0*/  LDL.LU R75, [R1+0x38] ;  /* 0x00003800014b7983 */ /* 0x000ee20000300800 */
[----:B0-----:R-:W-:-:S03]  /*5abb0*/  PRMT R10, R15, 0x7632, R10 ;  /* 0x000076320f0a7816 */ /* 0x001fc6000000000a */
[----:B------:R0:W-:Y:S04]  /*5abc0*/  @P6 STG.E.U16 desc[UR20][R8.64], R15 ;  /* 0x0000000f08006986 */ /* 0x0001e8000c101514 */
[----:B0-----:R-:W3:Y:S01]  /*5abd0*/  LDL.LU R15, [R1+0x15e0] ;  /* 0x0015e000010f7983 */ /* 0x001ee20000300800 */
[----:B------:R-:W-:Y:S01]  /*5abe0*/  ISETP.LT.AND P5, PT, R77, UR12, !P5 ;  /* 0x0000000c4d007c0c */ /* 0x000fe2000efa1270 */
[C---:B------:R-:W-:Y:S01]  /*5abf0*/  VIADD R0, R6.reuse, UR28 ;  /* 0x0000001c06007c36 */ /* 0x040fe20008000000 */
[----:B------:R-:W0:Y:S01]  /*5ac00*/  LDCU UR12, c[0x0][0x398] ;  /* 0x00007300ff0c77ac */ /* 0x000e220008000800 */
[----:B------:R-:W-:-:S04]  /*5ac10*/  IMAD.WIDE R8, R6, 0x2, R4 ;  /* 0x0000000206087825 */ /* 0x000fc800078e0204 */
[----:B------:R-:W-:-:S06]  /*5ac20*/  IMAD.WIDE R6, R0, 0x2, R2 ;  /* 0x0000000200067825 */ /* 0x000fcc00078e0202 */
[----:B------:R1:W-:Y:S01]  /*5ac30*/  @P5 STG.E.U16 desc[UR20][R8.64], R10 ;  /* 0x0000000a08005986 */ /* 0x0003e2000c101514 */
[----:B--2---:R-:W-:Y:S01]  /*5ac40*/  ISETP.GE.AND P0, PT, R69, UR4, PT ;  /* 0x0000000445007c0c */ /* 0x004fe2000bf06270 */
[----:B------:R-:W2:Y:S03]  /*5ac50*/  LDCU UR4, c[0x0][0x39c] ;  /* 0x00007380ff0477ac */ /* 0x000ea60008000800 */
[----:B------:R-:W-:Y:S01]  /*5ac60*/  ISETP.LT.AND P6, PT, R78, UR7, !P0 ;  /* 0x000000074e007c0c */ /* 0x000fe2000c7c1270 */
[----:B-1----:R-:W-:Y:S01]  /*5ac70*/  IMAD.WIDE R10, R0, 0x2, R4 ;  /* 0x00000002000a7825 */ /* 0x002fe200078e0204 */
[----:B------:R-:W-:Y:S01]  /*5ac80*/  ISETP.LT.AND P0, PT, R77, UR10, !P0 ;  /* 0x0000000a4d007c0c */ /* 0x000fe2000c701270 */
[----:B------:R-:W1:Y:S01]  /*5ac90*/  LDCU UR7, c[0x0][0x398] ;  /* 0x00007300ff0777ac */ /* 0x000e620008000800 */
[----:B------:R-:W0:Y:S01]  /*5aca0*/  LDCU UR10, c[0x0][0x398] ;  /* 0x00007300ff0a77ac */ /* 0x000e220008000800 */
[----:B------:R-:W-:-:S02]  /*5acb0*/  F2FP.BF16.F32.PACK_AB R16, R16, R74 ;  /* 0x0000004a1010723e */ /* 0x000fc400000010ff */
[----:B------:R-:W3:Y:S01]  /*5acc0*/  LDL.LU R74, [R1+0x3c] ;  /* 0x00003c00014a7983 */ /* 0x000ee20000300800 */
[----:B----4-:R-:W-:Y:S01]  /*5acd0*/  ISETP.GE.AND P4, PT, R68, UR6, PT ;  /* 0x0000000644007c0c */ /* 0x010fe2000bf86270 */
[----:B------:R-:W3:Y:S04]  /*5ace0*/  LDCU UR6, c[0x0][0x39c] ;  /* 0x00007380ff0677ac */ /* 0x000ee80008000800 */
[----:B------:R4:W-:Y:S02]  /*5acf0*/  @P6 STG.E.U16 desc[UR20][R6.64], R16 ;  /* 0x0000001006006986 */ /* 0x0009e4000c101514 */
[----:B----4-:R-:W-:Y:S02]  /*5ad00*/  PRMT R7, R16, 0x7632, R7 ;  /* 0x0000763210077816 */ /* 0x010fe40000000007 */
[----:B------:R-:W-:-:S02]  /*5ad10*/  F2FP.BF16.F32.PACK_AB R17, R17, R76 ;  /* 0x0000004c1111723e */ /* 0x000fc400000010ff */
[----:B--2---:R-:W-:Y:S01]  /*5ad20*/  ISETP.GE.AND P5, PT, R13, UR4, PT ;  /* 0x000000040d007c0c */ /* 0x004fe2000bfa6270 */
[----:B------:R2:W-:Y:S01]  /*5ad30*/  @P0 STG.E.U16 desc[UR20][R10.64], R7 ;  /* 0x000000070a000986 */ /* 0x0005e2000c101514 */
[----:B------:R-:W-:Y:S01]  /*5ad40*/  ISETP.LT.AND P6, PT, R78, UR8, !P4 ;  /* 0x000000084e007c0c */ /* 0x000fe2000e7c1270 */
[----:B------:R-:W-:Y:S01]  /*5ad50*/  VIADD R6, R0, UR28 ;  /* 0x0000001c00067c36 */ /* 0x000fe20008000000 */
[----:B------:R-:W4:Y:S01]  /*5ad60*/  LDCU UR4, c[0x0][0x39c] ;  /* 0x00007380ff0477ac */ /* 0x000f220008000800 */
[----:B------:R-:W4:Y:S01]  /*5ad70*/  LDL.LU R13, [R1+0x18ac] ;  /* 0x0018ac00010d7983 */ /* 0x000f220000300800 */
[----:B------:R-:W0:Y:S03]  /*5ad80*/  LDCU UR8, c[0x0][0x398] ;  /* 0x00007300ff0877ac */ /* 0x000e260008000800 */
[----:B------:R-:W4:Y:S01]  /*5ad90*/  LDL.LU R76, [R1+0x40] ;  /* 0x00004000014c7983 */ /* 0x000f220000300800 */
[----:B---3--:R-:W-:Y:S01]  /*5ada0*/  ISETP.GE.AND P0, PT, R15, UR6, PT ;  /* 0x000000060f007c0c */ /* 0x008fe2000bf06270 */
[----:B------:R-:W-:-:S02]  /*5adb0*/  IMAD.WIDE R8, R6, 0x2, R2 ;  /* 0x0000000206087825 */ /* 0x000fc400078e0202 */
[----:B------:R-:W3:Y:S01]  /*5adc0*/  LDL.LU R15, [R1+0x18b8] ;  /* 0x0018b800010f7983 */ /* 0x000ee20000300800 */
[C---:B0-----:R-:W-:Y:S01]  /*5add0*/  ISETP.LT.AND P4, PT, R77.reuse, UR12, !P4 ;  /* 0x0000000c4d007c0c */ /* 0x041fe2000e781270 */
[----:B------:R-:W3:Y:S02]  /*5ade0*/  LDCU UR6, c[0x0][0x39c] ;  /* 0x00007380ff0677ac */ /* 0x000ee40008000800 */
[----:B------:R0:W-:Y:S01]  /*5adf0*/  @P6 STG.E.U16 desc[UR20][R8.64], R17 ;  /* 0x0000001108006986 */ /* 0x0001e2000c101514 */
[----:B-1----:R-:W-:Y:S01]  /*5ae00*/  ISETP.LT.AND P6, PT, R78, UR7, !P5 ;  /* 0x000000074e007c0c */ /* 0x002fe2000efc1270 */
[----:B------:R-:W-:Y:S01]  /*5ae10*/  VIADD R0, R6, UR28 ;  /* 0x0000001c06007c36 */ /* 0x000fe20008000000 */
[----:B------:R-:W-:Y:S01]  /*5ae20*/  ISETP.LT.AND P5, PT, R77, UR10, !P5 ;  /* 0x0000000a4d007c0c */ /* 0x000fe2000efa1270 */
[----:B------:R-:W1:Y:S01]  /*5ae30*/  LDCU UR12, c[0x0][0x398] ;  /* 0x00007300ff0c77ac */ /* 0x000e620008000800 */
[----:B--2---:R-:W-:Y:S02]  /*5ae40*/  PRMT R10, R17, 0x7632, R10 ;  /* 0x00007632110a7816 */ /* 0x004fe4000000000a */
[----:B------:R-:W-:Y:S01]  /*5ae50*/  F2FP.BF16.F32.PACK_AB R18, R18, R75 ;  /* 0x0000004b1212723e */ /* 0x000fe200000010ff */
[----:B------:R-:W2:Y:S01]  /*5ae60*/  LDCU UR7, c[0x0][0x398] ;  /* 0x00007300ff0777ac */ /* 0x000ea20008000800 */
[----:B------:R-:W2:Y:S01]  /*5ae70*/  LDL.LU R75, [R1+0x44] ;  /* 0x00004400014b7983 */ /* 0x000ea20000300800 */
[----:B0-----:R-:W-:Y:S01]  /*5ae80*/  IMAD.WIDE R8, R6, 0x2, R4 ;  /* 0x0000000206087825 */ /* 0x001fe200078e0204 */
[----:B------:R-:W0:Y:S03]  /*5ae90*/  LDCU UR10, c[0x0][0x398] ;  /* 0x00007300ff0a77ac */ /* 0x000e260008000800 */
[C---:B------:R-:W-:Y:S01]  /*5aea0*/  IMAD.WIDE R6, R0.reuse, 0x2, R2 ;  /* 0x0000000200067825 */ /* 0x040fe200078e0202 */
[----:B------:R1:W-:Y:S04]  /*5aeb0*/  @P4 STG.E.U16 desc[UR20][R8.64], R10 ;  /* 0x0000000a08004986 */ /* 0x0003e8000c101514 */
[----:B------:R0:W-:Y:S01]  /*5aec0*/  @P6 STG.E.U16 desc[UR20][R6.64], R18 ;  /* 0x0000001206006986 */ /* 0x0001e2000c101514 */
[----:B-1----:R-:W-:Y:S01]  /*5aed0*/  IMAD.WIDE R10, R0, 0x2, R4 ;  /* 0x00000002000a7825 */ /* 0x002fe200078e0204 */
[----:B0-----:R-:W-:-:S05]  /*5aee0*/  PRMT R7, R18, 0x7632, R7 ;  /* 0x0000763212077816 */ /* 0x001fca0000000007 */
[----:B------:R0:W-:Y:S01]  /*5aef0*/  @P5 STG.E.U16 desc[UR20][R10.64], R7 ;  /* 0x000000070a005986 */ /* 0x0001e2000c101514 */
[----:B------:R-:W-:Y:S02]  /*5af00*/  F2FP.BF16.F32.PACK_AB R19, R19, R74 ;  /* 0x0000004a1313723e */ /* 0x000fe400000010ff */
[----:B----4-:R-:W-:Y:S01]  /*5af10*/  ISETP.GE.AND P4, PT, R13, UR4, PT ;  /* 0x000000040d007c0c */ /* 0x010fe2000bf86270 */
[----:B------:R-:W-:Y:S01]  /*5af20*/  VIADD R6, R0, UR28 ;  /* 0x0000001c00067c36 */ /* 0x000fe20008000000 */
[----:B------:R-:W4:Y:S01]  /*5af30*/  LDL.LU R13, [R1+0x18a4] ;  /* 0x0018a400010d7983 */ /* 0x000f220000300800 */
[----:B------:R-:W-:Y:S01]  /*5af40*/  ISETP.LT.AND P6, PT, R78, UR8, !P0 ;  /* 0x000000084e007c0c */ /* 0x000fe2000c7c1270 */
[----:B------:R-:W4:Y:S02]  /*5af50*/  LDCU UR4, c[0x0][0x39c] ;  /* 0x00007380ff0477ac */ /* 0x000f240008000800 */
[----:B------:R-:W4:Y:S01]  /*5af60*/  LDL.LU R74, [R1+0x48] ;  /* 0x00004800014a7983 */ /* 0x000f220000300800 */
[----:B---3--:R-:W-:Y:S01]  /*5af70*/  ISETP.GE.AND P5, PT, R15, UR6, PT ;  /* 0x000000060f007c0c */ /* 0x008fe2000bfa6270 */
[----:B------:R-:W-:-:S02]  /*5af80*/  IMAD.WIDE R8, R6, 0x2, R2 ;  /* 0x0000000206087825 */ /* 0x000fc400078e0202 */
[----:B------:R-:W3:Y:S01]  /*5af90*/  LDL.LU R15, [R1+0x18b4] ;  /* 0x0018b400010f7983 */ /* 0x000ee20000300800 */
[C---:B------:R-:W-:Y:S01]  /*5afa0*/  ISETP.LT.AND P0, PT, R77.reuse, UR12, !P0 ;  /* 0x0000000c4d007c0c */ /* 0x040fe2000c701270 */
[----:B------:R-:W3:Y:S04]  /*5afb0*/  LDCU UR6, c[0x0][0x39c] ;  /* 0x00007380ff0677ac */ /* 0x000ee80008000800 */
[----:B------:R1:W-:Y:S01]  /*5afc0*/  @P6 STG.E.U16 desc[UR20][R8.64], R19 ;  /* 0x0000001308006986 */ /* 0x0003e2000c101514 */
[----:B--2---:R-:W-:Y:S01]  /*5afd0*/  ISETP.LT.AND P6, PT, R78, UR7, !P4 ;  /* 0x000000074e007c0c */ /* 0x004fe2000e7c1270 */
[----:B------:R-:W-:Y:S01]  /*5afe0*/  VIADD R0, R6, UR28 ;  /* 0x0000001c06007c36 */ /* 0x000fe20008000000 */
[----:B------:R-:W-:Y:S01]  /*5aff0*/  ISETP.LT.AND P4, PT, R77, UR10, !P4 ;  /* 0x0000000a4d007c0c */ /* 0x000fe2000e781270 */
[----:B------:R-:W2:Y:S01]  /*5b000*/  LDCU UR8, c[0x0][0x398] ;  /* 0x00007300ff0877ac */ /* 0x000ea20008000800 */
[----:B0-----:R-:W-:-:S02]  /*5b010*/  PRMT R10, R19, 0x7632, R10 ;  /* 0x00007632130a7816 */ /* 0x001fc4000000000a */
[----:B------:R-:W-:Y:S01]  /*5b020*/  F2FP.BF16.F32.PACK_AB R20, R20, R76 ;  /* 0x0000004c1414723e */ /* 0x000fe200000010ff */
[----:B------:R-:W0:Y:S01]  /*5b030*/  LDCU UR12, c[0x0][0x398] ;  /* 0x00007300ff0c77ac */ /* 0x000e220008000800 */
[----:B------:R-:W3:Y:S01]  /*5b040*/  LDL.LU R76, [R1+0x4c] ;  /* 0x00004c00014c7983 */ /* 0x000ee20000300800 */
[----:B-1----:R-:W-:Y:S01]  /*5b050*/  IMAD.WIDE R8, R6, 0x2, R4 ;  /* 0x0000000206087825 */ /* 0x002fe200078e0204 */
[----:B------:R-:W-:Y:S01]  /*5b060*/  F2FP.BF16.F32.PACK_AB R21, R21, R75 ;  /* 0x0000004b1515723e */ /* 0x000fe200000010ff */
[----:B------:R-:W1:Y:S02]  /*5b070*/  LDCU UR7, c[0x0][0x398] ;  /* 0x00007300ff0777ac */ /* 0x000e640008000800 */
[C---:B------:R-:W-:Y:S01]  /*5b080*/  IMAD.WIDE R6, R0.reuse, 0x2, R2 ;  /* 0x0000000200067825 */ /* 0x040fe200078e0202 */
[----:B------:R0:W-:Y:S01]  /*5b090*/  @P0 STG.E.U16 desc[UR20][R8.64], R10 ;  /* 0x0000000a08000986 */ /* 0x0001e2000c101514 */
[----:B------:R-:W1:Y:S03]  /*5b0a0*/  LDCU UR10, c[0x0][0x398] ;  /* 0x00007300ff0a77ac */ /* 0x000e660008000800 */
[----:B------:R2:W-:Y:S01]  /*5b0b0*/  @P6 STG.E.U16 desc[UR20][R6.64], R20 ;  /* 0x0000001406006986 */ /* 0x0005e2000c101514 */
[----:B0-----:R-:W-:Y:S01]  /*5b0c0*/  IMAD.WIDE R10, R0, 0x2, R4 ;  /* 0x00000002000a7825 */ /* 0x001fe200078e0204 */
[----:B--2---:R-:W-:-:S05]  /*5b0d0*/  PRMT R7, R20, 0x7632, R7 ;  /* 0x0000763214077816 */ /* 0x004fca0000000007 */
[----:B------:R0:W-:Y:S01]  /*5b0e0*/  @P4 STG.E.U16 desc[UR20][R10.64], R7 ;  /* 0x000000070a004986 */ /* 0x0001e2000c101514 */
[----:B----4-:R-:W-:Y:S01]  /*5b0f0*/  ISETP.GE.AND P0, PT, R13, UR4, PT ;  /* 0x000000040d007c0c */ /* 0x010fe2000bf06270 */
[----:B------:R-:W-:Y:S02]  /*5b100*/  VIADD R6, R0, UR28 ;  /* 0x0000001c00067c36 */ /* 0x000fe40008000000 */
[----:B------:R-:W2:Y:S01]  /*5b110*/  LDL.LU R13, [R1+0x15e8] ;  /* 0x0015e800010d7983 */ /* 0x000ea20000300800 */
[----:B------:R-:W-:Y:S01]  /*5b120*/  ISETP.LT.AND P6, PT, R78, UR8, !P5 ;  /* 0x000000084e007c0c */ /* 0x000fe2000efc1270 */
[----:B------:R-:W2:Y:S02]  /*5b130*/  LDCU UR4, c[0x0][0x39c] ;  /* 0x00007380ff0477ac */ /* 0x000ea40008000800 */
[----:B------:R-:W4:Y:S01]  /*5b140*/  LDL.LU R75, [R1+0x50] ;  /* 0x00005000014b7983 */ /* 0x000f220000300800 */
[----:B---3--:R-:W-:Y:S01]  /*5b150*/  ISETP.GE.AND P4, PT, R15, UR6, PT ;  /* 0x000000060f007c0c */ /* 0x008fe2000bf86270 */
[----:B------:R-:W-:-:S02]  /*5b160*/  IMAD.WIDE R8, R6, 0x2, R2 ;  /* 0x0000000206087825 */ /* 0x000fc400078e0202 */
[----:B------:R-:W3:Y:S01]  /*5b170*/  LDL.LU R15, [R1+0x15e4] ;  /* 0x0015e400010f7983 */ /* 0x000ee20000300800 */
[C---:B------:R-:W-:Y:S01]  /*5b180*/  ISETP.LT.AND P5, PT, R77.reuse, UR12, !P5 ;  /* 0x0000000c4d007c0c */ /* 0x040fe2000efa1270 */
[----:B------:R-:W3:Y:S04]  /*5b190*/  LDCU UR6, c[0x0][0x39c] ;  /* 0x00007380ff0677ac */ /* 0x000ee80008000800 */
[----:B------:R0:W-:Y:S01]  /*5b1a0*/  @P6 STG.E.U16 desc[UR20][R8.64], R21 ;  /* 0x0000001508006986 */ /* 0x0001e2000c101514 */
[----:B-1----:R-:W-:Y:S01]  /*5b1b0*/  ISETP.LT.AND P6, PT, R78, UR7, !P0 ;  /* 0x000000074e007c0c */ /* 0x002fe2000c7c1270 */
[----:B------:R-:W-:Y:S01]  /*5b1c0*/  VIADD R0, R6, UR28 ;  /* 0x0000001c06007c36 */ /* 0x000fe20008000000 */
[----:B------:R-:W-:Y:S01]  /*5b1d0*/  ISETP.LT.AND P0, PT, R77, UR10, !P0 ;  /* 0x0000000a4d007c0c */ /* 0x000fe2000c701270 */
[----:B------:R-:W1:Y:S01]  /*5b1e0*/  LDCU UR8, c[0x0][0x398] ;  /* 0x00007300ff0877ac */ /* 0x000e620008000800 */
[----:B0-----:R-:W-:-:S02]  /*5b1f0*/  PRMT R10, R21, 0x7632, R10 ;  /* 0x00007632150a7816 */ /* 0x001fc4000000000a */
[----:B------:R-:W-:Y:S01]  /*5b200*/  F2FP.BF16.F32.PACK_AB R22, R22, R74 ;  /* 0x0000004a1616723e */ /* 0x000fe200000010ff */
[----:B------:R-:W0:Y:S01]  /*5b210*/  LDCU UR12, c[0x0][0x398] ;  /* 0x00007300ff0c77ac */ /* 0x000e220008000800 */
[----:B------:R-:W4:Y:S01]  /*5b220*/  LDL.LU R74, [R1+0x54] ;  /* 0x00005400014a7983 */ /* 0x000f220000300800 */
[----:B------:R-:W-:Y:S01]  /*5b230*/  IMAD.WIDE R8, R6, 0x2, R4 ;  /* 0x0000000206087825 */ /* 0x000fe200078e0204 */
[----:B------:R-:W-:Y:S01]  /*5b240*/  F2FP.BF16.F32.PACK_AB R23, R23, R76 ;  /* 0x0000004c1717723e */ /* 0x000fe200000010ff */
[----:B------:R-:W0:Y:S02]  /*5b250*/  LDCU UR7, c[0x0][0x398] ;  /* 0x00007300ff0777ac */ /* 0x000e240008000800 */
[C---:B------:R-:W-:Y:S01]  /*5b260*/  IMAD.WIDE R6, R0.reuse, 0x2, R2 ;  /* 0x0000000200067825 */ /* 0x040fe200078e0202 */
[----:B------:R1:W-:Y:S01]  /*5b270*/  @P5 STG.E.U16 desc[UR20][R8.64], R10 ;  /* 0x0000000a08005986 */ /* 0x0003e2000c101514 */
[----:B------:R-:W0:Y:S03]  /*5b280*/  LDCU UR10, c[0x0][0x398] ;  /* 0x00007300ff0a77ac */ /* 0x000e260008000800 */
[----:B------:R0:W-:Y:S01]  /*5b290*/  @P6 STG.E.U16 desc[UR20][R6.64], R22 ;  /* 0x0000001606006986 */ /* 0x0001e2000c101514 */
[----:B-1----:R-:W-:Y:S01]  /*5b2a0*/  IMAD.WIDE R10, R0, 0x2, R4 ;  /* 0x00000002000a7825 */ /* 0x002fe200078e0204 */
[----:B0-----:R-:W-:-:S05]  /*5b2b0*/  PRMT R7, R22, 0x7632, R7 ;  /* 0x0000763216077816 */ /* 0x001fca0000000007 */
[----:B------:R0:W-:Y:S01]  /*5b2c0*/  @P0 STG.E.U16 desc[UR20][R10.64], R7 ;  /* 0x000000070a000986 */ /* 0x0001e2000c101514 */
[----:B--2---:R-:W-:Y:S01]  /*5b2d0*/  ISETP.GE.AND P5, PT, R13, UR4, PT ;  /* 0x000000040d007c0c */ /* 0x004fe2000bfa6270 */
[----:B------:R-:W-:Y:S02]  /*5b2e0*/  VIADD R6, R0, UR28 ;  /* 0x0000001c00067c36 */ /* 0x000fe40008000000 */
[----:B------:R-:W2:Y:S01]  /*5b2f0*/  LDL.LU R13, [R1+0x15ec] ;  /* 0x0015ec00010d7983 */ /* 0x000ea20000300800 */
[----:B------:R-:W-:Y:S01]  /*5b300*/  ISETP.LT.AND P6, PT, R78, UR8, !P4 ;  /* 0x000000084e007c0c */ /* 0x000fe2000e7c1270 */
[----:B------:R-:W2:Y:S02]  /*5b310*/  LDCU UR4, c[0x0][0x39c] ;  /* 0x00007380ff0477ac */ /* 0x000ea40008000800 */
[----:B------:R-:W2:Y:S01]  /*5b320*/  LDL.LU R76, [R1+0x58] ;  /* 0x00005800014c7983 */ /* 0x000ea20000300800 */
[----:B---3--:R-:W-:Y:S01]  /*5b330*/  ISETP.GE.AND P0, PT, R15, UR6, PT ;  /* 0x000000060f007c0c */ /* 0x008fe2000bf06270 */
[----:B------:R-:W-:-:S02]  /*5b340*/  IMAD.WIDE R8, R6, 0x2, R2 ;  /* 0x0000000206087825 */ /* 0x000fc400078e0202 */
[----:B------:R-:W3:Y:S01]  /*5b350*/  LDL.LU R15, [R1+0x15f0] ;  /* 0x0015f000010f7983 */ /* 0x000ee20000300800 */
[C---:B------:R-:W-:Y:S01]  /*5b360*/  ISETP.LT.AND P4, PT, R77.reuse, UR12, !P4 ;  /* 0x0000000c4d007c0c */ /* 0x040fe2000e781270 */
[----:B------:R-:W3:Y:S04]  /*5b370*/  LDCU UR6, c[0x0][0x39c] ;  /* 0x00007380ff0677ac */ /* 0x000ee80008000800 */
[----:B------:R1:W-:Y:S01]  /*5b380*/  @P6 STG.E.U16 desc[UR20][R8.64], R23 ;  /* 0x0000001708006986 */ /* 0x0003e2000c101514 */
[----:B------:R-:W-:Y:S01]  /*5b390*/  ISETP.LT.AND P6, PT, R78, UR7, !P5 ;  /* 0x000000074e007c0c */ /* 0x000fe2000efc1270 */
[----:B------:R-:W-:Y:S01]  /*5b3a0*/  VIADD R0, R6, UR28 ;  /* 0x0000001c06007c36 */ /* 0x000fe20008000000 */
[----:B------:R-:W-:Y:S01]  /*5b3b0*/  ISETP.LT.AND P5, PT, R77, UR10, !P5 ;  /* 0x0000000a4d007c0c */ /* 0x000fe2000efa1270 */
[----:B------:R-:W2:Y:S01]  /*5b3c0*/  LDCU UR8, c[0x0][0x398] ;  /* 0x00007300ff0877ac */ /* 0x000ea20008000800 */
[----:B0-----:R-:W-:-:S02]  /*5b3d0*/  PRMT R10, R23, 0x7632, R10 ;  /* 0x00007632170a7816 */ /* 0x001fc4000000000a */
[----:B----4-:R-:W-:Y:S01]  /*5b3e0*/  F2FP.BF16.F32.PACK_AB R24, R24, R75 ;  /* 0x0000004b1818723e */ /* 0x010fe200000010ff */
[----:B------:R-:W0:Y:S01]  /*5b3f0*/  LDCU UR12, c[0x0][0x398] ;  /* 0x00007300ff0c77ac */ /* 0x000e220008000800 */
[----:B------:R-:W4:Y:S01]  /*5b400*/  LDL.LU R75, [R1+0x5c] ;  /* 0x00005c00014b7983 */ /* 0x000f220000300800 */
        /* <DEDUP_REMOVED lines=8> */
[----:B-1----:R-:W-:-:S05]  /*5b490*/  PRMT R7, R24, 0x7632, R7 ;  /* 0x0000763218077816 */ /* 0x002fca0000000007 */
        /* <DEDUP_REMOVED lines=22> */
[----:B------:R-:W-:Y:S01]  /*5b600*/  PRMT R11, R26, 0x7632, R11 ;  /* 0x000076321a0b7816 */ /* 0x000fe2000000000b */
[----:B------:R-:W1:Y:S02]  /*5b610*/  LDCU UR7, c[0x0][0x398] ;  /* 0x00007300ff0777ac */ /* 0x000e640008000800 */
[C---:B------:R-:W-:Y:S01]  /*5b620*/  IMAD.WIDE R6, R0.reuse, 0x2, R2 ;  /* 0x0000000200067825 */ /* 0x040fe200078e0202 */
[----:B------:R0:W-:Y:S01]  /*5b630*/  @P0 STG.E.U16 desc[UR20][R8.64], R10 ;  /* 0x0000000a08000986 */ /* 0x0001e2000c101514 */
[----:B----4-:R-:W-:Y:S01]  /*5b640*/  F2FP.BF16.F32.PACK_AB R27, R27, R75 ;  /* 0x0000004b1b1b723e */ /* 0x010fe200000010ff */
[----:B------:R-:W4:Y:S02]  /*5b650*/  LDCU UR10, c[0x0][0x398] ;  /* 0x00007300ff0a77ac */ /* 0x000f240008000800 */
[----:B------:R1:W-:Y:S01]  /*5b660*/  @P6 STG.E.U16 desc[UR20][R6.64], R26 ;  /* 0x0000001a06006986 */ /* 0x0003e2000c101514 */
[----:B0-----:R-:W-:-:S05]  /*5b670*/  IMAD.WIDE R8, R0, 0x2, R4 ;  /* 0x0000000200087825 */ /* 0x001fca00078e0204 */
        /* <DEDUP_REMOVED lines=8> */
[----:B-1----:R-:W-:-:S02]  /*5b700*/  IMAD.WIDE R6, R10, 0x2, R2 ;  /* 0x000000020a067825 */ /* 0x002fc400078e0202 */
[----:B------:R-:W3:Y:S01]  /*5b710*/  LDL.LU R15, [R1+0x18bc] ;  /* 0x0018bc00010f7983 */ /* 0x000ee20000300800 */
[C---:B------:R-:W-:Y:S01]  /*5b720*/  ISETP.LT.AND P5, PT, R77.reuse, UR12, !P5 ;  /* 0x0000000c4d007c0c */ /* 0x040fe2000efa1270 */
[----:B------:R-:W3:Y:S04]  /*5b730*/  LDCU UR6, c[0x0][0x39c] ;  /* 0x00007380ff0677ac */ /* 0x000ee80008000800 */
[----:B------:R1:W-:Y:S01]  /*5b740*/  @P6 STG.E.U16 desc[UR20][R6.64], R27 ;  /* 0x0000001b06006986 */ /* 0x0003e2000c101514 */
[----:B------:R-:W-:Y:S01]  /*5b750*/  ISETP.LT.AND P6, PT, R78, UR7, !P0 ;  /* 0x000000074e007c0c */ /* 0x000fe2000c7c1270 */
[C---:B------:R-:W-:Y:S01]  /*5b760*/  VIADD R0, R10.reuse, UR28 ;  /* 0x0000001c0a007c36 */ /* 0x040fe20008000000 */
[----:B----4-:R-:W-:Y:S01]  /*5b770*/  ISETP.LT.AND P0, PT, R77, UR10, !P0 ;  /* 0x0000000a4d007c0c */ /* 0x010fe2000c701270 */
[----:B0-----:R-:W-:Y:S01]  /*5b780*/  IMAD.WIDE R10, R10, 0x2, R4 ;  /* 0x000000020a0a7825 */ /* 0x001fe200078e0204 */
[----:B------:R-:W-:Y:S01]  /*5b790*/  PRMT R8, R27, 0x7632, R8 ;  /* 0x000076321b087816 */ /* 0x000fe20000000008 */
[----:B------:R-:W0:Y:S01]  /*5b7a0*/  LDCU UR8, c[0x0][0x398] ;  /* 0x00007300ff0877ac */ /* 0x000e220008000800 */
[----:B------:R-:W-:-:S02]  /*5b7b0*/  F2FP.BF16.F32.PACK_AB R28, R28, R74 ;  /* 0x0000004a1c1c723e */ /* 0x000fc400000010ff */
[----:B------:R-:W4:Y:S01]  /*5b7c0*/  LDL.LU R74, [R1+0x6c] ;  /* 0x00006c00014a7983 */ /* 0x000f220000300800 */
[----:B------:R-:W-:Y:S01]  /*5b7d0*/  F2FP.BF16.F32.PACK_AB R29, R29, R76 ;  /* 0x0000004c1d1d723e */ /* 0x000fe200000010ff */
[----:B------:R-:W0:Y:S01]  /*5b7e0*/  LDCU UR12, c[0x0][0x398] ;  /* 0x00007300ff0c77ac */ /* 0x000e220008000800 */
[----:B-1----:R-:W-:Y:S01]  /*5b7f0*/  IMAD.WIDE R6, R0, 0x2, R2 ;  /* 0x0000000200067825 */ /* 0x002fe200078e0202 */
[----:B------:R1:W-:Y:S01]  /*5b800*/  @P5 STG.E.U16 desc[UR20][R10.64], R8 ;  /* 0x000000080a005986 */ /* 0x0003e2000c101514 */
[----:B------:R-:W0:Y:S03]  /*5b810*/  LDCU UR7, c[0x0][0x398] ;  /* 0x00007300ff0777ac */ /* 0x000e260008000800 */
[----:B------:R0:W-:Y:S01]  /*5b820*/  @P6 STG.E.U16 desc[UR20][R6.64], R28 ;  /* 0x0000001c06006986 */ /* 0x0001e2000c101514 */
[----:B------:R-:W2:Y:S01]  /*5b830*/  LDCU UR10, c[0x0][0x398] ;  /* 0x00007300ff0a77ac */ /* 0x000ea20008000800 */
[----:B-1----:R-:W-:Y:S01]  /*5b840*/  PRMT R11, R28, 0x7632, R11 ;  /* 0x000076321c0b7816 */ /* 0x002fe2000000000b */
        /* <DEDUP_REMOVED lines=15> */
[C---:B0-----:R-:W-:Y:S01]  /*5b940*/  IMAD.WIDE R6, R10.reuse, 0x2, R4 ;  /* 0x000000020a067825 */ /* 0x041fe200078e0204 */
[----:B------:R-:W-:Y:S01]  /*5b950*/  ISETP.LT.AND P5, PT, R77, UR10, !P5 ;  /* 0x0000000a4d007c0c */ /* 0x000fe2000efa1270 */
[----:B------:R-:W0:Y:S01]  /*5b960*/  LDCU UR8, c[0x0][0x398] ;  /* 0x00007300ff0877ac */ /* 0x000e220008000800 */
[----:B------:R-:W-:Y:S01]  /*5b970*/  PRMT R11, R29, 0x7632, R11 ;  /* 0x000076321d0b7816 */ /* 0x000fe2000000000b */
[----:B------:R-:W-:Y:S01]  /*5b980*/  VIADD R0, R10, UR28 ;  /* 0x0000001c0a007c36 */ /* 0x000fe20008000000 */
[----:B------:R-:W-:Y:S01]  /*5b990*/  F2FP.BF16.F32.PACK_AB R30, R30, R75 ;  /* 0x0000004b1e1e723e */ /* 0x000fe200000010ff */
[----:B------:R-:W0:Y:S01]  /*5b9a0*/  LDCU UR12, c[0x0][0x398] ;  /* 0x00007300ff0c77ac */ /* 0x000e220008000800 */
[----:B------:R-:W3:Y:S01]  /*5b9b0*/  LDL.LU R75, [R1+0x74] ;  /* 0x00007400014b7983 */ /* 0x000ee20000300800 */
[----:B-1----:R-:W-:-:S03]  /*5b9c0*/  IMAD.WIDE R8, R0, 0x2, R2 ;  /* 0x0000000200087825 */ /* 0x002fc600078e0202 */
[----:B------:R1:W-:Y:S01]  /*5b9d0*/  @P4 STG.E.U16 desc[UR20][R6.64], R11 ;  /* 0x0000000b06004986 */ /* 0x0003e2000c101514 */
[----:B----4-:R-:W-:Y:S01]  /*5b9e0*/  F2FP.BF16.F32.PACK_AB R31, R31, R74 ;  /* 0x0000004a1f1f723e */ /* 0x010fe200000010ff */
[----:B------:R-:W4:Y:S02]  /*5b9f0*/  LDCU UR7, c[0x0][0x398] ;  /* 0x00007300ff0777ac */ /* 0x000f240008000800 */
[----:B------:R0:W-:Y:S01]  /*5ba00*/  @P6 STG.E.U16 desc[UR20][R8.64], R30 ;  /* 0x0000001e08006986 */ /* 0x0001e2000c101514 */
[----:B------:R-:W0:Y:S01]  /*5ba10*/  LDCU UR10, c[0x0][0x398] ;  /* 0x00007300ff0a77ac */ /* 0x000e220008000800 */
[----:B-1----:R-:W-:Y:S01]  /*5ba20*/  PRMT R11, R30, 0x7632, R11 ;  /* 0x000076321e0b7816 */ /* 0x002fe2000000000b */
[----:B------:R-:W-:-:S05]  /*5ba30*/  IMAD.WIDE R6, R0, 0x2, R4 ;  /* 0x0000000200067825 */ /* 0x000fca00078e0204 */
[----:B------:R1:W-:Y:S01]  /*5ba40*/  @P5 STG.E.U16 desc[UR20][R6.64], R11 ;  /* 0x0000000b06005986 */ /* 0x0003e2000c101514 */
[----:B--2---:R-:W-:Y:S01]  /*5ba50*/  ISETP.GE.AND P4, PT, R13, UR4, PT ;  /* 0x000000040d007c0c */ /* 0x004fe2000bf86270 */
[----:B------:R-:W2:Y:S02]  /*5ba60*/  LDCU UR4, c[0x0][0x39c] ;  /* 0x00007380ff0477ac */ /* 0x000ea40008000800 */
[----:B------:R-:W2:Y:S04]  /*5ba70*/  LDL.LU R13, [R1+0x15b0] ;  /* 0x0015b000010d7983 */ /* 0x000ea80000300800 */
[----:B------:R-:W2:Y:S01]  /*5ba80*/  LDL.LU R74, [R1+0x78] ;  /* 0x00007800014a7983 */ /* 0x000ea20000300800 */
[----:B---3--:R-:W-:Y:S01]  /*5ba90*/  ISETP.GE.AND P5, PT, R15, UR6, PT ;  /* 0x000000060f007c0c */ /* 0x008fe2000bfa6270 */
[----:B------:R-:W3:Y:S02]  /*5baa0*/  LDCU UR6, c[0x0][0x39c] ;  /* 0x00007380ff0677ac */ /* 0x000ee40008000800 */
[----:B------:R-:W3:Y:S01]  /*5bab0*/  LDL.LU R15, [R1+0x15ac] ;  /* 0x0015ac00010f7983 */ /* 0x000ee20000300800 */
[----:B0-----:R-:W-:-:S02]  /*5bac0*/  ISETP.LT.AND P6, PT, R78, UR8, !P0 ;  /* 0x000000084e007c0c */ /* 0x001fc4000c7c1270 */
[----:B------:R-:W-:Y:S01]  /*5bad0*/  IADD3 R10, PT, PT, R0, UR28, RZ ;  /* 0x0000001c000a7c10 */ /* 0x000fe2000fffe0ff */
[----:B------:R-:W0:Y:S01]  /*5bae0*/  LDCU UR8, c[0x0][0x398] ;  /* 0x00007300ff0877ac */ /* 0x000e220008000800 */
[----:B------:R-:W-:-:S03]  /*5baf0*/  ISETP.LT.AND P0, PT, R77, UR12, !P0 ;  /* 0x0000000c4d007c0c */ /* 0x000fc6000c701270 */
[----:B------:R-:W-:Y:S01]  /*5bb00*/  IMAD.WIDE R8, R10, 0x2, R2 ;  /* 0x000000020a087825 */ /* 0x000fe200078e0202 */
[----:B-1----:R-:W-:Y:S01]  /*5bb10*/  PRMT R11, R31, 0x7632, R11 ;  /* 0x000076321f0b7816 */ /* 0x002fe2000000000b */
[----:B------:R-:W1:Y:S04]  /*5bb20*/  LDCU UR12, c[0x0][0x398] ;  /* 0x00007300ff0c77ac */ /* 0x000e680008000800 */
[----:B------:R0:W-:Y:S01]  /*5bb30*/  @P6 STG.E.U16 desc[UR20][R8.64], R31 ;  /* 0x0000001f08006986 */ /* 0x0001e2000c101514 */
[----:B----4-:R-:W-:Y:S01]  /*5bb40*/  ISETP.LT.AND P6, PT, R78, UR7, !P4 ;  /* 0x000000074e007c0c */ /* 0x010fe2000e7c1270 */
[----:B------:R-:W-:Y:S01]  /*5bb50*/  IMAD.WIDE R6, R10, 0x2, R4 ;  /* 0x000000020a067825 */ /* 0x000fe200078e0204 */
[----:B------:R-:W-:Y:S01]  /*5bb60*/  ISETP.LT.AND P4, PT, R77, UR10, !P4 ;  /* 0x0000000a4d007c0c */ /* 0x000fe2000e781270 */
[----:B------:R-:W4:Y:S01]  /*5bb70*/  LDCU UR7, c[0x0][0x398] ;  /* 0x00007300ff0777ac */ /* 0x000f220008000800 */
[----:B------:R-:W-:Y:S01]  /*5bb80*/  F2FP.BF16.F32.PACK_AB R32, R32, R76 ;  /* 0x0000004c2020723e */ /* 0x000fe200000010ff */
[----:B------:R-:W-:Y:S01]  /*5bb90*/  VIADD R0, R10, UR28 ;  /* 0x0000001c0a007c36 */ /* 0x000fe20008000000 */
[----:B------:R1:W-:Y:S01]  /*5bba0*/  @P0 STG.E.U16 desc[UR20][R6.64], R11 ;  /* 0x0000000b06000986 */ /* 0x0003e2000c101514 */
[----:B------:R-:W-:Y:S01]  /*5bbb0*/  F2FP.BF16.F32.PACK_AB R33, R33, R75 ;  /* 0x0000004b2121723e */ /* 0x000fe200000010ff */
[----:B------:R-:W2:Y:S02]  /*5bbc0*/  LDCU UR10, c[0x0][0x398] ;  /* 0x00007300ff0a77ac */ /* 0x000ea40008000800 */
[----:B------:R-:W4:Y:S01]  /*5bbd0*/  LDL.LU R76, [R1+0x7c] ;  /* 0x00007c00014c7983 */ /* 0x000f220000300800 */
[----:B0-----:R-:W-:Y:S01]  /*5bbe0*/  IMAD.WIDE R8, R0, 0x2, R2 ;  /* 0x0000000200087825 */ /* 0x001fe200078e0202 */
[----:B-1----:R-:W-:-:S03]  /*5bbf0*/  PRMT R11, R32, 0x7632, R11 ;  /* 0x00007632200b7816 */ /* 0x002fc6000000000b */
[C---:B------:R-:W-:Y:S01]  /*5bc00*/  IMAD.WIDE R6, R0.reuse, 0x2, R4 ;  /* 0x0000000200067825 */ /* 0x040fe200078e0204 */
[----:B------:R0:W-:Y:S04]  /*5bc10*/  @P6 STG.E.U16 desc[UR20][R8.64], R32 ;  /* 0x0000002008006986 */ /* 0x0001e8000c101514 */
        /* <DEDUP_REMOVED lines=8> */
[----:B0-----:R-:W-:-:S02]  /*5bca0*/  IMAD.WIDE R8, R10, 0x2, R2 ;  /* 0x000000020a087825 */ /* 0x001fc400078e0202 */
[----:B------:R-:W3:Y:S01]  /*5bcb0*/  LDL.LU R15, [R1+0x18d8] ;  /* 0x0018d800010f7983 */ /* 0x000ee20000300800 */
[C---:B------:R-:W-:Y:S01]  /*5bcc0*/  ISETP.LT.AND P5, PT, R77.reuse, UR12, !P5 ;  /* 0x0000000c4d007c0c */ /* 0x040fe2000efa1270 */
[----:B------:R-:W3:Y:S04]  /*5bcd0*/  LDCU UR6, c[0x0][0x39c] ;  /* 0x00007380ff0677ac */ /* 0x000ee80008000800 */
[----:B------:R0:W-:Y:S01]  /*5bce0*/  @P6 STG.E.U16 desc[UR20][R8.64], R33 ;  /* 0x0000002108006986 */ /* 0x0001e2000c101514 */
[----:B----4-:R-:W-:Y:S01]  /*5bcf0*/  ISETP.LT.AND P6, PT, R78, UR7, !P0 ;  /* 0x000000074e007c0c */ /* 0x010fe2000c7c1270 */
[C---:B-1----:R-:W-:Y:S01]  /*5bd00*/  IMAD.WIDE R6, R10.reuse, 0x2, R4 ;  /* 0x000000020a067825 */ /* 0x042fe200078e0204 */
[----:B------:R-:W-:Y:S01]  /*5bd10*/  ISETP.LT.AND P0, PT, R77, UR10, !P0 ;  /* 0x0000000a4d007c0c */ /* 0x000fe2000c701270 */
[----:B------:R-:W1:Y:S01]  /*5bd20*/  LDCU UR8, c[0x0][0x398] ;  /* 0x00007300ff0877ac */ /* 0x000e620008000800 */
[----:B------:R-:W-:Y:S01]  /*5bd30*/  PRMT R11, R33, 0x7632, R11 ;  /* 0x00007632210b7816 */ /* 0x000fe2000000000b */
[----:B------:R-:W-:Y:S01]  /*5bd40*/  VIADD R0, R10, UR28 ;  /* 0x0000001c0a007c36 */ /* 0x000fe20008000000 */
[----:B------:R-:W-:Y:S01]  /*5bd50*/  F2FP.BF16.F32.PACK_AB R34, R34, R74 ;  /* 0x0000004a2222723e */ /* 0x000fe200000010ff */
[----:B------:R-:W4:Y:S01]  /*5bd60*/  LDCU UR12, c[0x0][0x398] ;  /* 0x00007300ff0c77ac */ /* 0x000f220008000800 */
[----:B------:R-:W4:Y:S01]  /*5bd70*/  LDL.LU R74, [R1+0x84] ;  /* 0x00008400014a7983 */ /* 0x000f220000300800 */
[----:B0-----:R-:W-:-:S03]  /*5bd80*/  IMAD.WIDE R8, R0, 0x2, R2 ;  /* 0x0000000200087825 */ /* 0x001fc600078e0202 */
[----:B------:R0:W-:Y:S01]  /*5bd90*/  @P5 STG.E.U16 desc[UR20][R6.64], R11 ;  /* 0x0000000b06005986 */ /* 0x0001e2000c101514 */
[----:B------:R-:W1:Y:S03]  /*5bda0*/  LDCU UR7, c[0x0][0x398] ;  /* 0x00007300ff0777ac */ /* 0x000e660008000800 */
[----:B------:R1:W-:Y:S01]  /*5bdb0*/  @P6 STG.E.U16 desc[UR20][R8.64], R34 ;  /* 0x0000002208006986 */ /* 0x0003e2000c101514 */
[----:B------:R-:W1:Y:S01]  /*5bdc0*/  LDCU UR10, c[0x0][0x398] ;  /* 0x00007300ff0a77ac */ /* 0x000e620008000800 */
[----:B------:R-:W-:Y:S02]  /*5bdd0*/  F2FP.BF16.F32.PACK_AB R35, R35, R76 ;  /* 0x0000004c2323723e */ /* 0x000fe400000010ff */
[----:B0-----:R-:W-:Y:S01]  /*5bde0*/  PRMT R11, R34, 0x7632, R11 ;  /* 0x00007632220b7816 */ /* 0x001fe2000000000b */
[----:B------:R-:W-:-:S05]  /*5bdf0*/  IMAD.WIDE R6, R0, 0x2, R4 ;  /* 0x0000000200067825 */ /* 0x000fca00078e0204 */
[----:B------:R0:W-:Y:S01]  /*5be00*/  @P0 STG.E.U16 desc[UR20][R6.64], R11 ;  /* 0x0000000b06000986 */ /* 0x0001e2000c101514 */
[----:B--2---:R-:W-:Y:S01]  /*5be10*/  ISETP.GE.AND P5, PT, R13, UR4, PT ;  /* 0x000000040d007c0c */ /* 0x004fe2000bfa6270 */
[----:B------:R-:W-:Y:S02]  /*5be20*/  VIADD R10, R0, UR28 ;  /* 0x0000001c000a7c36 */ /* 0x000fe40008000000 */
[----:B------:R-:W2:Y:S01]  /*5be30*/  LDL.LU R13, [R1+0x18e8] ;  /* 0x0018e800010d7983 */ /* 0x000ea20000300800 */
[----:B-1----:R-:W-:Y:S01]  /*5be40*/  ISETP.LT.AND P6, PT, R78, UR8, !P4 ;  /* 0x000000084e007c0c */ /* 0x002fe2000e7c1270 */
[----:B------:R-:W2:Y:S02]  /*5be50*/  LDCU UR4, c[0x0][0x39c] ;  /* 0x00007380ff0477ac */ /* 0x000ea40008000800 */
[----:B------:R-:W2:Y:S01]  /*5be60*/  LDL.LU R76, [R1+0x88] ;  /* 0x00008800014c7983 */ /* 0x000ea20000300800 */
[----:B---3--:R-:W-:Y:S01]  /*5be70*/  ISETP.GE.AND P0, PT, R15, UR6, PT ;  /* 0x000000060f007c0c */ /* 0x008fe2000bf06270 */
[----:B------:R-:W-:-:S02]  /*5be80*/  IMAD.WIDE R8, R10, 0x2, R2 ;  /* 0x000000020a087825 */ /* 0x000fc400078e0202 */
[----:B------:R-:W3:Y:S01]  /*5be90*/  LDL.LU R15, [R1+0x18ec] ;  /* 0x0018ec00010f7983 */ /* 0x000ee20000300800 */
[C---:B----4-:R-:W-:Y:S01]  /*5bea0*/  ISETP.LT.AND P4, PT, R77.reuse, UR12, !P4 ;  /* 0x0000000c4d007c0c */ /* 0x050fe2000e781270 */
        /* <DEDUP_REMOVED lines=9> */
[----:B------:R-:W4:Y:S01]  /*5bf40*/  LDCU UR12, c[0x0][0x398] ;  /* 0x00007300ff0c77ac */ /* 0x000f220008000800 */
[----:B------:R-:W4:Y:S01]  /*5bf50*/  LDL.LU R75, [R1+0x8c] ;  /* 0x00008c00014b7983 */ /* 0x000f220000300800 */
[----:B-1----:R-:W-:-:S03]  /*5bf60*/  IMAD.WIDE R8, R0, 0x2, R2 ;  /* 0x0000000200087825 */ /* 0x002fc600078e0202 */
[----:B------:R1:W-:Y:S01]  /*5bf70*/  @P4 STG.E.U16 desc[UR20][R6.64], R11 ;  /* 0x0000000b06004986 */ /* 0x0003e2000c101514 */
[----:B------:R-:W-:Y:S01]  /*5bf80*/  F2FP.BF16.F32.PACK_AB R37, R37, R74 ;  /* 0x0000004a2525723e */ /* 0x000fe200000010ff */
[----:B------:R-:W0:Y:S02]  /*5bf90*/  LDCU UR7, c[0x0][0x398] ;  /* 0x00007300ff0777ac */ /* 0x000e240008000800 */
[----:B------:R0:W-:Y:S01]  /*5bfa0*/  @P6 STG.E.U16 desc[UR20][R8.64], R36 ;  /* 0x0000002408006986 */ /* 0x0001e2000c101514 */
[----:B------:R-:W0:Y:S01]  /*5bfb0*/  LDCU UR10, c[0x0][0x398] ;  /* 0x00007300ff0a77ac */ /* 0x000e220008000800 */
[----:B-1----:R-:W-:Y:S01]  /*5bfc0*/  PRMT R11, R36, 0x7632, R11 ;  /* 0x00007632240b7816 */ /* 0x002fe2000000000b */
[----:B------:R-:W-:-:S05]  /*5bfd0*/  IMAD.WIDE R6, R0, 0x2, R4 ;  /* 0x0000000200067825 */ /* 0x000fca00078e0204 */
[----:B------:R1:W-:Y:S01]  /*5bfe0*/  @P5 STG.E.U16 desc[UR20][R6.64], R11 ;  /* 0x0000000b06005986 */ /* 0x0003e2000c101514 */
[----:B--2---:R-:W-:Y:S02]  /*5bff0*/  ISETP.GE.AND P4, PT, R13, UR4, PT ;  /* 0x000000040d007c0c */ /* 0x004fe4000bf86270 */
[----:B------:R-:W-:Y:S01]  /*5c000*/  F2FP.BF16.F32.PACK_AB R38, R38, R76 ;  /* 0x0000004c2626723e */ /* 0x000fe200000010ff */
[----:B------:R-:W2:Y:S01]  /*5c010*/  LDL.LU R13, [R1+0x15bc] ;  /* 0x0015bc00010d7983 */ /* 0x000ea20000300800 */
[----:B0-----:R-:W-:Y:S01]  /*5c020*/  ISETP.LT.AND P6, PT, R78, UR8, !P0 ;  /* 0x000000084e007c0c */ /* 0x001fe2000c7c1270 */
[----:B------:R-:W-:Y:S01]  /*5c030*/  VIADD R10, R0, UR28 ;  /* 0x0000001c000a7c36 */ /* 0x000fe20008000000 */
[----:B------:R-:W2:Y:S01]  /*5c040*/  LDCU UR4, c[0x0][0x39c] ;  /* 0x00007380ff0477ac */ /* 0x000ea20008000800 */
[----:B------:R-:W2:Y:S01]  /*5c050*/  LDL.LU R74, [R1+0x90] ;  /* 0x00009000014a7983 */ /* 0x000ea20000300800 */
[----:B---3--:R-:W-:Y:S01]  /*5c060*/  ISETP.GE.AND P5, PT, R15, UR6, PT ;  /* 0x000000060f007c0c */ /* 0x008fe2000bfa6270 */
[----:B------:R-:W-:-:S02]  /*5c070*/  IMAD.WIDE R8, R10, 0x2, R2 ;  /* 0x000000020a087825 */ /* 0x000fc400078e0202 */
[----:B------:R-:W3:Y:S01]  /*5c080*/  LDL.LU R15, [R1+0x15a8] ;  /* 0x0015a800010f7983 */ /* 0x000ee20000300800 */
[----:B----4-:R-:W-:Y:S01]  /*5c090*/  ISETP.LT.AND P0, PT, R77, UR12, !P0 ;  /* 0x0000000c4d007c0c */ /* 0x010fe2000c701270 */
[----:B------:R-:W3:Y:S02]  /*5c0a0*/  LDCU UR6, c[0x0][0x39c] ;  /* 0x00007380ff0677ac */ /* 0x000ee40008000800 */
[----:B------:R-:W4:Y:S01]  /*5c0b0*/  LDL.LU R76, [R1+0x94] ;  /* 0x00009400014c7983 */ /* 0x000f220000300800 */
[----:B------:R-:W0:Y:S03]  /*5c0c0*/  LDCU UR8, c[0x0][0x398] ;  /* 0x00007300ff0877ac */ /* 0x000e260008000800 */
[----:B------:R-:W4:Y:S01]  /*5c0d0*/  LDL.LU R17, [R1+0x15a4] ;  /* 0x0015a40001117983 */ /* 0x000f220000300800 */
[----:B-1----:R-:W-:Y:S01]  /*5c0e0*/  PRMT R11, R37, 0x7632, R11 ;  /* 0x00007632250b7816 */ /* 0x002fe2000000000b */
[----:B------:R-:W1:Y:S02]  /*5c0f0*/  LDCU UR12, c[0x0][0x398] ;  /* 0x00007300ff0c77ac */ /* 0x000e640008000800 */
[----:B------:R0:W-:Y:S01]  /*5c100*/  @P6 STG.E.U16 desc[UR20][R8.64], R37 ;  /* 0x0000002508006986 */ /* 0x0001e2000c101514 */
[----:B------:R-:W-:Y:S01]  /*5c110*/  ISETP.LT.AND P6, PT, R78, UR7, !P4 ;  /* 0x000000074e007c0c */ /* 0x000fe2000e7c1270 */
[C---:B------:R-:W-:Y:S01]  /*5c120*/  IMAD.WIDE R6, R10.reuse, 0x2, R4 ;  /* 0x000000020a067825 */ /* 0x040fe200078e0204 */
[----:B------:R-:W-:Y:S01]  /*5c130*/  ISETP.LT.AND P4, PT, R77, UR10, !P4 ;  /* 0x0000000a4d007c0c */ /* 0x000fe2000e781270 */
[----:B------:R-:W1:Y:S02]  /*5c140*/  LDCU UR7, c[0x0][0x398] ;  /* 0x00007300ff0777ac */ /* 0x000e640008000800 */
[----:B------:R-:W-:Y:S01]  /*5c150*/  VIADD R0, R10, UR28 ;  /* 0x0000001c0a007c36 */ /* 0x000fe20008000000 */
[----:B------:R1:W-:Y:S01]  /*5c160*/  @P0 STG.E.U16 desc[UR20][R6.64], R11 ;  /* 0x0000000b06000986 */ /* 0x0003e2000c101514 */
[----:B------:R-:W-:Y:S01]  /*5c170*/  F2FP.BF16.F32.PACK_AB R39, R39, R75 ;  /* 0x0000004b2727723e */ /* 0x000fe200000010ff */
[----:B------:R-:W2:Y:S02]  /*5c180*/  LDCU UR10, c[0x0][0x398] ;  /* 0x00007300ff0a77ac */ /* 0x000ea40008000800 */
[----:B------:R-:W4:Y:S01]  /*5c190*/  LDL.LU R75, [R1+0x98] ;  /* 0x00009800014b7983 */ /* 0x000f220000300800 */
[----:B0-----:R-:W-:Y:S01]  /*5c1a0*/  IMAD.WIDE R8, R0, 0x2, R2 ;  /* 0x0000000200087825 */ /* 0x001fe200078e0202 */
[----:B-1----:R-:W-:-:S03]  /*5c1b0*/  PRMT R11, R38, 0x7632, R11 ;  /* 0x00007632260b7816 */ /* 0x002fc6000000000b */
[----:B------:R-:W-:Y:S01]  /*5c1c0*/  IMAD.WIDE R6, R0, 0x2, R4 ;  /* 0x0000000200067825 */ /* 0x000fe200078e0204 */
[----:B------:R0:W-:Y:S04]  /*5c1d0*/  @P6 STG.E.U16 desc[UR20][R8.64], R38 ;  /* 0x0000002608006986 */ /* 0x0001e8000c101514 */
[----:B------:R1:W-:Y:S01]  /*5c1e0*/  @P4 STG.E.U16 desc[UR20][R6.64], R11 ;  /* 0x0000000b06004986 */ /* 0x0003e2000c101514 */
[----:B------:R-:W-:Y:S01]  /*5c1f0*/  ISETP.LT.AND P6, PT, R78, UR8, !P5 ;  /* 0x000000084e007c0c */ /* 0x000fe2000efc1270 */
[----:B------:R-:W-:Y:S01]  /*5c200*/  VIADD R10, R0, UR28 ;  /* 0x0000001c000a7c36 */ /* 0x000fe20008000000 */
[----:B------:R-:W-:Y:S01]  /*5c210*/  ISETP.LT.AND P5, PT, R77, UR12, !P5 ;  /* 0x0000000c4d007c0c */ /* 0x000fe2000efa1270 */
[----:B------:R-:W2:Y:S01]  /*5c220*/  LDCU UR8, c[0x0][0x398] ;  /* 0x00007300ff0877ac */ /* 0x000ea20008000800 */
[----:B------:R-:W-:Y:S01]  /*5c230*/  PRMT R0, R39, 0x7632, R0 ;  /* 0x0000763227007816 */ /* 0x000fe20000000000 */
[C---:B0-----:R-:W-:Y:S01]  /*5c240*/  IMAD.WIDE R8, R10.reuse, 0x2, R2 ;  /* 0x000000020a087825 */ /* 0x041fe200078e0202 */
[----:B------:R-:W0:Y:S03]  /*5c250*/  LDCU UR12, c[0x0][0x398] ;  /* 0x00007300ff0c77ac */ /* 0x000e260008000800 */
[----:B-1----:R-:W-:-:S04]  /*5c260*/  IMAD.WIDE R6, R10, 0x2, R4 ;  /* 0x000000020a067825 */ /* 0x002fc800078e0204 */
[----:B------:R1:W-:Y:S04]  /*5c270*/  @P6 STG.E.U16 desc[UR20][R8.64], R39 ;  /* 0x0000002708006986 */ /* 0x0003e8000c101514 */
[----:B------:R0:W-:Y:S01]  /*5c280*/  @P5 STG.E.U16 desc[UR20][R6.64], R0 ;  /* 0x0000000006005986 */ /* 0x0001e2000c101514 */
[----:B--2---:R-:W-:Y:S01]  /*5c290*/  ISETP.GE.AND P0, PT, R13, UR4, PT ;  /* 0x000000040d007c0c */ /* 0x004fe2000bf06270 */
[----:B------:R-:W4:Y:S01]  /*5c2a0*/  LDCU UR4, c[0x0][0x39c] ;  /* 0x00007380ff0477ac */ /* 0x000f220008000800 */
[----:B------:R-:W-:Y:S02]  /*5c2b0*/  F2FP.BF16.F32.PACK_AB R40, R40, R74 ;  /* 0x0000004a2828723e */ /* 0x000fe400000010ff */
[----:B---3--:R-:W-:Y:S01]  /*5c2c0*/  ISETP.GE.AND P4, PT, R15, UR6, PT ;  /* 0x000000060f007c0c */ /* 0x008fe2000bf86270 */
[----:B------:R-:W2:Y:S01]  /*5c2d0*/  LDCU UR6, c[0x0][0x39c] ;  /* 0x00007380ff0677ac */ /* 0x000ea20008000800 */
[----:B------:R-:W2:Y:S04]  /*5c2e0*/  LDL.LU R15, [R1+0x15a0] ;  /* 0x0015a000010f7983 */ /* 0x000ea80000300800 */
[----:B------:R-:W3:Y:S01]  /*5c2f0*/  LDL.LU R74, [R1+0x9c] ;  /* 0x00009c00014a7983 */ /* 0x000ee20000300800 */
[----:B----4-:R-:W-:Y:S01]  /*5c300*/  ISETP.GE.AND P5, PT, R17, UR4, PT ;  /* 0x0000000411007c0c */ /* 0x010fe2000bfa6270 */
[----:B------:R-:W-:-:S02]  /*5c310*/  VIADD R13, R10, UR28 ;  /* 0x0000001c0a0d7c36 */ /* 0x000fc40008000000 */
[----:B------:R-:W4:Y:S01]  /*5c320*/  LDL.LU R17, [R1+0x18f0] ;  /* 0x0018f00001117983 */ /* 0x000f220000300800 */
[----:B------:R-:W-:Y:S01]  /*5c330*/  ISETP.LT.AND P6, PT, R78, UR7, !P0 ;  /* 0x000000074e007c0c */ /* 0x000fe2000c7c1270 */
[----:B------:R-:W4:Y:S01]  /*5c340*/  LDCU UR4, c[0x0][0x39c] ;  /* 0x00007380ff0477ac */ /* 0x000f220008000800 */
[----:B------:R-:W-:Y:S01]  /*5c350*/  ISETP.LT.AND P0, PT, R77, UR10, !P0 ;  /* 0x0000000a4d007c0c */ /* 0x000fe2000c701270 */
[C---:B-1----:R-:W-:Y:S01]  /*5c360*/  IMAD.WIDE R8, R13.reuse, 0x2, R2 ;  /* 0x000000020d087825 */ /* 0x042fe200078e0202 */
[----:B------:R-:W-:Y:S01]  /*5c370*/  PRMT R10, R40, 0x7632, R10 ;  /* 0x00007632280a7816 */ /* 0x000fe2000000000a */
[----:B------:R-:W1:Y:S02]  /*5c380*/  LDCU UR7, c[0x0][0x398] ;  /* 0x00007300ff0777ac */ /* 0x000e640008000800 */
[----:B0-----:R-:W-:Y:S01]  /*5c390*/  IMAD.WIDE R6, R13, 0x2, R4 ;  /* 0x000000020d067825 */ /* 0x001fe200078e0204 */
[----:B------:R-:W-:Y:S01]  /*5c3a0*/  F2FP.BF16.F32.PACK_AB R41, R41, R76 ;  /* 0x0000004c2929723e */ /* 0x000fe200000010ff */
[----:B------:R-:W0:Y:S01]  /*5c3b0*/  LDCU UR10, c[0x0][0x398] ;  /* 0x00007300ff0a77ac */ /* 0x000e220008000800 */
[----:B------:R-:W3:Y:S04]  /*5c3c0*/  LDL.LU R76, [R1+0xa0] ;  /* 0x0000a000014c7983 */ /* 0x000ee80000300800 */
[----:B------:R1:W-:Y:S04]  /*5c3d0*/  @P6 STG.E.U16 desc[UR20][R8.64], R40 ;  /* 0x0000002808006986 */ /* 0x0003e8000c101514 */
[----:B------:R0:W-:Y:S01]  /*5c3e0*/  @P0 STG.E.U16 desc[UR20][R6.64], R10 ;  /* 0x0000000a06000986 */ /* 0x0001e2000c101514 */
[----:B------:R-:W-:Y:S01]  /*5c3f0*/  ISETP.LT.AND P6, PT, R78, UR8, !P4 ;  /* 0x000000084e007c0c */ /* 0x000fe2000e7c1270 */
[----:B------:R-:W-:Y:S01]  /*5c400*/  VIADD R11, R13, UR28 ;  /* 0x0000001c0d0b7c36 */ /* 0x000fe20008000000 */
[----:B------:R-:W-:Y:S01]  /*5c410*/  ISETP.LT.AND P4, PT, R77, UR12, !P4 ;  /* 0x0000000c4d007c0c */ /* 0x000fe2000e781270 */
[----:B------:R-:W2:Y:S01]  /*5c420*/  LDCU UR8, c[0x0][0x398] ;  /* 0x00007300ff0877ac */ /* 0x000ea20008000800 */
[----:B------:R-:W-:Y:S01]  /*5c430*/  PRMT R0, R41, 0x7632, R0 ;  /* 0x0000763229007816 */ /* 0x000fe20000000000 */
[C---:B-1----:R-:W-:Y:S01]  /*5c440*/  IMAD.WIDE R8, R11.reuse, 0x2, R2 ;  /* 0x000000020b087825 */ /* 0x042fe200078e0202 */
[----:B------:R-:W-:Y:S01]  /*5c450*/  F2FP.BF16.F32.PACK_AB R42, R42, R75 ;  /* 0x0000004b2a2a723e */ /* 0x000fe200000010ff */
[----:B------:R-:W1:Y:S02]  /*5c460*/  LDCU UR12, c[0x0][0x398] ;  /* 0x00007300ff0c77ac */ /* 0x000e640008000800 */
[----:B0-----:R-:W-:-:S04]  /*5c470*/  IMAD.WIDE R6, R11, 0x2, R4 ;  /* 0x000000020b067825 */ /* 0x001fc800078e0204 */
[----:B------:R0:W-:Y:S04]  /*5c480*/  @P6 STG.E.U16 desc[UR20][R8.64], R41 ;  /* 0x0000002908006986 */ /* 0x0001e8000c101514 */
[----:B------:R0:W-:Y:S01]  /*5c490*/  @P4 STG.E.U16 desc[UR20][R6.64], R0 ;  /* 0x0000000006004986 */ /* 0x0001e2000c101514 */
[----:B--2---:R-:W-:Y:S01]  /*5c4a0*/  ISETP.GE.AND P0, PT, R15, UR6, PT ;  /* 0x000000060f007c0c */ /* 0x004fe2000bf06270 */
[----:B------:R-:W2:Y:S02]  /*5c4b0*/  LDCU UR6, c[0x0][0x39c] ;  /* 0x00007380ff0677ac */ /* 0x000ea40008000800 */
[----:B------:R-:W2:Y:S04]  /*5c4c0*/  LDL.LU R15, [R1+0x18f4] ;  /* 0x0018f400010f7983 */ /* 0x000ea80000300800 */
[----:B------:R-:W2:Y:S01]  /*5c4d0*/  LDL.LU R75, [R1+0xa4] ;  /* 0x0000a400014b7983 */ /* 0x000ea20000300800 */
[----:B----4-:R-:W-:Y:S01]  /*5c4e0*/  ISETP.GE.AND P4, PT, R17, UR4, PT ;  /* 0x0000000411007c0c */ /* 0x010fe2000bf86270 */
[----:B------:R-:W-:-:S02]  /*5c4f0*/  VIADD R13, R11, UR28 ;  /* 0x0000001c0b0d7c36 */ /* 0x000fc40008000000 */
[----:B------:R-:W4:Y:S01]  /*5c500*/  LDL.LU R17, [R1+0x18e4] ;  /* 0x0018e40001117983 */ /* 0x000f220000300800 */
[----:B------:R-:W-:Y:S01]  /*5c510*/  ISETP.LT.AND P6, PT, R78, UR7, !P5 ;  /* 0x000000074e007c0c */ /* 0x000fe2000efc1270 */
[----:B------:R-:W4:Y:S01]  /*5c520*/  LDCU UR4, c[0x0][0x39c] ;  /* 0x00007380ff0477ac */ /* 0x000f220008000800 */
[----:B------:R-:W-:Y:S01]  /*5c530*/  ISETP.LT.AND P5, PT, R77, UR10, !P5 ;  /* 0x0000000a4d007c0c */ /* 0x000fe2000efa1270 */
[C---:B0-----:R-:W-:Y:S01]  /*5c540*/  IMAD.WIDE R8, R13.reuse, 0x2, R2 ;  /* 0x000000020d087825 */ /* 0x041fe200078e0202 */
[----:B------:R-:W-:Y:S01]  /*5c550*/  PRMT R10, R42, 0x7632, R10 ;  /* 0x000076322a0a7816 */ /* 0x000fe2000000000a */
[----:B------:R-:W0:Y:S02]  /*5c560*/  LDCU UR7, c[0x0][0x398] ;  /* 0x00007300ff0777ac */ /* 0x000e240008000800 */
[----:B------:R-:W-:Y:S01]  /*5c570*/  IMAD.WIDE R6, R13, 0x2, R4 ;  /* 0x000000020d067825 */ /* 0x000fe200078e0204 */
[----:B---3--:R-:W-:Y:S01]  /*5c580*/  F2FP.BF16.F32.PACK_AB R43, R43, R74 ;  /* 0x0000004a2b2b723e */ /* 0x008fe200000010ff */
[----:B------:R-:W3:Y:S01]  /*5c590*/  LDCU UR10, c[0x0][0x398] ;  /* 0x00007300ff0a77ac */ /* 0x000ee20008000800 */
[----:B------:R-:W3:Y:S04]  /*5c5a0*/  LDL.LU R74, [R1+0xa8] ;  /* 0x0000a800014a7983 */ /* 0x000ee80000300800 */
[----:B------:R0:W-:Y:S04]  /*5c5b0*/  @P6 STG.E.U16 desc[UR20][R8.64], R42 ;  /* 0x0000002a08006986 */ /* 0x0001e8000c101514 */
[----:B------:R0:W-:Y:S01]  /*5c5c0*/  @P5 STG.E.U16 desc[UR20][R6.64], R10 ;  /* 0x0000000a06005986 */ /* 0x0001e2000c101514 */
[----:B------:R-:W-:Y:S01]  /*5c5d0*/  ISETP.LT.AND P6, PT, R78, UR8, !P0 ;  /* 0x000000084e007c0c */ /* 0x000fe2000c7c1270 */
[----:B------:R-:W-:Y:S01]  /*5c5e0*/  VIADD R11, R13, UR28 ;  /* 0x0000001c0d0b7c36 */ /* 0x000fe20008000000 */
[----:B-1----:R-:W-:Y:S01]  /*5c5f0*/  ISETP.LT.AND P0, PT, R77, UR12, !P0 ;  /* 0x0000000c4d007c0c */ /* 0x002fe2000c701270 */
[----:B------:R-:W1:Y:S01]  /*5c600*/  LDCU UR8, c[0x0][0x398] ;  /* 0x00007300ff0877ac */ /* 0x000e620008000800 */
[----:B------:R-:W-:Y:S01]  /*5c610*/  PRMT R0, R43, 0x7632, R0 ;  /* 0x000076322b007816 */ /* 0x000fe20000000000 */
[C---:B0-----:R-:W-:Y:S01]  /*5c620*/  IMAD.WIDE R8, R11.reuse, 0x2, R2 ;  /* 0x000000020b087825 */ /* 0x041fe200078e0202 */
[----:B------:R-:W-:Y:S01]  /*5c630*/  F2FP.BF16.F32.PACK_AB R44, R44, R76 ;  /* 0x0000004c2c2c723e */ /* 0x000fe200000010ff */
[----:B------:R-:W0:Y:S02]  /*5c640*/  LDCU UR12, c[0x0][0x398] ;  /* 0x00007300ff0c77ac */ /* 0x000e240008000800 */
[----:B------:R-:W-:-:S04]  /*5c650*/  IMAD.WIDE R6, R11, 0x2, R4 ;  /* 0x000000020b067825 */ /* 0x000fc800078e0204 */
[----:B------:R0:W-:Y:S04]  /*5c660*/  @P6 STG.E.U16 desc[UR20][R8.64], R43 ;  /* 0x0000002b08006986 */ /* 0x0001e8000c101514 */
[----:B------:R0:W-:Y:S01]  /*5c670*/  @P0 STG.E.U16 desc[UR20][R6.64], R0 ;  /* 0x0000000006000986 */ /* 0x0001e2000c101514 */
[----:B--2---:R-:W-:Y:S02]  /*5c680*/  ISETP.GE.AND P5, PT, R15, UR6, PT ;  /* 0x000000060f007c0c */ /* 0x004fe4000bfa6270 */
[----:B------:R-:W-:Y:S01]  /*5c690*/  F2FP.BF16.F32.PACK_AB R45, R45, R75 ;  /* 0x0000004b2d2d723e */ /* 0x000fe200000010ff */
[----:B------:R-:W2:Y:S01]  /*5c6a0*/  LDL.LU R15, [R1+0x18dc] ;  /* 0x0018dc00010f7983 */ /* 0x000ea20000300800 */
[----:B------:R-:W-:Y:S01]  /*5c6b0*/  ISETP.LT.AND P6, PT, R78, UR7, !P4 ;  /* 0x000000074e007c0c */ /* 0x000fe2000e7c1270 */
[----:B------:R-:W-:Y:S01]  /*5c6c0*/  VIADD R13, R11, UR28 ;  /* 0x0000001c0b0d7c36 */ /* 0x000fe20008000000 */
[----:B----4-:R-:W-:Y:S01]  /*5c6d0*/  ISETP.GE.AND P0, PT, R17, UR4, PT ;  /* 0x0000000411007c0c */ /* 0x010fe2000bf06270 */
[----:B------:R-:W4:Y:S01]  /*5c6e0*/  LDL.LU R76, [R1+0xac] ;  /* 0x0000ac00014c7983 */ /* 0x000f220000300800 */
[----:B------:R-:W1:Y:S03]  /*5c6f0*/  LDCU UR7, c[0x0][0x398] ;  /* 0x00007300ff0777ac */ /* 0x000e660008000800 */
[----:B------:R-:W4:Y:S01]  /*5c700*/  LDL.LU R18, [R1+0x159c] ;  /* 0x00159c0001127983 */ /* 0x000f220000300800 */
[----:B0-----:R-:W-:Y:S01]  /*5c710*/  IMAD.WIDE R8, R13, 0x2, R2 ;  /* 0x000000020d087825 */ /* 0x001fe200078e0202 */
[----:B------:R-:W2:Y:S02]  /*5c720*/  LDCU UR6, c[0x0][0x39c] ;  /* 0x00007380ff0677ac */ /* 0x000ea40008000800 */
[----:B------:R-:W4:Y:S01]  /*5c730*/  LDL.LU R75, [R1+0xb0] ;  /* 0x0000b000014b7983 */ /* 0x000f220000300800 */
[----:B---3--:R-:W-:Y:S01]  /*5c740*/  ISETP.LT.AND P4, PT, R77, UR10, !P4 ;  /* 0x0000000a4d007c0c */ /* 0x008fe2000e781270 */
[----:B------:R-:W0:Y:S02]  /*5c750*/  LDCU UR10, c[0x0][0x398] ;  /* 0x00007300ff0a77ac */ /* 0x000e240008000800 */
[----:B------:R-:W3:Y:S01]  /*5c760*/  LDL.LU R17, [R1+0x1598] ;  /* 0x0015980001117983 */ /* 0x000ee20000300800 */
[C---:B------:R-:W-:Y:S01]  /*5c770*/  VIADD R11, R13.reuse, UR28 ;  /* 0x0000001c0d0b7c36 */ /* 0x040fe20008000000 */
[----:B------:R-:W-:Y:S01]  /*5c780*/  PRMT R12, R44, 0x7632, R12 ;  /* 0x000076322c0c7816 */ /* 0x000fe2000000000c */
[----:B------:R-:W-:Y:S01]  /*5c790*/  IMAD.WIDE R6, R13, 0x2, R4 ;  /* 0x000000020d067825 */ /* 0x000fe200078e0204 */
[----:B------:R0:W-:Y:S01]  /*5c7a0*/  @P6 STG.E.U16 desc[UR20][R8.64], R44 ;  /* 0x0000002c08006986 */ /* 0x0001e2000c101514 */
[----:B-1----:R-:W-:Y:S01]  /*5c7b0*/  ISETP.LT.AND P6, PT, R78, UR8, !P5 ;  /* 0x000000084e007c0c */ /* 0x002fe2000efc1270 */
[----:B------:R-:W1:Y:S01]  /*5c7c0*/  LDCU UR4, c[0x0][0x39c] ;  /* 0x00007380ff0477ac */ /* 0x000e620008000800 */
[----:B------:R-:W-:-:S03]  /*5c7d0*/  ISETP.LT.AND P5, PT, R77, UR12, !P5 ;  /* 0x0000000c4d007c0c */ /* 0x000fc6000efa1270 */
[----:B------:R1:W-:Y:S01]  /*5c7e0*/  @P4 STG.E.U16 desc[UR20][R6.64], R12 ;  /* 0x0000000c06004986 */ /* 0x0003e2000c101514 */
[----:B------:R-:W-:Y:S01]  /*5c7f0*/  F2FP.BF16.F32.PACK_AB R46, R46, R74 ;  /* 0x0000004a2e2e723e */ /* 0x000fe200000010ff */
[----:B------:R-:W-:Y:S01]  /*5c800*/  VIADD R13, R11, UR28 ;  /* 0x0000001c0b0d7c36 */ /* 0x000fe20008000000 */
[----:B------:R-:W-:Y:S01]  /*5c810*/  PRMT R0, R45, 0x7632, R0 ;  /* 0x000076322d007816 */ /* 0x000fe20000000000 */
[----:B------:R-:W3:Y:S01]  /*5c820*/  LDL.LU R74, [R1+0xb4] ;  /* 0x0000b400014a7983 */ /* 0x000ee20000300800 */
[----:B------:R-:W2:Y:S01]  /*5c830*/  LDCU UR8, c[0x0][0x398] ;  /* 0x00007300ff0877ac */ /* 0x000ea20008000800 */
[----:B0-----:R-:W-:Y:S01]  /*5c840*/  IMAD.WIDE R8, R11, 0x2, R2 ;  /* 0x000000020b087825 */ /* 0x001fe200078e0202 */
[----:B------:R-:W0:Y:S04]  /*5c850*/  LDCU UR12, c[0x0][0x398] ;  /* 0x00007300ff0c77ac */ /* 0x000e280008000800 */
[----:B------:R0:W-:Y:S01]  /*5c860*/  @P6 STG.E.U16 desc[UR20][R8.64], R45 ;  /* 0x0000002d08006986 */ /* 0x0001e2000c101514 */
[----:B------:R-:W-:-:S03]  /*5c870*/  ISETP.LT.AND P6, PT, R78, UR7, !P0 ;  /* 0x000000074e007c0c */ /* 0x000fc6000c7c1270 */
[----:B-1----:R-:W3:Y:S01]  /*5c880*/  LDL.LU R12, [R1+0x1594] ;  /* 0x00159400010c7983 */ /* 0x002ee20000300800 */
[----:B------:R-:W-:Y:S01]  /*5c890*/  ISETP.LT.AND P0, PT, R77, UR10, !P0 ;  /* 0x0000000a4d007c0c */ /* 0x000fe2000c701270 */
[----:B------:R-:W-:Y:S01]  /*5c8a0*/  IMAD.WIDE R10, R11, 0x2, R4 ;  /* 0x000000020b0a7825 */ /* 0x000fe200078e0204 */
[----:B------:R-:W1:Y:S03]  /*5c8b0*/  LDCU UR7, c[0x0][0x398] ;  /* 0x00007300ff0777ac */ /* 0x000e660008000800 */
[C---:B------:R-:W-:Y:S01]  /*5c8c0*/  IMAD.WIDE R6, R13.reuse, 0x2, R2 ;  /* 0x000000020d067825 */ /* 0x040fe200078e0202 */
[----:B------:R-:W-:Y:S01]  /*5c8d0*/  @P5 STG.E.U16 desc[UR20][R10.64], R0 ;  /* 0x000000000a005986 */ /* 0x000fe2000c101514 */
[----:B------:R-:W1:Y:S02]  /*5c8e0*/  LDCU UR10, c[0x0][0x398] ;  /* 0x00007300ff0a77ac */ /* 0x000e640008000800 */
[----:B0-----:R-:W-:Y:S01]  /*5c8f0*/  IMAD.WIDE R8, R13, 0x2, R4 ;  /* 0x000000020d087825 */ /* 0x001fe200078e0204 */
[----:B------:R0:W-:Y:S02]  /*5c900*/  @P6 STG.E.U16 desc[UR20][R6.64], R46 ;  /* 0x0000002e06006986 */ /* 0x0001e4000c101514 */
[----:B0-----:R-:W-:-:S05]  /*5c910*/  PRMT R7, R46, 0x7632, R7 ;  /* 0x000076322e077816 */ /* 0x001fca0000000007 */
[----:B------:R0:W-:Y:S01]  /*5c920*/  @P0 STG.E.U16 desc[UR20][R8.64], R7 ;  /* 0x0000000708000986 */ /* 0x0001e2000c101514 */
[----:B--2---:R-:W-:Y:S01]  /*5c930*/  ISETP.GE.AND P4, PT, R15, UR6, PT ;  /* 0x000000060f007c0c */ /* 0x004fe2000bf86270 */
[----:B------:R-:W3:Y:S01]  /*5c940*/  LDCU UR6, c[0x0][0x39c] ;  /* 0x00007380ff0677ac */ /* 0x000ee20008000800 */
[----:B----4-:R-:W-:Y:S02]  /*5c950*/  F2FP.BF16.F32.PACK_AB R47, R47, R76 ;  /* 0x0000004c2f2f723e */ /* 0x010fe400000010ff */
[----:B------:R-:W2:Y:S01]  /*5c960*/  LDL.LU R76, [R1+0xb8] ;  /* 0x0000b800014c7983 */ /* 0x000ea20000300800 */
[----:B---3--:R-:W-:Y:S02]  /*5c970*/  ISETP.GE.AND P0, PT, R17, UR6, PT ;  /* 0x0000000611007c0c */ /* 0x008fe4000bf06270 */
[----:B------:R-:W-:Y:S01]  /*5c980*/  ISETP.GE.AND P5, PT, R18, UR4, PT ;  /* 0x0000000412007c0c */ /* 0x000fe2000bfa6270 */
[----:B------:R-:W3:Y:S01]  /*5c990*/  LDL.LU R17, [R1+0x1580] ;  /* 0x0015800001117983 */ /* 0x000ee20000300800 */
[----:B------:R-:W4:Y:S01]  /*5c9a0*/  LDCU UR4, c[0x0][0x39c] ;  /* 0x00007380ff0477ac */ /* 0x000f220008000800 */
[----:B------:R-:W-:-:S02]  /*5c9b0*/  ISETP.LT.AND P6, PT, R78, UR8, !P4 ;  /* 0x000000084e007c0c */ /* 0x000fc4000e7c1270 */
[----:B------:R-:W-:Y:S01]  /*5c9c0*/  ISETP.LT.AND P4, PT, R77, UR12, !P4 ;  /* 0x0000000c4d007c0c */ /* 0x000fe2000e781270 */
[----:B------:R-:W-:Y:S01]  /*5c9d0*/  VIADD R15, R13, UR28 ;  /* 0x0000001c0d0f7c36 */ /* 0x000fe20008000000 */
[----:B------:R-:W-:Y:S01]  /*5c9e0*/  PRMT R0, R47, 0x7632, R0 ;  /* 0x000076322f007816 */ /* 0x000fe20000000000 */
[----:B------:R-:W3:Y:S02]  /*5c9f0*/  LDCU UR6, c[0x0][0x39c] ;  /* 0x00007380ff0677ac */ /* 0x000ee40008000800 */
[C---:B------:R-:W-:Y:S01]  /*5ca00*/  IMAD.WIDE R10, R15.reuse, 0x2, R2 ;  /* 0x000000020f0a7825 */ /* 0x040fe200078e0202 */
[----:B------:R-:W-:Y:S01]  /*5ca10*/  F2FP.BF16.F32.PACK_AB R48, R48, R75 ;  /* 0x0000004b3030723e */ /* 0x000fe200000010ff */
[----:B------:R-:W2:Y:S01]  /*5ca20*/  LDCU UR8, c[0x0][0x398] ;  /* 0x00007300ff0877ac */ /* 0x000ea20008000800 */
[----:B------:R-:W3:Y:S01]  /*5ca30*/  LDL.LU R75, [R1+0xbc] ;  /* 0x0000bc00014b7983 */ /* 0x000ee20000300800 */
[----:B0-----:R-:W-:Y:S01]  /*5ca40*/  IMAD.WIDE R6, R15, 0x2, R4 ;  /* 0x000000020f067825 */ /* 0x001fe200078e0204 */
[----:B------:R-:W-:Y:S01]  /*5ca50*/  F2FP.BF16.F32.PACK_AB R49, R49, R74 ;  /* 0x0000004a3131723e */ /* 0x000fe200000010ff */
[----:B------:R-:W0:Y:S01]  /*5ca60*/  LDCU UR12, c[0x0][0x398] ;  /* 0x00007300ff0c77ac */ /* 0x000e220008000800 */
[----:B------:R0:W-:Y:S01]  /*5ca70*/  @P6 STG.E.U16 desc[UR20][R10.64], R47 ;  /* 0x0000002f0a006986 */ /* 0x0001e2000c101514 */
[----:B-1----:R-:W-:-:S03]  /*5ca80*/  ISETP.LT.AND P6, PT, R78, UR7, !P5 ;  /* 0x000000074e007c0c */ /* 0x002fc6000efc1270 */
[----:B------:R-:W-:Y:S01]  /*5ca90*/  @P4 STG.E.U16 desc[UR20][R6.64], R0 ;  /* 0x0000000006004986 */ /* 0x000fe2000c101514 */
[----:B----4-:R-:W-:Y:S01]  /*5caa0*/  ISETP.GE.AND P4, PT, R12, UR4, PT ;  /* 0x000000040c007c0c */ /* 0x010fe2000bf86270 */
[----:B------:R-:W-:Y:S01]  /*5cab0*/  VIADD R13, R15, UR28 ;  /* 0x0000001c0f0d7c36 */ /* 0x000fe20008000000 */
[----:B------:R-:W-:Y:S01]  /*5cac0*/  ISETP.LT.AND P5, PT, R77, UR10, !P5 ;  /* 0x0000000a4d007c0c */ /* 0x000fe2000efa1270 */
[----:B------:R-:W4:Y:S01]  /*5cad0*/  LDL.LU R12, [R1+0x18d4] ;  /* 0x0018d400010c7983 */ /* 0x000f220000300800 */
[----:B------:R-:W1:Y:S01]  /*5cae0*/  LDCU UR7, c[0x0][0x398] ;  /* 0x00007300ff0777ac */ /* 0x000e620008000800 */
[C---:B------:R-:W-:Y:S02]  /*5caf0*/  IMAD.WIDE R8, R13.reuse, 0x2, R2 ;  /* 0x000000020d087825 */ /* 0x040fe400078e0202 */
[----:B------:R-:W4:Y:S01]  /*5cb00*/  LDL.LU R74, [R1+0xc0] ;  /* 0x0000c000014a7983 */ /* 0x000f220000300800 */
[----:B------:R-:W1:Y:S01]  /*5cb10*/  LDCU UR10, c[0x0][0x398] ;  /* 0x00007300ff0a77ac */ /* 0x000e620008000800 */
[----:B0-----:R-:W-:-:S02]  /*5cb20*/  IMAD.WIDE R10, R13, 0x2, R4 ;  /* 0x000000020d0a7825 */ /* 0x001fc400078e0204 */
[----:B------:R0:W-:Y:S01]  /*5cb30*/  @P6 STG.E.U16 desc[UR20][R8.64], R48 ;  /* 0x0000003008006986 */ /* 0x0001e2000c101514 */
[----:B------:R-:W4:Y:S03]  /*5cb40*/  LDCU UR4, c[0x0][0x39c] ;  /* 0x00007380ff0477ac */ /* 0x000f260008000800 */
[----:B------:R-:W4:Y:S01]  /*5cb50*/  LDL.LU R18, [R1+0x18c4] ;  /* 0x0018c40001127983 */ /* 0x000f220000300800 */
[----:B0-----:R-:W-:-:S05]  /*5cb60*/  PRMT R9, R48, 0x7632, R9 ;  /* 0x0000763230097816 */ /* 0x001fca0000000009 */
[----:B------:R0:W-:Y:S01]  /*5cb70*/  @P5 STG.E.U16 desc[UR20][R10.64], R9 ;  /* 0x000000090a005986 */ /* 0x0001e2000c101514 */
[----:B--2---:R-:W-:-:S03]  /*5cb80*/  F2FP.BF16.F32.PACK_AB R50, R50, R76 ;  /* 0x0000004c3232723e */ /* 0x004fc600000010ff */
[----:B------:R-:W2:Y:S01]  /*5cb90*/  LDL.LU R76, [R1+0xc4] ;  /* 0x0000c400014c7983 */ /* 0x000ea20000300800 */
[----:B---3--:R-:W-:Y:S01]  /*5cba0*/  ISETP.GE.AND P5, PT, R17, UR6, PT ;  /* 0x0000000611007c0c */ /* 0x008fe2000bfa6270 */
[----:B------:R-:W-:Y:S02]  /*5cbb0*/  VIADD R15, R13, UR28 ;  /* 0x0000001c0d0f7c36 */ /* 0x000fe40008000000 */
[----:B------:R-:W3:Y:S01]  /*5cbc0*/  LDL.LU R17, [R1+0x18c0] ;  /* 0x0018c00001117983 */ /* 0x000ee20000300800 */
[C---:B------:R-:W-:Y:S01]  /*5cbd0*/  ISETP.LT.AND P6, PT, R78.reuse, UR8, !P0 ;  /* 0x000000084e007c0c */ /* 0x040fe2000c7c1270 */
[----:B------:R-:W4:Y:S01]  /*5cbe0*/  LDCU UR8, c[0x0][0x398] ;  /* 0x00007300ff0877ac */ /* 0x000f220008000800 */
[----:B------:R-:W-:Y:S01]  /*5cbf0*/  IMAD.WIDE R6, R15, 0x2, R2 ;  /* 0x000000020f067825 */ /* 0x000fe200078e0202 */
[----:B------:R-:W-:Y:S01]  /*5cc00*/  ISETP.LT.AND P0, PT, R77, UR12, !P0 ;  /* 0x0000000c4d007c0c */ /* 0x000fe2000c701270 */
[----:B------:R-:W4:Y:S02]  /*5cc10*/  LDCU UR12, c[0x0][0x398] ;  /* 0x00007300ff0c77ac */ /* 0x000f240008000800 */
[----:B------:R-:W-:Y:S01]  /*5cc20*/  VIADD R13, R15, UR28 ;  /* 0x0000001c0f0d7c36 */ /* 0x000fe20008000000 */
[----:B------:R-:W-:Y:S01]  /*5cc30*/  PRMT R0, R49, 0x7632, R0 ;  /* 0x0000763231007816 */ /* 0x000fe20000000000 */
[----:B0-----:R-:W-:Y:S01]  /*5cc40*/  IMAD.WIDE R8, R15, 0x2, R4 ;  /* 0x000000020f087825 */ /* 0x001fe200078e0204 */
[----:B------:R-:W-:Y:S01]  /*5cc50*/  F2FP.BF16.F32.PACK_AB R51, R51, R75 ;  /* 0x0000004b3333723e */ /* 0x000fe200000010ff */
[----:B------:R-:W0:Y:S01]  /*5cc60*/  LDCU UR6, c[0x0][0x39c] ;  /* 0x00007380ff0677ac */ /* 0x000e220008000800 */
[----:B------:R-:W3:Y:S04]  /*5cc70*/  LDL.LU R75, [R1+0xc8] ;  /* 0x0000c800014b7983 */ /* 0x000ee80000300800 */
[----:B------:R4:W-:Y:S01]  /*5cc80*/  @P6 STG.E.U16 desc[UR20][R6.64], R49 ;  /* 0x0000003106006986 */ /* 0x0009e2000c101514 */
[----:B-1----:R-:W-:Y:S01]  /*5cc90*/  ISETP.LT.AND P6, PT, R78, UR7, !P4 ;  /* 0x000000074e007c0c */ /* 0x002fe2000e7c1270 */
[----:B------:R-:W-:Y:S01]  /*5cca0*/  IMAD.WIDE R10, R13, 0x2, R2 ;  /* 0x000000020d0a7825 */ /* 0x000fe200078e0202 */
[----:B------:R-:W-:Y:S01]  /*5ccb0*/  ISETP.LT.AND P4, PT, R77, UR10, !P4 ;  /* 0x0000000a4d007c0c */ /* 0x000fe2000e781270 */
[----:B------:R1:W-:Y:S01]  /*5ccc0*/  @P0 STG.E.U16 desc[UR20][R8.64], R0 ;  /* 0x0000000008000986 */ /* 0x0003e2000c101514 */
[----:B------:R-:W0:Y:S01]  /*5ccd0*/  LDCU UR7, c[0x0][0x398] ;  /* 0x00007300ff0777ac */ /* 0x000e220008000800 */
[----:B----4-:R-:W-:-:S02]  /*5cce0*/  ISETP.GE.AND P0, PT, R12, UR4, PT ;  /* 0x000000040c007c0c */ /* 0x010fc4000bf06270 */
[----:B------:R-:W4:Y:S01]  /*5ccf0*/  LDL.LU R12, [R1+0x18b0] ;  /* 0x0018b000010c7983 */ /* 0x000f220000300800 */
[----:B------:R-:W3:Y:S01]  /*5cd00*/  LDCU UR4, c[0x0][0x39c] ;  /* 0x00007380ff0477ac */ /* 0x000ee20008000800 */
[C---:B------:R-:W-:Y:S02]  /*5cd10*/  VIADD R15, R13.reuse, UR28 ;  /* 0x0000001c0d0f7c36 */ /* 0x040fe40008000000 */
[----:B------:R-:W-:Y:S01]  /*5cd20*/  IMAD.WIDE R6, R13, 0x2, R4 ;  /* 0x000000020d067825 */ /* 0x000fe200078e0204 */
[----:B------:R-:W-:Y:S01]  /*5cd30*/  F2FP.BF16.F32.PACK_AB R52, R52, R74 ;  /* 0x0000004a3434723e */ /* 0x000fe200000010ff */
[----:B------:R0:W-:Y:S01]  /*5cd40*/  @P6 STG.E.U16 desc[UR20][R10.64], R50 ;  /* 0x000000320a006986 */ /* 0x0001e2000c101514 */
[----:B------:R-:W-:Y:S01]  /*5cd50*/  ISETP.LT.AND P6, PT, R78, UR8, !P5 ;  /* 0x000000084e007c0c */ /* 0x000fe2000efc1270 */
[----:B-1----:R-:W-:Y:S01]  /*5cd60*/  IMAD.WIDE R8, R15, 0x2, R2 ;  /* 0x000000020f087825 */ /* 0x002fe200078e0202 */
[----:B------:R-:W-:Y:S01]  /*5cd70*/  ISETP.LT.AND P5, PT, R77, UR12, !P5 ;  /* 0x0000000c4d007c0c */ /* 0x000fe2000efa1270 */
[----:B------:R-:W4:Y:S01]  /*5cd80*/  LDL.LU R74, [R1+0xcc] ;  /* 0x0000cc00014a7983 */ /* 0x000f220000300800 */
[----:B------:R-:W-:Y:S01]  /*5cd90*/  PRMT R0, R51, 0x7632, R0 ;  /* 0x0000763233007816 */ /* 0x000fe20000000000 */
[----:B------:R-:W1:Y:S01]  /*5cda0*/  LDCU UR10, c[0x0][0x398] ;  /* 0x00007300ff0a77ac */ /* 0x000e620008000800 */
[----:B------:R-:W1:Y:S01]  /*5cdb0*/  LDCU UR8, c[0x0][0x398] ;  /* 0x00007300ff0877ac */ /* 0x000e620008000800 */
[----:B0-----:R-:W-:Y:S01]  /*5cdc0*/  PRMT R11, R50, 0x7632, R11 ;  /* 0x00007632320b7816 */ /* 0x001fe2000000000b */
[----:B------:R-:W0:Y:S04]  /*5cdd0*/  LDCU UR12, c[0x0][0x398] ;  /* 0x00007300ff0c77ac */ /* 0x000e280008000800 */
[----:B------:R1:W-:Y:S04]  /*5cde0*/  @P4 STG.E.U16 desc[UR20][R6.64], R11 ;  /* 0x0000000b06004986 */ /* 0x0003e8000c101514 */
[----:B------:R-:W-:Y:S01]  /*5cdf0*/  @P6 STG.E.U16 desc[UR20][R8.64], R51 ;  /* 0x0000003308006986 */ /* 0x000fe2000c101514 */
[----:B-1----:R-:W-:Y:S01]  /*5ce00*/  IMAD.WIDE R10, R15, 0x2, R4 ;  /* 0x000000020f0a7825 */ /* 0x002fe200078e0204 */
[----:B------:R-:W-:Y:S01]  /*5ce10*/  ISETP.GE.AND P4, PT, R18, UR6, PT ;  /* 0x0000000612007c0c */ /* 0x000fe2000bf86270 */
[----:B------:R-:W4:Y:S03]  /*5ce20*/  LDCU UR6, c[0x0][0x39c] ;  /* 0x00007380ff0677ac */ /* 0x000f260008000800 */
[----:B------:R1:W-:Y:S01]  /*5ce30*/  @P5 STG.E.U16 desc[UR20][R10.64], R0 ;  /* 0x000000000a005986 */ /* 0x0003e2000c101514 */
[----:B--2---:R-:W-:-:S02]  /*5ce40*/  F2FP.BF16.F32.PACK_AB R53, R53, R76 ;  /* 0x0000004c3535723e */ /* 0x004fc400000010ff */
[----:B---3--:R-:W-:Y:S01]  /*5ce50*/  ISETP.GE.AND P5, PT, R17, UR4, PT ;  /* 0x0000000411007c0c */ /* 0x008fe2000bfa6270 */
[----:B------:R-:W-:Y:S01]  /*5ce60*/  VIADD R13, R15, UR28 ;  /* 0x0000001c0f0d7c36 */ /* 0x000fe20008000000 */
[----:B------:R-:W2:Y:S01]  /*5ce70*/  LDL.LU R17, [R1+0x1590] ;  /* 0x0015900001117983 */ /* 0x000ea20000300800 */
[C---:B------:R-:W-:Y:S01]  /*5ce80*/  ISETP.LT.AND P6, PT, R78.reuse, UR7, !P0 ;  /* 0x000000074e007c0c */ /* 0x040fe2000c7c1270 */
[----:B------:R-:W3:Y:S02]  /*5ce90*/  LDCU UR7, c[0x0][0x398] ;  /* 0x00007300ff0777ac */ /* 0x000ee40008000800 */
[----:B------:R-:W2:Y:S01]  /*5cea0*/  LDL.LU R76, [R1+0xd0] ;  /* 0x0000d000014c7983 */ /* 0x000ea20000300800 */
[----:B-1----:R-:W-:Y:S01]  /*5ceb0*/  PRMT R0, R53, 0x7632, R0 ;  /* 0x0000763235007816 */ /* 0x002fe20000000000 */
[----:B------:R-:W2:Y:S02]  /*5cec0*/  LDCU UR4, c[0x0][0x39c] ;  /* 0x00007380ff0477ac */ /* 0x000ea40008000800 */
[----:B------:R-:W2:Y:S01]  /*5ced0*/  LDL.LU R18, [R1+0x157c] ;  /* 0x00157c0001127983 */ /* 0x000ea20000300800 */
[----:B------:R-:W-:Y:S01]  /*5cee0*/  IMAD.WIDE R6, R13, 0x2, R2 ;  /* 0x000000020d067825 */ /* 0x000fe200078e0202 */
[----:B------:R-:W-:Y:S01]  /*5cef0*/  ISETP.LT.AND P0, PT, R77, UR10, !P0 ;  /* 0x0000000a4d007c0c */ /* 0x000fe2000c701270 */
[----:B------:R-:W1:Y:S03]  /*5cf00*/  LDCU UR10, c[0x0][0x398] ;  /* 0x00007300ff0a77ac */ /* 0x000e660008000800 */
[----:B------:R3:W-:Y:S01]  /*5cf10*/  @P6 STG.E.U16 desc[UR20][R6.64], R52 ;  /* 0x0000003406006986 */ /* 0x0007e2000c101514 */
[----:B------:R-:W-:Y:S01]  /*5cf20*/  ISETP.LT.AND P6, PT, R78, UR8, !P4 ;  /* 0x000000084e007c0c */ /* 0x000fe2000e7c1270 */
[----:B------:R-:W1:Y:S01]  /*5cf30*/  LDCU UR8, c[0x0][0x398] ;  /* 0x00007300ff0877ac */ /* 0x000e620008000800 */
[----:B------:R-:W-:Y:S01]  /*5cf40*/  VIADD R15, R13, UR28 ;  /* 0x0000001c0d0f7c36 */ /* 0x000fe20008000000 */
[----:B0-----:R-:W-:Y:S01]  /*5cf50*/  ISETP.LT.AND P4, PT, R77, UR12, !P4 ;  /* 0x0000000c4d007c0c */ /* 0x001fe2000e781270 */
[----:B------:R-:W-:Y:S01]  /*5cf60*/  IMAD.WIDE R8, R13, 0x2, R4 ;  /* 0x000000020d087825 */ /* 0x000fe200078e0204 */
[----:B------:R-:W-:Y:S01]  /*5cf70*/  F2FP.BF16.F32.PACK_AB R54, R54, R75 ;  /* 0x0000004b3636723e */ /* 0x000fe200000010ff */
[----:B------:R-:W0:Y:S01]  /*5cf80*/  LDCU UR12, c[0x0][0x398] ;  /* 0x00007300ff0c77ac */ /* 0x000e220008000800 */
[----:B------:R-:W2:Y:S01]  /*5cf90*/  LDL.LU R75, [R1+0xd4] ;  /* 0x0000d400014b7983 */ /* 0x000ea20000300800 */
[----:B------:R-:W-:Y:S01]  /*5cfa0*/  IMAD.WIDE R10, R15, 0x2, R2 ;  /* 0x000000020f0a7825 */ /* 0x000fe200078e0202 */
[----:B---3--:R-:W-:-:S02]  /*5cfb0*/  PRMT R7, R52, 0x7632, R7 ;  /* 0x0000763234077816 */ /* 0x008fc40000000007 */
[----:B------:R-:W3:Y:S04]  /*5cfc0*/  LDL.LU R19, [R1+0x18a8] ;  /* 0x0018a80001137983 */ /* 0x000ee80000300800 */
[----:B------:R0:W-:Y:S01]  /*5cfd0*/  @P0 STG.E.U16 desc[UR20][R8.64], R7 ;  /* 0x0000000708000986 */ /* 0x0001e2000c101514 */
[----:B------:R-:W-:Y:S01]  /*5cfe0*/  ISETP.LT.AND P0, PT, R78, UR7, !P5 ;  /* 0x000000074e007c0c */ /* 0x000fe2000ef01270 */
[----:B------:R-:W-:Y:S02]  /*5cff0*/  VIADD R13, R15, UR28 ;  /* 0x0000001c0f0d7c36 */ /* 0x000fe40008000000 */
[----:B------:R0:W-:Y:S01]  /*5d000*/  @P6 STG.E.U16 desc[UR20][R10.64], R53 ;  /* 0x000000350a006986 */ /* 0x0001e2000c101514 */
[----:B----4-:R-:W-:Y:S01]  /*5d010*/  ISETP.GE.AND P6, PT, R12, UR6, PT ;  /* 0x000000060c007c0c */ /* 0x010fe2000bfc6270 */
[----:B------:R-:W4:Y:S01]  /*5d020*/  LDCU UR6, c[0x0][0x398] ;  /* 0x00007300ff0677ac */ /* 0x000f220008000800 */
[----:B-1----:R-:W-:-:S02]  /*5d030*/  ISETP.LT.AND P5, PT, R77, UR10, !P5 ;  /* 0x0000000a4d007c0c */ /* 0x002fc4000efa1270 */
[----:B------:R-:W-:Y:S01]  /*5d040*/  F2FP.BF16.F32.PACK_AB R55, R55, R74 ;  /* 0x0000004a3737723e */ /* 0x000fe200000010ff */
[----:B------:R-:W1:Y:S01]  /*5d050*/  LDCU UR7, c[0x0][0x398] ;  /* 0x00007300ff0777ac */ /* 0x000e620008000800 */
[----:B------:R-:W3:Y:S01]  /*5d060*/  LDL.LU R74, [R1+0xd8] ;  /* 0x0000d800014a7983 */ /* 0x000ee20000300800 */
[----:B0-----:R-:W-:Y:S01]  /*5d070*/  IMAD.WIDE R6, R15, 0x2, R4 ;  /* 0x000000020f067825 */ /* 0x001fe200078e0204 */
[----:B------:R-:W0:Y:S04]  /*5d080*/  LDCU UR10, c[0x0][0x398] ;  /* 0x00007300ff0a77ac */ /* 0x000e280008000800 */
[----:B------:R1:W-:Y:S01]  /*5d090*/  @P4 STG.E.U16 desc[UR20][R6.64], R0 ;  /* 0x0000000006004986 */ /* 0x0003e2000c101514 */
[----:B------:R-:W-:Y:S01]  /*5d0a0*/  ISETP.LT.AND P4, PT, R78, UR8, !P6 ;  /* 0x000000084e007c0c */ /* 0x000fe2000f781270 */
[----:B------:R-:W-:-:S02]  /*5d0b0*/  VIADD R15, R13, UR28 ;  /* 0x0000001c0d0f7c36 */ /* 0x000fc40008000000 */
[C---:B------:R-:W-:Y:S01]  /*5d0c0*/  IMAD.WIDE R8, R13.reuse, 0x2, R2 ;  /* 0x000000020d087825 */ /* 0x040fe200078e0202 */
[----:B------:R-:W0:Y:S03]  /*5d0d0*/  LDCU UR8, c[0x0][0x398] ;  /* 0x00007300ff0877ac */ /* 0x000e260008000800 */
[----:B------:R-:W-:Y:S01]  /*5d0e0*/  IMAD.WIDE R10, R13, 0x2, R4 ;  /* 0x000000020d0a7825 */ /* 0x000fe200078e0204 */
[----:B-1----:R-:W-:-:S03]  /*5d0f0*/  PRMT R7, R54, 0x7632, R7 ;  /* 0x0000763236077816 */ /* 0x002fc60000000007 */
[----:B------:R-:W-:Y:S01]  /*5d100*/  IMAD.WIDE R12, R15, 0x2, R2 ;  /* 0x000000020f0c7825 */ /* 0x000fe200078e0202 */
[----:B------:R-:W-:Y:S04]  /*5d110*/  @P0 STG.E.U16 desc[UR20][R8.64], R54 ;  /* 0x0000003608000986 */ /* 0x000fe8000c101514 */
[----:B------:R1:W-:Y:S04]  /*5d120*/  @P5 STG.E.U16 desc[UR20][R10.64], R7 ;  /* 0x000000070a005986 */ /* 0x0003e8000c101514 */
[----:B------:R0:W-:Y:S01]  /*5d130*/  @P4 STG.E.U16 desc[UR20][R12.64], R55 ;  /* 0x000000370c004986 */ /* 0x0001e2000c101514 */
[----:B--2---:R-:W-:-:S02]  /*5d140*/  ISETP.GE.AND P4, PT, R18, UR15, PT ;  /* 0x0000000f12007c0c */ /* 0x004fc4000bf86270 */
[----:B------:R-:W-:Y:S01]  /*5d150*/  ISETP.GE.AND P0, PT, R17, UR4, PT ;  /* 0x0000000411007c0c */ /* 0x000fe2000bf06270 */
[----:B------:R-:W2:Y:S01]  /*5d160*/  LDL.LU R18, [R1+0x18f8] ;  /* 0x0018f80001127983 */ /* 0x000ea20000300800 */
[----:B------:R-:W-:Y:S01]  /*5d170*/  ISETP.LT.AND P6, PT, R77, UR14, !P6 ;  /* 0x0000000e4d007c0c */ /* 0x000fe2000f7c1270 */
[C---:B------:R-:W-:Y:S01]  /*5d180*/  VIADD R17, R15.reuse, UR28 ;  /* 0x0000001c0f117c36 */ /* 0x040fe20008000000 */
[----:B----4-:R-:W-:Y:S01]  /*5d190*/  ISETP.LT.AND P5, PT, R78, UR6, !P0 ;  /* 0x000000064e007c0c */ /* 0x010fe2000c7a1270 */
[----:B-1----:R-:W-:Y:S01]  /*5d1a0*/  IMAD.WIDE R6, R15, 0x2, R4 ;  /* 0x000000020f067825 */ /* 0x002fe200078e0204 */
[----:B------:R-:W-:Y:S01]  /*5d1b0*/  PRMT R0, R55, 0x7632, R0 ;  /* 0x0000763237007816 */ /* 0x000fe20000000000 */
[----:B------:R-:W4:Y:S01]  /*5d1c0*/  LDL.LU R79, [R1+0xdc] ;  /* 0x0000dc00014f7983 */ /* 0x000f220000300800 */
[----:B------:R-:W-:Y:S01]  /*5d1d0*/  F2FP.BF16.F32.PACK_AB R56, R56, R76 ;  /* 0x0000004c3838723e */ /* 0x000fe200000010ff */
[----:B------:R-:W-:Y:S01]  /*5d1e0*/  IMAD.WIDE R8, R17, 0x2, R2 ;  /* 0x0000000211087825 */ /* 0x000fe200078e0202 */
[----:B------:R-:W-:Y:S01]  /*5d1f0*/  ISETP.LT.AND P0, PT, R77, UR7, !P0 ;  /* 0x000000074d007c0c */ /* 0x000fe2000c701270 */
[----:B------:R-:W1:Y:S04]  /*5d200*/  LDCU UR4, c[0x0][0x398] ;  /* 0x00007300ff0477ac */ /* 0x000e680008000800 */
[----:B------:R-:W-:Y:S01]  /*5d210*/  @P6 STG.E.U16 desc[UR20][R6.64], R0 ;  /* 0x0000000006006986 */ /* 0x000fe2000c101514 */
[----:B0-----:R-:W-:Y:S01]  /*5d220*/  VIADD R13, R17, UR28 ;  /* 0x0000001c110d7c36 */ /* 0x001fe20008000000 */
[----:B------:R-:W-:Y:S01]  /*5d230*/  F2FP.BF16.F32.PACK_AB R57, R57, R75 ;  /* 0x0000004b3939723e */ /* 0x000fe200000010ff */
[----:B------:R-:W-:Y:S01]  /*5d240*/  IMAD.WIDE R10, R17, 0x2, R4 ;  /* 0x00000002110a7825 */ /* 0x000fe200078e0204 */
[----:B------:R0:W-:Y:S01]  /*5d250*/  @P5 STG.E.U16 desc[UR20][R8.64], R56 ;  /* 0x0000003808005986 */ /* 0x0001e2000c101514 */
[----:B---3--:R-:W-:Y:S01]  /*5d260*/  ISETP.GE.AND P5, PT, R19, UR13, PT ;  /* 0x0000000d13007c0c */ /* 0x008fe2000bfa6270 */
[----:B------:R-:W3:Y:S02]  /*5d270*/  LDCU UR6, c[0x0][0x398] ;  /* 0x00007300ff0677ac */ /* 0x000ee40008000800 */
[----:B------:R-:W4:Y:S01]  /*5d280*/  LDL.LU R19, [R1+0x18a0] ;  /* 0x0018a00001137983 */ /* 0x000f220000300800 */
[----:B------:R-:W-:-:S03]  /*5d290*/  F2FP.BF16.F32.PACK_AB R58, R58, R74 ;  /* 0x0000004a3a3a723e */ /* 0x000fc600000010ff */
[----:B------:R-:W4:Y:S01]  /*5d2a0*/  LDL.LU R17, [R1+0x189c] ;  /* 0x00189c0001117983 */ /* 0x000f220000300800 */
[----:B0-----:R-:W-:Y:S01]  /*5d2b0*/  PRMT R9, R56, 0x7632, R9 ;  /* 0x0000763238097816 */ /* 0x001fe20000000009 */
[----:B------:R-:W0:Y:S02]  /*5d2c0*/  LDCU UR7, c[0x0][0x398] ;  /* 0x00007300ff0777ac */ /* 0x000e240008000800 */
[----:B------:R-:W4:Y:S01]  /*5d2d0*/  LDL.LU R76, [R1+0xe0] ;  /* 0x0000e000014c7983 */ /* 0x000f220000300800 */
[----:B------:R-:W-:Y:S01]  /*5d2e0*/  ISETP.LT.AND P6, PT, R78, UR8, !P2 ;  /* 0x000000084e007c0c */ /* 0x000fe2000d7c1270 */
[----:B------:R-:W-:Y:S01]  /*5d2f0*/  IMAD.WIDE R6, R13, 0x2, R2 ;  /* 0x000000020d067825 */ /* 0x000fe200078e0202 */
[----:B------:R-:W-:Y:S01]  /*5d300*/  PRMT R0, R57, 0x7632, R0 ;  /* 0x0000763239007816 */ /* 0x000fe20000000000 */
[----:B------:R0:W-:Y:S01]  /*5d310*/  @P0 STG.E.U16 desc[UR20][R10.64], R9 ;  /* 0x000000090a000986 */ /* 0x0001e2000c101514 */
[----:B------:R-:W0:Y:S01]  /*5d320*/  LDCU UR8, c[0x0][0x398] ;  /* 0x00007300ff0877ac */ /* 0x000e220008000800 */
[----:B------:R-:W-:Y:S01]  /*5d330*/  VIADD R15, R13, UR28 ;  /* 0x0000001c0d0f7c36 */ /* 0x000fe20008000000 */
[----:B------:R-:W0:Y:S01]  /*5d340*/  LDCU UR13, c[0x0][0x398] ;  /* 0x00007300ff0d77ac */ /* 0x000e220008000800 */
[----:B------:R-:W0:Y:S01]  /*5d350*/  LDCU UR14, c[0x0][0x398] ;  /* 0x00007300ff0e77ac */ /* 0x000e220008000800 */
[----:B------:R-:W0:Y:S01]  /*5d360*/  LDCU UR15, c[0x0][0x398] ;  /* 0x00007300ff0f77ac */ /* 0x000e220008000800 */
[----:B--2---:R-:W-:-:S02]  /*5d370*/  ISETP.GE.AND P0, PT, R18, UR25, PT ;  /* 0x0000001912007c0c */ /* 0x004fc4000bf06270 */
[----:B------:R-:W2:Y:S04]  /*5d380*/  LDL.LU R18, [R1+0x158c] ;  /* 0x00158c0001127983 */ /* 0x000ea80000300800 */
[----:B------:R-:W2:Y:S04]  /*5d390*/  LDL.LU R75, [R1+0xe8] ;  /* 0x0000e800014b7983 */ /* 0x000ea80000300800 */
[----:B------:R-:W2:Y:S01]  /*5d3a0*/  LDL.LU R74, [R1+0xe4] ;  /* 0x0000e400014a7983 */ /* 0x000ea20000300800 */
[----:B-1----:R-:W-:Y:S01]  /*5d3b0*/  ISETP.LT.AND P2, PT, R77, UR4, !P2 ;  /* 0x000000044d007c0c */ /* 0x002fe2000d741270 */
[----:B------:R-:W1:Y:S02]  /*5d3c0*/  LDCU UR4, c[0x0][0x398] ;  /* 0x00007300ff0477ac */ /* 0x000e640008000800 */
[----:B------:R4:W-:Y:S01]  /*5d3d0*/  @P6 STG.E.U16 desc[UR20][R6.64], R57 ;  /* 0x0000003906006986 */ /* 0x0009e2000c101514 */
[----:B---3--:R-:W-:Y:S01]  /*5d3e0*/  ISETP.LT.AND P6, PT, R78, UR6, !P1 ;  /* 0x000000064e007c0c */ /* 0x008fe2000cfc1270 */
[----:B0-----:R-:W-:Y:S01]  /*5d3f0*/  IMAD.WIDE R8, R13, 0x2, R4 ;  /* 0x000000020d087825 */ /* 0x001fe200078e0204 */
[----:B------:R-:W-:Y:S01]  /*5d400*/  ISETP.LT.AND P1, PT, R77, UR7, !P1 ;  /* 0x000000074d007c0c */ /* 0x000fe2000cf21270 */
[----:B------:R-:W0:Y:S02]  /*5d410*/  LDCU UR6, c[0x0][0x398] ;  /* 0x00007300ff0677ac */ /* 0x000e240008000800 */
[----:B------:R-:W-:Y:S01]  /*5d420*/  IMAD.WIDE R10, R15, 0x2, R2 ;  /* 0x000000020f0a7825 */ /* 0x000fe200078e0202 */
[----:B----4-:R-:W-:Y:S01]  /*5d430*/  F2FP.BF16.F32.PACK_AB R59, R59, R79 ;  /* 0x0000004f3b3b723e */ /* 0x010fe200000010ff */
[----:B------:R-:W3:Y:S02]  /*5d440*/  LDCU UR7, c[0x0][0x398] ;  /* 0x00007300ff0777ac */ /* 0x000ee40008000800 */
[----:B------:R-:W-:Y:S01]  /*5d450*/  @P2 STG.E.U16 desc[UR20][R8.64], R0 ;  /* 0x0000000008002986 */ /* 0x000fe2000c101514 */
[----:B------:R-:W-:-:S03]  /*5d460*/  IMAD.WIDE R6, R15, 0x2, R4 ;  /* 0x000000020f067825 */ /* 0x000fc600078e0204 */
[----:B------:R4:W-:Y:S01]  /*5d470*/  @P6 STG.E.U16 desc[UR20][R10.64], R58 ;  /* 0x0000003a0a006986 */ /* 0x0009e2000c101514 */
[----:B------:R-:W-:Y:S01]  /*5d480*/  ISETP.LT.AND P6, PT, R78, UR8, !P4 ;  /* 0x000000084e007c0c */ /* 0x000fe2000e7c1270 */
[----:B------:R-:W-:Y:S01]  /*5d490*/  VIADD R13, R15, UR28 ;  /* 0x0000001c0f0d7c36 */ /* 0x000fe20008000000 */
[----:B-1----:R-:W-:Y:S01]  /*5d4a0*/  ISETP.LT.AND P4, PT, R77, UR4, !P4 ;  /* 0x000000044d007c0c */ /* 0x002fe2000e781270 */
[----:B------:R-:W1:Y:S01]  /*5d4b0*/  LDCU UR8, c[0x0][0x398] ;  /* 0x00007300ff0877ac */ /* 0x000e620008000800 */
[----:B----4-:R-:W-:Y:S01]  /*5d4c0*/  PRMT R11, R58, 0x7632, R11 ;  /* 0x000076323a0b7816 */ /* 0x010fe2000000000b */
[----:B------:R-:W-:Y:S01]  /*5d4d0*/  IMAD.WIDE R8, R13, 0x2, R2 ;  /* 0x000000020d087825 */ /* 0x000fe200078e0202 */
[----:B------:R-:W-:Y:S01]  /*5d4e0*/  PRMT R0, R59, 0x7632, R0 ;  /* 0x000076323b007816 */ /* 0x000fe20000000000 */
[----:B------:R-:W4:Y:S02]  /*5d4f0*/  LDCU UR4, c[0x0][0x398] ;  /* 0x00007300ff0477ac */ /* 0x000f240008000800 */
[----:B------:R0:W-:Y:S01]  /*5d500*/  @P1 STG.E.U16 desc[UR20][R6.64], R11 ;  /* 0x0000000b06001986 */ /* 0x0001e2000c101514 */
[----:B------:R-:W-:-:S02]  /*5d510*/  ISETP.GE.AND P1, PT, R17, UR9, PT ;  /* 0x0000000911007c0c */ /* 0x000fc4000bf26270 */
[----:B------:R-:W-:Y:S01]  /*5d520*/  F2FP.BF16.F32.PACK_AB R60, R60, R76 ;  /* 0x0000004c3c3c723e */ /* 0x000fe200000010ff */
[----:B------:R-:W3:Y:S01]  /*5d530*/  LDL.LU R17, [R1+0x1588] ;  /* 0x0015880001117983 */ /* 0x000ee20000300800 */
[C---:B------:R-:W-:Y:S01]  /*5d540*/  VIADD R15, R13.reuse, UR28 ;  /* 0x0000001c0d0f7c36 */ /* 0x040fe20008000000 */
[----:B--2---:R-:W-:Y:S02]  /*5d550*/  F2FP.BF16.F32.PACK_AB R62, R62, R75 ;  /* 0x0000004b3e3e723e */ /* 0x004fe400000010ff */
[----:B------:R-:W2:Y:S01]  /*5d560*/  LDL.LU R80, [R1+0xf0] ;  /* 0x0000f00001507983 */ /* 0x000ea20000300800 */
[----:B0-----:R-:W-:Y:S01]  /*5d570*/  IMAD.WIDE R6, R13, 0x2, R4 ;  /* 0x000000020d067825 */ /* 0x001fe200078e0204 */
[----:B------:R-:W-:Y:S02]  /*5d580*/  F2FP.BF16.F32.PACK_AB R61, R61, R74 ;  /* 0x0000004a3d3d723e */ /* 0x000fe400000010ff */
[----:B------:R-:W2:Y:S04]  /*5d590*/  LDL.LU R79, [R1+0xec] ;  /* 0x0000ec00014f7983 */ /* 0x000ea80000300800 */
[----:B------:R0:W-:Y:S01]  /*5d5a0*/  @P6 STG.E.U16 desc[UR20][R8.64], R59 ;  /* 0x0000003b08006986 */ /* 0x0001e2000c101514 */
[----:B------:R-:W-:Y:S01]  /*5d5b0*/  ISETP.GE.AND P2, PT, R19, UR23, PT ;  /* 0x0000001713007c0c */ /* 0x000fe2000bf46270 */
[----:B------:R-:W0:Y:S02]  /*5d5c0*/  LDCU UR9, c[0x0][0x398] ;  /* 0x00007300ff0977ac */ /* 0x000e240008000800 */
[----:B------:R0:W-:Y:S01]  /*5d5d0*/  @P4 STG.E.U16 desc[UR20][R6.64], R0 ;  /* 0x0000000006004986 */ /* 0x0001e2000c101514 */
[----:B------:R-:W-:-:S03]  /*5d5e0*/  ISETP.GE.AND P4, PT, R18, UR19, PT ;  /* 0x0000001312007c0c */ /* 0x000fc6000bf86270 */
[----:B------:R-:W2:Y:S04]  /*5d5f0*/  LDL.LU R18, [R1+0x1584] ;  /* 0x0015840001127983 */ /* 0x000ea80000300800 */
[----:B------:R-:W2:Y:S04]  /*5d600*/  LDL.LU R76, [R1+0xfc] ;  /* 0x0000fc00014c7983 */ /* 0x000ea80000300800 */
[----:B------:R-:W2:Y:S04]  /*5d610*/  LDL.LU R75, [R1+0xf4] ;  /* 0x0000f400014b7983 */ /* 0x000ea80000300800 */
[----:B------:R-:W2:Y:S01]  /*5d620*/  LDL.LU R74, [R1+0xf8] ;  /* 0x0000f800014a7983 */ /* 0x000ea20000300800 */
[----:B------:R-:W-:Y:S01]  /*5d630*/  ISETP.LT.AND P6, PT, R78, UR6, !P5 ;  /* 0x000000064e007c0c */ /* 0x000fe2000efc1270 */
[----:B0-----:R-:W-:Y:S01]  /*5d640*/  IMAD.WIDE R8, R15, 0x2, R2 ;  /* 0x000000020f087825 */ /* 0x001fe200078e0202 */
[----:B------:R-:W-:Y:S01]  /*5d650*/  ISETP.LT.AND P5, PT, R77, UR10, !P5 ;  /* 0x0000000a4d007c0c */ /* 0x000fe2000efa1270 */
[----:B------:R-:W0:Y:S01]  /*5d660*/  LDCU UR6, c[0x0][0x398] ;  /* 0x00007300ff0677ac */ /* 0x000e220008000800 */
[----:B------:R-:W-:Y:S01]  /*5d670*/  PRMT R12, R60, 0x7632, R12 ;  /* 0x000076323c0c7816 */ /* 0x000fe2000000000c */
[----:B------:R-:W-:Y:S01]  /*5d680*/  IMAD.WIDE R10, R15, 0x2, R4 ;  /* 0x000000020f0a7825 */ /* 0x000fe200078e0204 */
[----:B------:R-:W-:Y:S01]  /*5d690*/  PRMT R0, R61, 0x7632, R0 ;  /* 0x000076323d007816 */ /* 0x000fe20000000000 */
[----:B------:R-:W0:Y:S06]  /*5d6a0*/  LDCU UR10, c[0x0][0x398] ;  /* 0x00007300ff0a77ac */ /* 0x000e2c0008000800 */
[----:B------:R0:W-:Y:S04]  /*5d6b0*/  @P6 STG.E.U16 desc[UR20][R8.64], R60 ;  /* 0x0000003c08006986 */ /* 0x0001e8000c101514 */
[----:B------:R0:W-:Y:S01]  /*5d6c0*/  @P5 STG.E.U16 desc[UR20][R10.64], R12 ;  /* 0x0000000c0a005986 */ /* 0x0001e2000c101514 */
[C---:B---3--:R-:W-:Y:S01]  /*5d6d0*/  ISETP.LT.AND P5, PT, R78.reuse, UR7, !P0 ;  /* 0x000000074e007c0c */ /* 0x048fe2000c7a1270 */
[----:B------:R-:W-:Y:S01]  /*5d6e0*/  VIADD R15, R15, UR28 ;  /* 0x0000001c0f0f7c36 */ /* 0x000fe20008000000 */
[----:B-1----:R-:W-:Y:S01]  /*5d6f0*/  ISETP.LT.AND P0, PT, R77, UR8, !P0 ;  /* 0x000000084d007c0c */ /* 0x002fe2000c701270 */
[----:B------:R-:W1:Y:S01]  /*5d700*/  LDCU UR7, c[0x0][0x398] ;  /* 0x00007300ff0777ac */ /* 0x000e620008000800 */
[----:B------:R-:W-:Y:S01]  /*5d710*/  ISETP.LT.AND P6, PT, R78, UR12, !P2 ;  /* 0x0000000c4e007c0c */ /* 0x000fe2000d7c1270 */
[----:B------:R-:W-:-:S02]  /*5d720*/  VIADD R13, R15, UR28 ;  /* 0x0000001c0f0d7c36 */ /* 0x000fc40008000000 */
[----:B------:R-:W-:-:S04]  /*5d730*/  IMAD.WIDE R6, R15, 0x2, R2 ;  /* 0x000000020f067825 */ /* 0x000fc800078e0202 */
[----:B0-----:R-:W-:Y:S01]  /*5d740*/  IMAD.WIDE R8, R15, 0x2, R4 ;  /* 0x000000020f087825 */ /* 0x001fe200078e0204 */
[----:B------:R-:W-:Y:S01]  /*5d750*/  ISETP.LT.AND P2, PT, R77, UR13, !P2 ;  /* 0x0000000d4d007c0c */ /* 0x000fe2000d741270 */
[----:B------:R0:W-:Y:S01]  /*5d760*/  @P5 STG.E.U16 desc[UR20][R6.64], R61 ;  /* 0x0000003d06005986 */ /* 0x0001e2000c101514 */
[----:B------:R-:W3:Y:S01]  /*5d770*/  LDCU UR8, c[0x0][0x398] ;  /* 0x00007300ff0877ac */ /* 0x000ee20008000800 */
[C---:B------:R-:W-:Y:S02]  /*5d780*/  IMAD.WIDE R10, R13.reuse, 0x2, R2 ;  /* 0x000000020d0a7825 */ /* 0x040fe400078e0202 */
[----:B------:R1:W-:Y:S01]  /*5d790*/  @P0 STG.E.U16 desc[UR20][R8.64], R0 ;  /* 0x0000000008000986 */ /* 0x0003e2000c101514 */
[C---:B----4-:R-:W-:Y:S01]  /*5d7a0*/  ISETP.LT.AND P0, PT, R78.reuse, UR4, !P1 ;  /* 0x000000044e007c0c */ /* 0x050fe2000cf01270 */
[----:B------:R-:W-:Y:S01]  /*5d7b0*/  VIADD R15, R13, UR28 ;  /* 0x0000001c0d0f7c36 */ /* 0x000fe20008000000 */
[----:B------:R-:W-:Y:S01]  /*5d7c0*/  ISETP.LT.AND P1, PT, R77, UR6, !P1 ;  /* 0x000000064d007c0c */ /* 0x000fe2000cf21270 */
[----:B------:R4:W-:Y:S01]  /*5d7d0*/  @P6 STG.E.U16 desc[UR20][R10.64], R62 ;  /* 0x0000003e0a006986 */ /* 0x0009e2000c101514 */
[----:B------:R-:W-:Y:S01]  /*5d7e0*/  ISETP.GE.AND P5, PT, R17, UR11, PT ;  /* 0x0000000b11007c0c */ /* 0x000fe2000bfa6270 */
[----:B------:R-:W2:Y:S01]  /*5d7f0*/  LDCU UR11, c[0x0][0x398] ;  /* 0x00007300ff0b77ac */ /* 0x000ea20008000800 */
[----:B------:R-:W-:Y:S01]  /*5d800*/  ISETP.LT.AND P6, PT, R78, UR9, !P4 ;  /* 0x000000094e007c0c */ /* 0x000fe2000e7c1270 */
[----:B------:R-:W-:Y:S01]  /*5d810*/  VIADD R17, R15, UR28 ;  /* 0x0000001c0f117c36 */ /* 0x000fe20008000000 */
[----:B------:R-:W2:Y:S01]  /*5d820*/  LDCU UR12, c[0x0][0x398] ;  /* 0x00007300ff0c77ac */ /* 0x000ea20008000800 */
[----:B0-----:R-:W-:Y:S01]  /*5d830*/  IMAD.WIDE R6, R13, 0x2, R4 ;  /* 0x000000020d067825 */ /* 0x001fe200078e0204 */
[----:B-1----:R-:W-:-:S03]  /*5d840*/  PRMT R0, R62, 0x7632, R0 ;  /* 0x000076323e007816 */ /* 0x002fc60000000000 */
[----:B------:R-:W-:-:S04]  /*5d850*/  IMAD.WIDE R8, R15, 0x2, R2 ;  /* 0x000000020f087825 */ /* 0x000fc800078e0202 */
[----:B----4-:R-:W-:Y:S01]  /*5d860*/  IMAD.WIDE R10, R15, 0x2, R4 ;  /* 0x000000020f0a7825 */ /* 0x010fe200078e0204 */
[----:B------:R0:W-:Y:S03]  /*5d870*/  @P2 STG.E.U16 desc[UR20][R6.64], R0 ;  /* 0x0000000006002986 */ /* 0x0001e6000c101514 */
[----:B------:R-:W-:Y:S01]  /*5d880*/  IMAD.WIDE R12, R17, 0x2, R2 ;  /* 0x00000002110c7825 */ /* 0x000fe200078e0202 */
[----:B------:R-:W-:-:S03]  /*5d890*/  ISETP.LT.AND P4, PT, R77, UR10, !P4 ;  /* 0x0000000a4d007c0c */ /* 0x000fc6000e781270 */
[----:B------:R-:W-:-:S04]  /*5d8a0*/  VIADD R15, R17, UR28 ;  /* 0x0000001c110f7c36 */ /* 0x000fc80008000000 */
[----:B------:R-:W-:Y:S02]  /*5d8b0*/  VIADD R19, R15, UR28 ;  /* 0x0000001c0f137c36 */ /* 0x000fe40008000000 */
[----:B0-----:R-:W-:-:S04]  /*5d8c0*/  IMAD.WIDE R6, R17, 0x2, R4 ;  /* 0x0000000211067825 */ /* 0x001fc800078e0204 */
[----:B------:R-:W-:Y:S01]  /*5d8d0*/  VIADD R17, R19, UR28 ;  /* 0x0000001c13117c36 */ /* 0x000fe20008000000 */
[----:B--2---:R-:W-:Y:S02]  /*5d8e0*/  F2FP.BF16.F32.PACK_AB R63, R63, R79 ;  /* 0x0000004f3f3f723e */ /* 0x004fe400000010ff */
[----:B------:R-:W-:Y:S02]  /*5d8f0*/  F2FP.BF16.F32.PACK_AB R64, R64, R80 ;  /* 0x000000504040723e */ /* 0x000fe400000010ff */
[----:B------:R-:W-:Y:S01]  /*5d900*/  PRMT R14, R63, 0x7632, R14 ;  /* 0x000076323f0e7816 */ /* 0x000fe2000000000e */
[----:B------:R0:W-:Y:S04]  /*5d910*/  @P0 STG.E.U16 desc[UR20][R8.64], R63 ;  /* 0x0000003f08000986 */ /* 0x0001e8000c101514 */
[----:B------:R1:W-:Y:S04]  /*5d920*/  @P1 STG.E.U16 desc[UR20][R10.64], R14 ;  /* 0x0000000e0a001986 */ /* 0x0003e8000c101514 */
[----:B------:R2:W-:Y:S01]  /*5d930*/  @P6 STG.E.U16 desc[UR20][R12.64], R64 ;  /* 0x000000400c006986 */ /* 0x0005e2000c101514 */
[----:B------:R-:W-:-:S02]  /*5d940*/  ISETP.LT.AND P6, PT, R78, UR7, !P5 ;  /* 0x000000074e007c0c */ /* 0x000fc4000efc1270 */
[----:B------:R-:W-:Y:S02]  /*5d950*/  ISETP.GE.AND P2, PT, R18, UR17, PT ;  /* 0x0000001112007c0c */ /* 0x000fe4000bf46270 */
[C---:B---3--:R-:W-:Y:S02]  /*5d960*/  ISETP.LT.AND P5, PT, R77.reuse, UR8, !P5 ;  /* 0x000000084d007c0c */ /* 0x048fe4000efa1270 */
[----:B------:R-:W-:Y:S02]  /*5d970*/  ISETP.LT.AND P1, PT, R78, UR11, !P2 ;  /* 0x0000000b4e007c0c */ /* 0x000fe4000d721270 */
[----:B------:R-:W-:Y:S02]  /*5d980*/  ISETP.LT.AND P2, PT, R77, UR12, !P2 ;  /* 0x0000000c4d007c0c */ /* 0x000fe4000d741270 */
[----:B------:R-:W-:Y:S01]  /*5d990*/  PRMT R0, R64, 0x7632, R0 ;  /* 0x0000763240007816 */ /* 0x000fe20000000000 */
[----:B0-----:R-:W-:Y:S01]  /*5d9a0*/  IMAD.WIDE R8, R15, 0x2, R2 ;  /* 0x000000020f087825 */ /* 0x001fe200078e0202 */
[----:B------:R-:W-:-:S02]  /*5d9b0*/  ISETP.LT.AND P0, PT, R78, UR14, !P3 ;  /* 0x0000000e4e007c0c */ /* 0x000fc4000df01270 */
[----:B------:R-:W-:Y:S02]  /*5d9c0*/  ISETP.LT.AND P3, PT, R77, UR15, !P3 ;  /* 0x0000000f4d007c0c */ /* 0x000fe4000df61270 */
[----:B------:R-:W-:Y:S01]  /*5d9d0*/  F2FP.BF16.F32.PACK_AB R65, R65, R75 ;  /* 0x0000004b4141723e */ /* 0x000fe200000010ff */
[----:B------:R0:W-:Y:S01]  /*5d9e0*/  @P4 STG.E.U16 desc[UR20][R6.64], R0 ;  /* 0x0000000006004986 */ /* 0x0001e2000c101514 */
[----:B------:R-:W-:Y:S01]  /*5d9f0*/  F2FP.BF16.F32.PACK_AB R66, R66, R74 ;  /* 0x0000004a4242723e */ /* 0x000fe200000010ff */
[----:B-1----:R-:W-:Y:S01]  /*5da00*/  IMAD.WIDE R10, R15, 0x2, R4 ;  /* 0x000000020f0a7825 */ /* 0x002fe200078e0204 */
[----:B------:R-:W-:Y:S01]  /*5da10*/  F2FP.BF16.F32.PACK_AB R67, R67, R76 ;  /* 0x0000004c4343723e */ /* 0x000fe200000010ff */
[----:B------:R1:W-:Y:S02]  /*5da20*/  @P6 STG.E.U16 desc[UR20][R8.64], R65 ;  /* 0x0000004108006986 */ /* 0x0003e4000c101514 */
[----:B--2---:R-:W-:Y:S01]  /*5da30*/  IMAD.WIDE R12, R19, 0x2, R2 ;  /* 0x00000002130c7825 */ /* 0x004fe200078e0202 */
[----:B------:R-:W-:-:S03]  /*5da40*/  PRMT R16, R67, 0x7632, R16 ;  /* 0x0000763243107816 */ /* 0x000fc60000000010 */
[----:B------:R-:W-:Y:S01]  /*5da50*/  IMAD.WIDE R14, R19, 0x2, R4 ;  /* 0x00000002130e7825 */ /* 0x000fe200078e0204 */
[----:B0-----:R-:W-:-:S03]  /*5da60*/  PRMT R7, R65, 0x7632, R7 ;  /* 0x0000763241077816 */ /* 0x001fc60000000007 */
[C---:B------:R-:W-:Y:S01]  /*5da70*/  IMAD.WIDE R2, R17.reuse, 0x2, R2 ;  /* 0x0000000211027825 */ /* 0x040fe200078e0202 */
[----:B-1----:R-:W-:Y:S01]  /*5da80*/  PRMT R9, R66, 0x7632, R9 ;  /* 0x0000763242097816 */ /* 0x002fe20000000009 */
[----:B------:R0:W-:Y:S02]  /*5da90*/  @P5 STG.E.U16 desc[UR20][R10.64], R7 ;  /* 0x000000070a005986 */ /* 0x0001e4000c101514 */
[----:B------:R-:W-:Y:S02]  /*5daa0*/  IMAD.WIDE R4, R17, 0x2, R4 ;  /* 0x0000000211047825 */ /* 0x000fe400078e0204 */
[----:B------:R0:W-:Y:S04]  /*5dab0*/  @P1 STG.E.U16 desc[UR20][R12.64], R66 ;  /* 0x000000420c001986 */ /* 0x0001e8000c101514 */
[----:B------:R0:W-:Y:S04]  /*5dac0*/  @P2 STG.E.U16 desc[UR20][R14.64], R9 ;  /* 0x000000090e002986 */ /* 0x0001e8000c101514 */
[----:B------:R0:W-:Y:S04]  /*5dad0*/  @P0 STG.E.U16 desc[UR20][R2.64], R67 ;  /* 0x0000004302000986 */ /* 0x0001e8000c101514 */
[----:B------:R0:W-:Y:S01]  /*5dae0*/  @P3 STG.E.U16 desc[UR20][R4.64], R16 ;  /* 0x0000001004003986 */ /* 0x0001e2000c101514 */
[----:B------:R-:W-:Y:S06]  /*5daf0*/  BAR.SYNC.DEFER_BLOCKING 0x0 ;  /* 0x0000000000007b1d */ /* 0x000fec0000010000 */
[----:B------:R-:W-:Y:S05]  /*5db00*/  BRA.U UP0, `(.L_x_13) ;  /* 0x0000000100a07547 */ /* 0x000fea000b800000 */
[----:B------:R-:W1:Y:S01]  /*5db10*/  S2UR UR6, SR_CgaCtaId ;  /* 0x00000000000679c3 */ /* 0x000e620000008800 */
[----:B------:R-:W-:Y:S01]  /*5db20*/  NOP ;  /* 0x0000000000007918 */ /* 0x000fe20000000000 */
[----:B------:R-:W-:Y:S01]  /*5db30*/  UMOV UR4, 0x50 ;  /* 0x0000005000047882 */ /* 0x000fe20000000000 */
[----:B------:R-:W-:Y:S02]  /*5db40*/  IMAD.U32 R0, RZ, RZ, UR5 ;  /* 0x00000005ff007e24 */ /* 0x000fe4000f8e00ff */
[----:B0-----:R-:W-:Y:S02]  /*5db50*/  IMAD.MOV.U32 R3, RZ, RZ, 0xffff ;  /* 0x0000ffffff037424 */ /* 0x001fe400078e00ff */
[----:B------:R-:W-:Y:S01]  /*5db60*/  IMAD.MOV.U32 R7, RZ, RZ, 0x1 ;  /* 0x00000001ff077424 */ /* 0x000fe200078e00ff */
[----:B------:R-:W-:-:S04]  /*5db70*/  LOP3.LUT R0, R0, 0xffff, RZ, 0xc0, !PT ;  /* 0x0000ffff00007812 */ /* 0x000fc800078ec0ff */
[----:B------:R-:W-:-:S05]  /*5db80*/  SHF.R.U32.HI R0, RZ, 0x5, R0 ;  /* 0x00000005ff007819 */ /* 0x000fca0000011600 */
[----:B------:R-:W-:Y:S01]  /*5db90*/  VIADD R2, R0, 0x10 ;  /* 0x0000001000027836 */ /* 0x000fe20000000000 */
[----:B------:R-:W-:Y:S01]  /*5dba0*/  SHF.L.U32 R0, R3, R0, RZ ;  /* 0x0000000003007219 */ /* 0x000fe200000006ff */
[----:B-1----:R-:W-:-:S03]  /*5dbb0*/  ULEA UR6, UR6, UR4, 0x18 ;  /* 0x0000000406067291 */ /* 0x002fc6000f8ec0ff */
[----:B------:R-:W-:-:S04]  /*5dbc0*/  SHF.L.U32 R3, R7, R2, RZ ;  /* 0x0000000207037219 */ /* 0x000fc800000006ff */
[----:B------:R-:W-:Y:S02]  /*5dbd0*/  LOP3.LUT R0, R3, R0, RZ, 0xfc, !PT ;  /* 0x0000000003007212 */ /* 0x000fe400078efcff */
[----:B------:R-:W0:Y:S02]  /*5dbe0*/  LDS R5, [UR6] ;  /* 0x00000006ff057984 */ /* 0x000e240008000800 */
[C---:B------:R-:W-:Y:S02]  /*5dbf0*/  LOP3.LUT R2, R0.reuse, 0xffff, RZ, 0xc0, !PT ;  /* 0x0000ffff00027812 */ /* 0x040fe400078ec0ff */
[----:B0-----:R-:W-:-:S04]  /*5dc00*/  LOP3.LUT R3, R0, 0xffff, R5, 0x80, !PT ;  /* 0x0000ffff00037812 */ /* 0x001fc800078e8005 */
[----:B------:R-:W-:-:S13]  /*5dc10*/  ISETP.NE.AND P0, PT, R3, R2, PT ;  /* 0x000000020300720c */ /* 0x000fda0003f05270 */
[----:B------:R-:W-:Y:S05]  /*5dc20*/  @P0 BRA `(.L_x_14) ;  /* 0x0000000000500947 */ /* 0x000fea0003800000 */
[----:B------:R-:W-:Y:S02]  /*5dc30*/  SHF.R.U32.HI R5, RZ, 0x10, R5 ;  /* 0x00000010ff057819 */ /* 0x000fe40000011605 */
[----:B------:R-:W-:-:S04]  /*5dc40*/  SHF.R.U32.HI R2, RZ, 0x10, R0 ;  /* 0x00000010ff027819 */ /* 0x000fc80000011600 */
[----:B------:R-:W-:-:S04]  /*5dc50*/  LOP3.LUT R5, R5, R2, RZ, 0xc0, !PT ;  /* 0x0000000205057212 */ /* 0x000fc800078ec0ff */
[----:B------:R-:W-:-:S13]  /*5dc60*/  ISETP.NE.AND P0, PT, R5, R2, PT ;  /* 0x000000020500720c */ /* 0x000fda0003f05270 */
[----:B------:R-:W-:Y:S05]  /*5dc70*/  @P0 BRA `(.L_x_15) ;  /* 0x0000000000300947 */ /* 0x000fea0003800000 */
[----:B------:R-:W-:Y:S01]  /*5dc80*/  R2UR UR4, R0 ;  /* 0x00000000000472ca */ /* 0x000fe200000e0000 */
[----:B------:R-:W-:Y:S01]  /*5dc90*/  VOTEU.ANY UR5, UPT, PT ;  /* 0x0000000000057886 */ /* 0x000fe200038e0100 */
[----:B------:R-:W0:Y:S01]  /*5dca0*/  S2R R0, SR_LANEID ;  /* 0x0000000000007919 */ /* 0x000e220000000000 */
[----:B------:R-:W-:-:S10]  /*5dcb0*/  UFLO.U32 UR5, UR5 ;  /* 0x00000005000572bd */ /* 0x000fd400080e0000 */
[----:B------:R-:W-:-:S06]  /*5dcc0*/  ULOP3.LUT UR4, URZ, UR4, URZ, 0x33, !UPT ;  /* 0x00000004ff047292 */ /* 0x000fcc000f8e33ff */
[----:B------:R-:W-:-:S04]  /*5dcd0*/  IMAD.U32 R2, RZ, RZ, UR4 ;  /* 0x00000004ff027e24 */ /* 0x000fc8000f8e00ff */
[----:B------:R-:W1:Y:S02]  /*5dce0*/  REDUX UR7, R2 ;  /* 0x00000000020773c4 */ /* 0x000e640000000000 */
[----:B------:R2:W-:Y:S01]  /*5dcf0*/  UTCATOMSWS.AND URZ, UR4 ;  /* 0x0000000400ff79e3 */ /* 0x0005e20008000000 */
[----:B0-----:R-:W-:Y:S01]  /*5dd00*/  ISETP.EQ.U32.AND P0, PT, R0, UR5, PT ;  /* 0x0000000500007c0c */ /* 0x001fe2000bf02070 */
[----:B-1----:R-:W-:-:S12]  /*5dd10*/  IMAD.U32 R0, RZ, RZ, UR7 ;  /* 0x00000007ff007e24 */ /* 0x002fd8000f8e00ff */
[----:B------:R2:W-:Y:S01]  /*5dd20*/  @P0 ATOMS.AND RZ, [UR6], R0 ;  /* 0x00000000ffff098c */ /* 0x0005e2000a800006 */
[----:B------:R-:W-:Y:S05]  /*5dd30*/  BRA `(.L_x_13) ;  /* 0x0000000000147947 */ /* 0x000fea0003800000 */
.L_x_15:
[----:B------:R-:W-:-:S07]  /*5dd40*/  MOV R2, 0x5dd60 ;  /* 0x0005dd6000027802 */ /* 0x000fce0000000f00 */
[----:B------:R-:W-:Y:S05]  /*5dd50*/  CALL.REL.NOINC `($__internal_0_$__cuda_sm10x_tcgen05_guardrail_trap_col_being_dealloced_not_returned_by_alloc) ;  /* 0x00000000002c7944 */ /* 0x000fea0003c00000 */
[----:B------:R-:W-:Y:S05]  /*5dd60*/  BRA `(.L_x_13) ;  /* 0x0000000000087947 */ /* 0x000fea0003800000 */
.L_x_14:
[----:B------:R-:W-:-:S07]  /*5dd70*/  MOV R2, 0x5dd90 ;  /* 0x0005dd9000027802 */ /* 0x000fce0000000f00 */
[----:B------:R-:W-:Y:S05]  /*5dd80*/  CALL.REL.NOINC `($__internal_2_$__cuda_sm10x_tcgen05_guardrail_trap_unallocated_columns_being_dealloced) ;  /* 0x0000000000387944 */ /* 0x000fea0003c00000 */
.L_x_13:
[----:B------:R-:W-:Y:S01]  /*5dd90*/  NOP ;  /* 0x0000000000007918 */ /* 0x000fe20000000000 */
[----:B--2---:R-:W-:Y:S05]  /*5dda0*/  EXIT ;  /* 0x000000000000794d */ /* 0x004fea0003800000 */
.L_x_8:
[----:B------:R-:W0:Y:S02]  /*5ddb0*/  SYNCS.PHASECHK.TRANS64.TRYWAIT P2, [UR8], R6 ;  /* 0x00000006ff0075a7 */ /* 0x000e240008041108 */
[----:B0-----:R-:W-:Y:S05]  /*5ddc0*/  @!P2 BRA `(.L_x_8) ;  /* 0xfffffffc00f8a947 */ /* 0x001fea000383ffff */
[----:B------:R-:W-:Y:S05]  /*5ddd0*/  BRA `(.L_x_16) ;  /* 0xfffffd5c00707947 */ /* 0x000fea000383ffff */
.L_x_12:
[----:B------:R-:W0:Y:S02]  /*5dde0*/  SYNCS.PHASECHK.TRANS64.TRYWAIT P0, [UR8], R0 ;  /* 0x00000000ff0075a7 */ /* 0x000e240008001108 */
[----:B0-----:R-:W-:Y:S05]  /*5ddf0*/  @!P0 BRA `(.L_x_12) ;  /* 0xfffffffc00f88947 */ /* 0x001fea000383ffff */
[----:B------:R-:W-:Y:S05]  /*5de00*/  BRA `(.L_x_11) ;  /* 0xfffffed000a87947 */ /* 0x000fea000383ffff */
        .weak           $__internal_0_$__cuda_sm10x_tcgen05_guardrail_trap_col_being_dealloced_not_returned_by_alloc
        .type           $__internal_0_$__cuda_sm10x_tcgen05_guardrail_trap_col_being_dealloced_not_returned_by_alloc,@function
        .size           $__internal_0_$__cuda_sm10x_tcgen05_guardrail_trap_col_being_dealloced_not_returned_by_alloc,($__internal_1_$__cuda_sm10x_tcgen05_guardrail_trap_phase_invalid_during_alloc - $__internal_0_$__cuda_sm10x_tcgen05_guardrail_trap_col_being_dealloced_not_returned_by_alloc)
$__internal_0_$__cuda_sm10x_tcgen05_guardrail_trap_col_being_dealloced_not_returned_by_alloc:
[----:B------:R-:W-:Y:S05]  /*5de10*/  BPT.TRAP 0x1 ;  /* 0x000000040000795c */ /* 0x000fea0000300000 */
[----:B------:R-:W-:-:S04]  /*5de20*/  IMAD.MOV.U32 R3, RZ, RZ, 0x0 ;  /* 0x00000000ff037424 */ /* 0x000fc800078e00ff */
[----:B------:R-:W-:Y:S05]  /*5de30*/  RET.REL.NODEC R2 `(matmul_kernel) ;  /* 0xfffffa2002707950 */ /* 0x000fea0003c3ffff */
        .weak           $__internal_1_$__cuda_sm10x_tcgen05_guardrail_trap_phase_invalid_during_alloc
        .type           $__internal_1_$__cuda_sm10x_tcgen05_guardrail_trap_phase_invalid_during_alloc,@function
        .size           $__internal_1_$__cuda_sm10x_tcgen05_guardrail_trap_phase_invalid_during_alloc,($__internal_2_$__cuda_sm10x_tcgen05_guardrail_trap_unallocated_columns_being_dealloced - $__internal_1_$__cuda_sm10x_tcgen05_guardrail_trap_phase_invalid_during_alloc)
$__internal_1_$__cuda_sm10x_tcgen05_guardrail_trap_phase_invalid_during_alloc:
[----:B------:R-:W-:Y:S05]  /*5de40*/  BPT.TRAP 0x1 ;  /* 0x000000040000795c */ /* 0x000fea0000300000 */
[----:B------:R-:W-:-:S04]  /*5de50*/  IMAD.MOV.U32 R3, RZ, RZ, 0x0 ;  /* 0x00000000ff037424 */ /* 0x000fc800078e00ff */
[----:B------:R-:W-:Y:S05]  /*5de60*/  RET.REL.NODEC R2 `(matmul_kernel) ;  /* 0xfffffa2002647950 */ /* 0x000fea0003c3ffff */
        .weak           $__internal_2_$__cuda_sm10x_tcgen05_guardrail_trap_unallocated_columns_being_dealloced
        .type           $__internal_2_$__cuda_sm10x_tcgen05_guardrail_trap_unallocated_columns_being_dealloced,@function
        .size           $__internal_2_$__cuda_sm10x_tcgen05_guardrail_trap_unallocated_columns_being_dealloced,(.L_x_20 - $__internal_2_$__cuda_sm10x_tcgen05_guardrail_trap_unallocated_columns_being_dealloced)
$__internal_2_$__cuda_sm10x_tcgen05_guardrail_trap_unallocated_columns_being_dealloced:
[----:B------:R-:W-:Y:S05]  /*5de70*/  BPT.TRAP 0x1 ;  /* 0x000000040000795c */ /* 0x000fea0000300000 */
[----:B------:R-:W-:-:S04]  /*5de80*/  IMAD.MOV.U32 R3, RZ, RZ, 0x0 ;  /* 0x00000000ff037424 */ /* 0x000fc800078e00ff */
[----:B------:R-:W-:Y:S05]  /*5de90*/  RET.REL.NODEC R2 `(matmul_kernel) ;  /* 0xfffffa2002587950 */ /* 0x000fea0003c3ffff */
.L_x_17:
[----:B------:R-:W-:-:S00]  /*5dea0*/  BRA `(.L_x_17) ;  /* 0xfffffffc00fc7947 */ /* 0x000fc0000383ffff */
[----:B------:R-:W-:-:S00]  /*5deb0*/  NOP ;  /* 0x0000000000007918 */ /* 0x000fc00000000000 */
        /* <DEDUP_REMOVED lines=12> */
.L_x_20:


//--------------------- .nv.shared.matmul_kernel  --------------------------
	.section	.nv.shared.matmul_kernel,"aw",@nobits
	.sectionflags	@""
	.align	16
	.zero		1024


//--------------------- .nv.shared.reserved.0     --------------------------
	.section	.nv.shared.reserved.0,"aw",@nobits
	.align	8
	.weak		__nv_reservedSMEM_offset_0_alias
	.size		__nv_reservedSMEM_offset_0_alias, 0, 64
	.other		__nv_reservedSMEM_offset_0_alias,@"STO_CUDA_RESERVED_SHARED STV_DEFAULT"
__nv_reservedSMEM_offset_0_alias:
	.zero		0
.nv.shared.reserved.0:
	.zero		64
	.weak		__nv_reservedSMEM_allocation_phase
	.type		__nv_reservedSMEM_allocation_phase,@object
	.size		__nv_reservedSMEM_allocation_phase,(.L_0 - __nv_reservedSMEM_allocation_phase)
__nv_reservedSMEM_allocation_phase:
	.zero		1
.L_0:
	.zero		7
	.weak		__nv_reservedSMEM_devtool_atexit_pc
	.type		__nv_reservedSMEM_devtool_atexit_pc,@object
	.size		__nv_reservedSMEM_devtool_atexit_pc,(__nv_reservedSMEM_allocation_mask - __nv_reservedSMEM_devtool_atexit_pc)
__nv_reservedSMEM_devtool_atexit_pc:
	.zero		8
	.weak		__nv_reservedSMEM_allocation_mask
	.type		__nv_reservedSMEM_allocation_mask,@object
	.size		__nv_reservedSMEM_allocation_mask,(.L_2 - __nv_reservedSMEM_allocation_mask)
__nv_reservedSMEM_allocation_mask:
	.zero		4
.L_2:


//--------------------- .nv.constant0.matmul_kernel --------------------------
	.section	.nv.constant0.matmul_kernel,"a",@progbits
	.sectionflags	@""
	.align	4
.nv.constant0.matmul_kernel:
	.zero		976


//--------------------- SYMBOLS --------------------------

	.type		.nv.reservedSmem.offset0,@object
	.size		.nv.reservedSmem.offset0,0x4
	.type		.nv.reservedSmem.cap,@object
	.size		.nv.reservedSmem.cap,0x4
